	.target	sm_90a

	.elftype	@"ET_EXEC"


//--------------------- .note.nv.tkinfo           --------------------------
	.section	.note.nv.tkinfo,"",@"SHT_NOTE"
	.sectionflags	@"SHF_NOTE_NV_TKINFO"
	.tkinfo
        /*0018*/ 	.word	0x00000002
        /*0030*/ 	.string	""
        /*0030*/ 	.string	"ptxas"
        /*0030*/ 	.string	"Cuda compilation tools, release 13.0, V13.0.88"
        /*0030*/ 	.string	"Build cuda_13.0.r13.0/compiler.36424714_0"
        /*0030*/ 	.string	"-arch sm_90a -m 64 "



//--------------------- .note.nv.cuinfo           --------------------------
	.section	.note.nv.cuinfo,"",@"SHT_NOTE"
	.sectionflags	@"SHF_NOTE_NV_CUINFO"
        /*0018*/ 	.short	0x0002
        /*001a*/ 	.short	0x005a
        /*001c*/ 	.short	0x0082
	.zero		2


//--------------------- .nv.info                  --------------------------
	.section	.nv.info,"",@"SHT_CUDA_INFO"
	.align	4


	//----- nvinfo : EIATTR_REGCOUNT
	.align		4
        /*0000*/ 	.byte	0x04, 0x2f
        /*0002*/ 	.short	(.L_15 - .L_14)
	.align		4
.L_14:
        /*0004*/ 	.word	index@(_ZN7cutlass13device_kernelINS_4gemm6kernel13GemmUniversalIN4cute5tupleIJiiiiEEENS1_10collective13CollectiveMmaINS1_34MainloopSm90TmaGmmaWarpSpecializedILi2ENS5_IJNS4_1CILi1EEESB_SB_EEENS1_35KernelTmaWarpSpecializedCooperativeEEENS5_IJNSA_ILi384EEENSA_ILi240EEENSA_ILi64EEEEEENS_6half_tENS5_IJlSB_lEEESJ_SK_NS4_8TiledMMAINS4_8MMA_AtomIJNS4_4SM904GMMA25MMA_64x16x16_F32F16F16_SSILNSO_5MajorE0ELSQ_0ELNSO_7ScaleInE1ELSR_1EEEEEENS4_6LayoutINS5_IJNSA_ILi2EEESB_SB_EEENS5_IJSB_NSA_ILi0EEESX_EEEEENS5_IJNS4_10UnderscoreES10_S10_EEEEENS4_13SM90_TMA_LOADENS4_14ComposedLayoutINS4_7SwizzleILi3ELi4ELi3EEENS4_18smem_ptr_flag_bitsILi16EEENSU_INS5_IJNSA_ILi8EEESH_EEENS5_IJSH_SB_EEEEEEEvNS4_8identityES13_S1D_vS1E_EENS_8epilogue10collective6detail29Sm90TmaWarpSpecializedAdapterINS1H_15DefaultEpilogueISJ_SK_SK_NS1G_6thread17LinearCombinationISJ_Li1EffLNS1L_9ScaleType4KindE0ELNS_15FloatRoundStyleE2ESJ_EENS1_15EpilogueDefaultEEEEEvvEEEEvNT_6ParamsE)
        /*0008*/ 	.word	0x000000a8


	//----- nvinfo : EIATTR_FRAME_SIZE
	.align		4
.L_15:
        /*000c*/ 	.byte	0x04, 0x11
        /*000e*/ 	.short	(.L_17 - .L_16)
	.align		4
.L_16:
        /*0010*/ 	.word	index@(_ZN7cutlass13device_kernelINS_4gemm6kernel13GemmUniversalIN4cute5tupleIJiiiiEEENS1_10collective13CollectiveMmaINS1_34MainloopSm90TmaGmmaWarpSpecializedILi2ENS5_IJNS4_1CILi1EEESB_SB_EEENS1_35KernelTmaWarpSpecializedCooperativeEEENS5_IJNSA_ILi384EEENSA_ILi240EEENSA_ILi64EEEEEENS_6half_tENS5_IJlSB_lEEESJ_SK_NS4_8TiledMMAINS4_8MMA_AtomIJNS4_4SM904GMMA25MMA_64x16x16_F32F16F16_SSILNSO_5MajorE0ELSQ_0ELNSO_7ScaleInE1ELSR_1EEEEEENS4_6LayoutINS5_IJNSA_ILi2EEESB_SB_EEENS5_IJSB_NSA_ILi0EEESX_EEEEENS5_IJNS4_10UnderscoreES10_S10_EEEEENS4_13SM90_TMA_LOADENS4_14ComposedLayoutINS4_7SwizzleILi3ELi4ELi3EEENS4_18smem_ptr_flag_bitsILi16EEENSU_INS5_IJNSA_ILi8EEESH_EEENS5_IJSH_SB_EEEEEEEvNS4_8identityES13_S1D_vS1E_EENS_8epilogue10collective6detail29Sm90TmaWarpSpecializedAdapterINS1H_15DefaultEpilogueISJ_SK_SK_NS1G_6thread17LinearCombinationISJ_Li1EffLNS1L_9ScaleType4KindE0ELNS_15FloatRoundStyleE2ESJ_EENS1_15EpilogueDefaultEEEEEvvEEEEvNT_6ParamsE)
        /*0014*/ 	.word	0x00000868


	//----- nvinfo : EIATTR_MIN_STACK_SIZE
	.align		4
.L_17:
        /*0018*/ 	.byte	0x04, 0x12
        /*001a*/ 	.short	(.L_19 - .L_18)
	.align		4
.L_18:
        /*001c*/ 	.word	index@(_ZN7cutlass13device_kernelINS_4gemm6kernel13GemmUniversalIN4cute5tupleIJiiiiEEENS1_10collective13CollectiveMmaINS1_34MainloopSm90TmaGmmaWarpSpecializedILi2ENS5_IJNS4_1CILi1EEESB_SB_EEENS1_35KernelTmaWarpSpecializedCooperativeEEENS5_IJNSA_ILi384EEENSA_ILi240EEENSA_ILi64EEEEEENS_6half_tENS5_IJlSB_lEEESJ_SK_NS4_8TiledMMAINS4_8MMA_AtomIJNS4_4SM904GMMA25MMA_64x16x16_F32F16F16_SSILNSO_5MajorE0ELSQ_0ELNSO_7ScaleInE1ELSR_1EEEEEENS4_6LayoutINS5_IJNSA_ILi2EEESB_SB_EEENS5_IJSB_NSA_ILi0EEESX_EEEEENS5_IJNS4_10UnderscoreES10_S10_EEEEENS4_13SM90_TMA_LOADENS4_14ComposedLayoutINS4_7SwizzleILi3ELi4ELi3EEENS4_18smem_ptr_flag_bitsILi16EEENSU_INS5_IJNSA_ILi8EEESH_EEENS5_IJSH_SB_EEEEEEEvNS4_8identityES13_S1D_vS1E_EENS_8epilogue10collective6detail29Sm90TmaWarpSpecializedAdapterINS1H_15DefaultEpilogueISJ_SK_SK_NS1G_6thread17LinearCombinationISJ_Li1EffLNS1L_9ScaleType4KindE0ELNS_15FloatRoundStyleE2ESJ_EENS1_15EpilogueDefaultEEEEEvvEEEEvNT_6ParamsE)
        /*0020*/ 	.word	0x00000868
.L_19:


//--------------------- .nv.compat                --------------------------
	.section	.nv.compat,"",@"SHT_CUDA_COMPAT_INFO"
	.align	4
        /*0000*/ 	.byte	0x02, 0x09, 0x01, 0x00, 0x02, 0x02, 0x04, 0x00, 0x02, 0x05, 0x05, 0x00, 0x03, 0x07, 0x01, 0x01
        /*0010*/ 	.byte	0x02, 0x03, 0x01, 0x00, 0x02, 0x06, 0x01, 0x00, 0x04, 0x0b, 0x08, 0x00, 0x00, 0x00, 0x00, 0x00
        /*0020*/ 	.byte	0x00, 0x00, 0x00, 0x00


//--------------------- .nv.info._ZN7cutlass13device_kernelINS_4gemm6kernel13GemmUniversalIN4cute5tupleIJiiiiEEENS1_10collective13CollectiveMmaINS1_34MainloopSm90TmaGmmaWarpSpecializedILi2ENS5_IJNS4_1CILi1EEESB_SB_EEENS1_35KernelTmaWarpSpecializedCooperativeEEENS5_IJNSA_ILi384EEENSA_ILi240EEENSA_ILi64EEEEEENS_6half_tENS5_IJlSB_lEEESJ_SK_NS4_8TiledMMAINS4_8MMA_AtomIJNS4_4SM904GMMA25MMA_64x16x16_F32F16F16_SSILNSO_5MajorE0ELSQ_0ELNSO_7ScaleInE1ELSR_1EEEEEENS4_6LayoutINS5_IJNSA_ILi2EEESB_SB_EEENS5_IJSB_NSA_ILi0EEESX_EEEEENS5_IJNS4_10UnderscoreES10_S10_EEEEENS4_13SM90_TMA_LOADENS4_14ComposedLayoutINS4_7SwizzleILi3ELi4ELi3EEENS4_18smem_ptr_flag_bitsILi16EEENSU_INS5_IJNSA_ILi8EEESH_EEENS5_IJSH_SB_EEEEEEEvNS4_8identityES13_S1D_vS1E_EENS_8epilogue10collective6detail29Sm90TmaWarpSpecializedAdapterINS1H_15DefaultEpilogueISJ_SK_SK_NS1G_6thread17LinearCombinationISJ_Li1EffLNS1L_9ScaleType4KindE0ELNS_15FloatRoundStyleE2ESJ_EENS1_15EpilogueDefaultEEEEEvvEEEEvNT_6ParamsE --------------------------
	.section	.nv.info._ZN7cutlass13device_kernelINS_4gemm6kernel13GemmUniversalIN4cute5tupleIJiiiiEEENS1_10collective13CollectiveMmaINS1_34MainloopSm90TmaGmmaWarpSpecializedILi2ENS5_IJNS4_1CILi1EEESB_SB_EEENS1_35KernelTmaWarpSpecializedCooperativeEEENS5_IJNSA_ILi384EEENSA_ILi240EEENSA_ILi64EEEEEENS_6half_tENS5_IJlSB_lEEESJ_SK_NS4_8TiledMMAINS4_8MMA_AtomIJNS4_4SM904GMMA25MMA_64x16x16_F32F16F16_SSILNSO_5MajorE0ELSQ_0ELNSO_7ScaleInE1ELSR_1EEEEEENS4_6LayoutINS5_IJNSA_ILi2EEESB_SB_EEENS5_IJSB_NSA_ILi0EEESX_EEEEENS5_IJNS4_10UnderscoreES10_S10_EEEEENS4_13SM90_TMA_LOADENS4_14ComposedLayoutINS4_7SwizzleILi3ELi4ELi3EEENS4_18smem_ptr_flag_bitsILi16EEENSU_INS5_IJNSA_ILi8EEESH_EEENS5_IJSH_SB_EEEEEEEvNS4_8identityES13_S1D_vS1E_EENS_8epilogue10collective6detail29Sm90TmaWarpSpecializedAdapterINS1H_15DefaultEpilogueISJ_SK_SK_NS1G_6thread17LinearCombinationISJ_Li1EffLNS1L_9ScaleType4KindE0ELNS_15FloatRoundStyleE2ESJ_EENS1_15EpilogueDefaultEEEEEvvEEEEvNT_6ParamsE,"",@"SHT_CUDA_INFO"
	.sectionflags	@""
	.align	4


	//----- nvinfo : EIATTR_CUDA_API_VERSION
	.align		4
        /*0000*/ 	.byte	0x04, 0x37
        /*0002*/ 	.short	(.L_21 - .L_20)
.L_20:
        /*0004*/ 	.word	0x00000082


	//----- nvinfo : EIATTR_KPARAM_INFO
	.align		4
.L_21:
        /*0008*/ 	.byte	0x04, 0x17
        /*000a*/ 	.short	(.L_23 - .L_22)
.L_22:
        /*000c*/ 	.word	0x00000000
        /*0010*/ 	.short	0x0000
        /*0012*/ 	.short	0x0070
        /*0014*/ 	.byte	0x00, 0xf0, 0x01, 0x10


	//----- nvinfo : EIATTR_SPARSE_MMA_MASK
	.align		4
.L_23:
        /*0018*/ 	.byte	0x03, 0x50
        /*001a*/ 	.short	0x0000


	//----- nvinfo : EIATTR_MAXREG_COUNT
	.align		4
        /*001c*/ 	.byte	0x03, 0x1b
        /*001e*/ 	.short	0x00a8


	//----- nvinfo : EIATTR_NUM_BARRIERS
	.align		4
        /*0020*/ 	.byte	0x02, 0x4c
        /*0022*/ 	.byte	0x01
	.zero		1


	//----- nvinfo : EIATTR_EXTERNS
	.align		4
        /*0024*/ 	.byte	0x04, 0x0f
        /*0026*/ 	.short	(.L_25 - .L_24)


	//   ....[0]....
	.align		4
.L_24:
        /*0028*/ 	.word	index@(__assertfail)


	//----- nvinfo : EIATTR_ANNOTATIONS
	.align		4
.L_25:
        /*002c*/ 	.byte	0x04, 0x55
        /*002e*/ 	.short	(.L_27 - .L_26)


	//   ....[0]....
.L_26:
        /*0030*/ 	.word	0x00000001
        /*0034*/ 	.byte	0x50, 0x02, 0x00, 0x00, 0x01, 0x00, 0x00, 0x00, 0x90, 0x03, 0x00, 0x00, 0x01, 0x00, 0x00, 0x00
        /* <DEDUP_REMOVED lines=1364> */
        /*5584*/ 	.byte	0x30, 0x2c, 0x03, 0x00, 0x01, 0x00, 0x00, 0x00, 0x50, 0x32, 0x03, 0x00


	//----- nvinfo : EIATTR_MERCURY_ISA_VERSION
	.align		4
.L_27:
        /*5590*/ 	.byte	0x03, 0x5f
        /*5592*/ 	.short	0x0101


	//----- nvinfo : EIATTR_INT_WARP_WIDE_INSTR_OFFSETS
	.align		4
        /*5594*/ 	.byte	0x04, 0x31
        /*5596*/ 	.short	(.L_29 - .L_28)


	//   ....[0]....
.L_28:
        /*5598*/ 	.word	0x00000470


	//   ....[1]....
        /*559c*/ 	.word	0x00000490


	//   ....[2]....
        /*55a0*/ 	.word	0x00000510


	//----- nvinfo : EIATTR_COOP_GROUP_MASK_REGIDS
	.align		4
.L_29:
        /*55a4*/ 	.byte	0x04, 0x29
        /*55a6*/ 	.short	(.L_31 - .L_30)


	//   ....[0]....
.L_30:
        /*55a8*/ 	.word	0xffffffff


	//   ....[1]....
        /*55ac*/ 	.word	0xffffffff


	//   ....[2]....
        /*55b0*/ 	.word	0xffffffff


	//   ....[3]....
        /*55b4*/ 	.word	0xffffffff


	//   ....[4]....
        /*55b8*/ 	.word	0xffffffff


	//----- nvinfo : EIATTR_COOP_GROUP_INSTR_OFFSETS
	.align		4
.L_31:
        /*55bc*/ 	.byte	0x04, 0x28
        /*55be*/ 	.short	(.L_33 - .L_32)


	//   ....[0]....
.L_32:
        /*55c0*/ 	.word	0x00000070


	//   ....[1]....
        /*55c4*/ 	.word	0x00000080


	//   ....[2]....
        /*55c8*/ 	.word	0x000001a0


	//   ....[3]....
        /*55cc*/ 	.word	0x000003d0


	//   ....[4]....
        /*55d0*/ 	.word	0x00001190


	//----- nvinfo : EIATTR_REG_RECONFIG
	.align		4
.L_33:
        /*55d4*/ 	.byte	0x01, 0x54
	.zero		2


	//----- nvinfo : EIATTR_SYSCALL_OFFSETS
	.align		4
        /*55d8*/ 	.byte	0x04, 0x46
        /*55da*/ 	.short	(.L_35 - .L_34)


	//   ....[0]....
.L_34:
        /*55dc*/ 	.word	0x00001340


	//----- nvinfo : EIATTR_MBARRIER_INSTR_OFFSETS
	.align		4
.L_35:
        /*55e0*/ 	.byte	0x04, 0x39
        /*55e2*/ 	.short	(.L_37 - .L_36)


	//   ....[0]....
.L_36:
        /*55e4*/ 	.word	0x00000340
        /*55e8*/ 	.word	0x000000ff
        /*55ec*/ 	.word	0x00000000
        /*55f0*/ 	.short	0x0100
        /*55f2*/ 	.byte	0x09
	.zero		1


	//   ....[1]....
        /*55f4*/ 	.word	0x00000350
        /*55f8*/ 	.word	0x000000ff
        /*55fc*/ 	.word	0x00000010
        /*5600*/ 	.short	0x0100
        /*5602*/ 	.byte	0x09
	.zero		1


	//   ....[2]....
        /*5604*/ 	.word	0x00000360
        /*5608*/ 	.word	0x000000ff
        /*560c*/ 	.word	0x00000008
        /*5610*/ 	.short	0x0100
        /*5612*/ 	.byte	0x09
	.zero		1


	//   ....[3]....
        /*5614*/ 	.word	0x00000370
        /*5618*/ 	.word	0x000000ff
        /*561c*/ 	.word	0x00000018
        /*5620*/ 	.short	0x0100
        /*5622*/ 	.byte	0x09
	.zero		1


	//   ....[4]....
        /*5624*/ 	.word	0x00000530
        /*5628*/ 	.word	0x000000ff
        /*562c*/ 	.word	0x00000030
        /*5630*/ 	.short	0x0100
        /*5632*/ 	.byte	0x06
	.zero		1


	//   ....[5]....
        /*5634*/ 	.word	0x00000540
        /*5638*/ 	.word	0x000000ff
        /*563c*/ 	.word	0x00000038
        /*5640*/ 	.short	0x0100
        /*5642*/ 	.byte	0x06
	.zero		1


	//   ....[6]....
        /*5644*/ 	.word	0x00001450
        /*5648*/ 	.word	0x00000003
        /*564c*/ 	.word	0x00000000
        /*5650*/ 	.short	0x010a
        /*5652*/ 	.byte	0x3f
	.zero		1


	//   ....[7]....
        /*5654*/ 	.word	0x00001490
        /*5658*/ 	.word	0x00000003
        /*565c*/ 	.word	0x00000000
        /*5660*/ 	.short	0x010a
        /*5662*/ 	.byte	0x3f
	.zero		1


	//   ....[8]....
        /*5664*/ 	.word	0x0000b870
        /*5668*/ 	.word	0x000000ff
        /*566c*/ 	.word	0x00000000
        /*5670*/ 	.short	0x010a
        /*5672*/ 	.byte	0x04
	.zero		1


	//   ....[9]....
        /*5674*/ 	.word	0x0000b8b0
        /*5678*/ 	.word	0x000000ff
        /*567c*/ 	.word	0x00000000
        /*5680*/ 	.short	0x010a
        /*5682*/ 	.byte	0x04
	.zero		1


	//   ....[10]....
        /*5684*/ 	.word	0x00015370
        /*5688*/ 	.word	0x000000ff
        /*568c*/ 	.word	0x00000000
        /*5690*/ 	.short	0x0101
        /*5692*/ 	.byte	0x04
	.zero		1


	//   ....[11]....
        /*5694*/ 	.word	0x000155e0
        /*5698*/ 	.word	0x000000ff
        /*569c*/ 	.word	0x00000000
        /*56a0*/ 	.short	0x0101
        /*56a2*/ 	.byte	0x04
	.zero		1


	//   ....[12]....
        /*56a4*/ 	.word	0x000327c0
        /*56a8*/ 	.word	0x0000000b
        /*56ac*/ 	.word	0x00000010
        /*56b0*/ 	.short	0x010a
        /*56b2*/ 	.byte	0x3f
	.zero		1


	//   ....[13]....
        /*56b4*/ 	.word	0x00032ba0
        /*56b8*/ 	.word	0x00000002
        /*56bc*/ 	.word	0x00000038
        /*56c0*/ 	.short	0x0101
        /*56c2*/ 	.byte	0x3f
	.zero		1


	//   ....[14]....
        /*56c4*/ 	.word	0x00033320
        /*56c8*/ 	.word	0x00000005
        /*56cc*/ 	.word	0x00000000
        /*56d0*/ 	.short	0x010a
        /*56d2*/ 	.byte	0x3f
	.zero		1


	//   ....[15]....
        /*56d4*/ 	.word	0x000333b0
        /*56d8*/ 	.word	0x00000003
        /*56dc*/ 	.word	0x00000000
        /*56e0*/ 	.short	0x010a
        /*56e2*/ 	.byte	0x3f
	.zero		1


	//   ....[16]....
        /*56e4*/ 	.word	0x00033410
        /*56e8*/ 	.word	0x00000003
        /*56ec*/ 	.word	0x00000000
        /*56f0*/ 	.short	0x010a
        /*56f2*/ 	.byte	0x3f
	.zero		1


	//   ....[17]....
        /*56f4*/ 	.word	0x00033470
        /*56f8*/ 	.word	0x00000006
        /*56fc*/ 	.word	0x00000000
        /*5700*/ 	.short	0x010a
        /*5702*/ 	.byte	0x3f
	.zero		1


	//   ....[18]....
        /*5704*/ 	.word	0x00033540
        /*5708*/ 	.word	0x0000000b
        /*570c*/ 	.word	0x00000010
        /*5710*/ 	.short	0x010a
        /*5712*/ 	.byte	0x3f
	.zero		1


	//   ....[19]....
        /*5714*/ 	.word	0x00033610
        /*5718*/ 	.word	0x00000005
        /*571c*/ 	.word	0x00000000
        /*5720*/ 	.short	0x010a
        /*5722*/ 	.byte	0x3f
	.zero		1


	//----- nvinfo : EIATTR_NUM_MBARRIERS
	.align		4
.L_37:
        /*5724*/ 	.byte	0x03, 0x38
        /*5726*/ 	.short	0x0006


	//----- nvinfo : EIATTR_EXIT_INSTR_OFFSETS
	.align		4
        /*5728*/ 	.byte	0x04, 0x1c
        /*572a*/ 	.short	(.L_39 - .L_38)


	//   ....[0]....
.L_38:
        /*572c*/ 	.word	0x00000660


	//   ....[1]....
        /*5730*/ 	.word	0x00001040


	//   ....[2]....
        /*5734*/ 	.word	0x00031dc0


	//   ....[3]....
        /*5738*/ 	.word	0x00032430


	//   ....[4]....
        /*573c*/ 	.word	0x00033400


	//----- nvinfo : EIATTR_MAX_THREADS
	.align		4
.L_39:
        /*5740*/ 	.byte	0x04, 0x05
        /*5742*/ 	.short	(.L_41 - .L_40)
.L_40:
        /*5744*/ 	.word	0x00000180
        /*5748*/ 	.word	0x00000001
        /*574c*/ 	.word	0x00000001


	//----- nvinfo : EIATTR_CRS_STACK_SIZE
	.align		4
.L_41:
        /*5750*/ 	.byte	0x04, 0x1e
        /*5752*/ 	.short	(.L_43 - .L_42)
.L_42:
        /*5754*/ 	.word	0x00000000


	//----- nvinfo : EIATTR_CBANK_PARAM_SIZE
	.align		4
.L_43:
        /*5758*/ 	.byte	0x03, 0x19
        /*575a*/ 	.short	0x0470


	//----- nvinfo : EIATTR_PARAM_CBANK
	.align		4
        /*575c*/ 	.byte	0x04, 0x0a
        /*575e*/ 	.short	(.L_45 - .L_44)
	.align		4
.L_44:
        /*5760*/ 	.word	index@(.nv.constant0._ZN7cutlass13device_kernelINS_4gemm6kernel13GemmUniversalIN4cute5tupleIJiiiiEEENS1_10collective13CollectiveMmaINS1_34MainloopSm90TmaGmmaWarpSpecializedILi2ENS5_IJNS4_1CILi1EEESB_SB_EEENS1_35KernelTmaWarpSpecializedCooperativeEEENS5_IJNSA_ILi384EEENSA_ILi240EEENSA_ILi64EEEEEENS_6half_tENS5_IJlSB_lEEESJ_SK_NS4_8TiledMMAINS4_8MMA_AtomIJNS4_4SM904GMMA25MMA_64x16x16_F32F16F16_SSILNSO_5MajorE0ELSQ_0ELNSO_7ScaleInE1ELSR_1EEEEEENS4_6LayoutINS5_IJNSA_ILi2EEESB_SB_EEENS5_IJSB_NSA_ILi0EEESX_EEEEENS5_IJNS4_10UnderscoreES10_S10_EEEEENS4_13SM90_TMA_LOADENS4_14ComposedLayoutINS4_7SwizzleILi3ELi4ELi3EEENS4_18smem_ptr_flag_bitsILi16EEENSU_INS5_IJNSA_ILi8EEESH_EEENS5_IJSH_SB_EEEEEEEvNS4_8identityES13_S1D_vS1E_EENS_8epilogue10collective6detail29Sm90TmaWarpSpecializedAdapterINS1H_15DefaultEpilogueISJ_SK_SK_NS1G_6thread17LinearCombinationISJ_Li1EffLNS1L_9ScaleType4KindE0ELNS_15FloatRoundStyleE2ESJ_EENS1_15EpilogueDefaultEEEEEvvEEEEvNT_6ParamsE)
        /*5764*/ 	.short	0x0210
        /*5766*/ 	.short	0x0470


	//----- nvinfo : EIATTR_SW_WAR
	.align		4
.L_45:
        /*5768*/ 	.byte	0x04, 0x36
        /*576a*/ 	.short	(.L_47 - .L_46)
.L_46:
        /*576c*/ 	.word	0x00000008
.L_47:


//--------------------- .nv.callgraph             --------------------------
	.section	.nv.callgraph,"",@"SHT_CUDA_CALLGRAPH"
	.align	4
	.sectionentsize	8
	.align		4
        /*0000*/ 	.word	0x00000000
	.align		4
        /*0004*/ 	.word	0xffffffff
	.align		4
        /*0008*/ 	.word	index@(_ZN7cutlass13device_kernelINS_4gemm6kernel13GemmUniversalIN4cute5tupleIJiiiiEEENS1_10collective13CollectiveMmaINS1_34MainloopSm90TmaGmmaWarpSpecializedILi2ENS5_IJNS4_1CILi1EEESB_SB_EEENS1_35KernelTmaWarpSpecializedCooperativeEEENS5_IJNSA_ILi384EEENSA_ILi240EEENSA_ILi64EEEEEENS_6half_tENS5_IJlSB_lEEESJ_SK_NS4_8TiledMMAINS4_8MMA_AtomIJNS4_4SM904GMMA25MMA_64x16x16_F32F16F16_SSILNSO_5MajorE0ELSQ_0ELNSO_7ScaleInE1ELSR_1EEEEEENS4_6LayoutINS5_IJNSA_ILi2EEESB_SB_EEENS5_IJSB_NSA_ILi0EEESX_EEEEENS5_IJNS4_10UnderscoreES10_S10_EEEEENS4_13SM90_TMA_LOADENS4_14ComposedLayoutINS4_7SwizzleILi3ELi4ELi3EEENS4_18smem_ptr_flag_bitsILi16EEENSU_INS5_IJNSA_ILi8EEESH_EEENS5_IJSH_SB_EEEEEEEvNS4_8identityES13_S1D_vS1E_EENS_8epilogue10collective6detail29Sm90TmaWarpSpecializedAdapterINS1H_15DefaultEpilogueISJ_SK_SK_NS1G_6thread17LinearCombinationISJ_Li1EffLNS1L_9ScaleType4KindE0ELNS_15FloatRoundStyleE2ESJ_EENS1_15EpilogueDefaultEEEEEvvEEEEvNT_6ParamsE)
	.align		4
        /*000c*/ 	.word	index@(__assertfail)
	.align		4
        /*0010*/ 	.word	0x00000000
	.align		4
        /*0014*/ 	.word	0xfffffffe
	.align		4
        /*0018*/ 	.word	0x00000000
	.align		4
        /*001c*/ 	.word	0xfffffffd
	.align		4
        /*0020*/ 	.word	0x00000000
	.align		4
        /*0024*/ 	.word	0xfffffffc


//--------------------- .nv.constant4             --------------------------
	.section	.nv.constant4,"a",@progbits
	.align	8
	.align		8
.nv.constant4:
        /*0000*/ 	.dword	__assertfail
	.align		8
        /*0008*/ 	.dword	__unnamed_1
	.align		8
        /*0010*/ 	.dword	_ZN39_INTERNAL_d65c93f8_4_k_cu_0dd4cb60_47134cuda3std3__45__cpo5beginE
	.align		8
        /*0018*/ 	.dword	_ZN39_INTERNAL_d65c93f8_4_k_cu_0dd4cb60_47134cuda3std3__45__cpo3endE
	.align		8
        /*0020*/ 	.dword	_ZN39_INTERNAL_d65c93f8_4_k_cu_0dd4cb60_47134cuda3std3__45__cpo6cbeginE
	.align		8
        /*0028*/ 	.dword	_ZN39_INTERNAL_d65c93f8_4_k_cu_0dd4cb60_47134cuda3std3__45__cpo4cendE
	.align		8
        /*0030*/ 	.dword	_ZN39_INTERNAL_d65c93f8_4_k_cu_0dd4cb60_47134cuda3std3__441_GLOBAL__N__d65c93f8_4_k_cu_0dd4cb60_47136ignoreE
	.align		8
        /*0038*/ 	.dword	_ZN39_INTERNAL_d65c93f8_4_k_cu_0dd4cb60_47134cuda3std3__419piecewise_constructE
	.align		8
        /*0040*/ 	.dword	_ZN39_INTERNAL_d65c93f8_4_k_cu_0dd4cb60_47134cuda3std3__48in_placeE
	.align		8
        /*0048*/ 	.dword	_ZN39_INTERNAL_d65c93f8_4_k_cu_0dd4cb60_47134cuda3std6ranges3__45__cpo4swapE
	.align		8
        /*0050*/ 	.dword	_ZN39_INTERNAL_d65c93f8_4_k_cu_0dd4cb60_47134cuda3std6ranges3__45__cpo9iter_moveE
	.align		8
        /*0058*/ 	.dword	_ZN39_INTERNAL_d65c93f8_4_k_cu_0dd4cb60_47134cute7productE
	.align		8
        /*0060*/ 	.dword	_ZN39_INTERNAL_d65c93f8_4_k_cu_0dd4cb60_47134cute1_E
	.align		8
        /*0068*/ 	.dword	$str$22
	.align		8
        /*0070*/ 	.dword	$str$23


//--------------------- .text._ZN7cutlass13device_kernelINS_4gemm6kernel13GemmUniversalIN4cute5tupleIJiiiiEEENS1_10collective13CollectiveMmaINS1_34MainloopSm90TmaGmmaWarpSpecializedILi2ENS5_IJNS4_1CILi1EEESB_SB_EEENS1_35KernelTmaWarpSpecializedCooperativeEEENS5_IJNSA_ILi384EEENSA_ILi240EEENSA_ILi64EEEEEENS_6half_tENS5_IJlSB_lEEESJ_SK_NS4_8TiledMMAINS4_8MMA_AtomIJNS4_4SM904GMMA25MMA_64x16x16_F32F16F16_SSILNSO_5MajorE0ELSQ_0ELNSO_7ScaleInE1ELSR_1EEEEEENS4_6LayoutINS5_IJNSA_ILi2EEESB_SB_EEENS5_IJSB_NSA_ILi0EEESX_EEEEENS5_IJNS4_10UnderscoreES10_S10_EEEEENS4_13SM90_TMA_LOADENS4_14ComposedLayoutINS4_7SwizzleILi3ELi4ELi3EEENS4_18smem_ptr_flag_bitsILi16EEENSU_INS5_IJNSA_ILi8EEESH_EEENS5_IJSH_SB_EEEEEEEvNS4_8identityES13_S1D_vS1E_EENS_8epilogue10collective6detail29Sm90TmaWarpSpecializedAdapterINS1H_15DefaultEpilogueISJ_SK_SK_NS1G_6thread17LinearCombinationISJ_Li1EffLNS1L_9ScaleType4KindE0ELNS_15FloatRoundStyleE2ESJ_EENS1_15EpilogueDefaultEEEEEvvEEEEvNT_6ParamsE --------------------------
	.section	.text._ZN7cutlass13device_kernelINS_4gemm6kernel13GemmUniversalIN4cute5tupleIJiiiiEEENS1_10collective13CollectiveMmaINS1_34MainloopSm90TmaGmmaWarpSpecializedILi2ENS5_IJNS4_1CILi1EEESB_SB_EEENS1_35KernelTmaWarpSpecializedCooperativeEEENS5_IJNSA_ILi384EEENSA_ILi240EEENSA_ILi64EEEEEENS_6half_tENS5_IJlSB_lEEESJ_SK_NS4_8TiledMMAINS4_8MMA_AtomIJNS4_4SM904GMMA25MMA_64x16x16_F32F16F16_SSILNSO_5MajorE0ELSQ_0ELNSO_7ScaleInE1ELSR_1EEEEEENS4_6LayoutINS5_IJNSA_ILi2EEESB_SB_EEENS5_IJSB_NSA_ILi0EEESX_EEEEENS5_IJNS4_10UnderscoreES10_S10_EEEEENS4_13SM90_TMA_LOADENS4_14ComposedLayoutINS4_7SwizzleILi3ELi4ELi3EEENS4_18smem_ptr_flag_bitsILi16EEENSU_INS5_IJNSA_ILi8EEESH_EEENS5_IJSH_SB_EEEEEEEvNS4_8identityES13_S1D_vS1E_EENS_8epilogue10collective6detail29Sm90TmaWarpSpecializedAdapterINS1H_15DefaultEpilogueISJ_SK_SK_NS1G_6thread17LinearCombinationISJ_Li1EffLNS1L_9ScaleType4KindE0ELNS_15FloatRoundStyleE2ESJ_EENS1_15EpilogueDefaultEEEEEvvEEEEvNT_6ParamsE,"ax",@progbits
	.align	128
.text._ZN7cutlass13device_kernelINS_4gemm6kernel13GemmUniversalIN4cute5tupleIJiiiiEEENS1_10collective13CollectiveMmaINS1_34MainloopSm90TmaGmmaWarpSpecializedILi2ENS5_IJNS4_1CILi1EEESB_SB_EEENS1_35KernelTmaWarpSpecializedCooperativeEEENS5_IJNSA_ILi384EEENSA_ILi240EEENSA_ILi64EEEEEENS_6half_tENS5_IJlSB_lEEESJ_SK_NS4_8TiledMMAINS4_8MMA_AtomIJNS4_4SM904GMMA25MMA_64x16x16_F32F16F16_SSILNSO_5MajorE0ELSQ_0ELNSO_7ScaleInE1ELSR_1EEEEEENS4_6LayoutINS5_IJNSA_ILi2EEESB_SB_EEENS5_IJSB_NSA_ILi0EEESX_EEEEENS5_IJNS4_10UnderscoreES10_S10_EEEEENS4_13SM90_TMA_LOADENS4_14ComposedLayoutINS4_7SwizzleILi3ELi4ELi3EEENS4_18smem_ptr_flag_bitsILi16EEENSU_INS5_IJNSA_ILi8EEESH_EEENS5_IJSH_SB_EEEEEEEvNS4_8identityES13_S1D_vS1E_EENS_8epilogue10collective6detail29Sm90TmaWarpSpecializedAdapterINS1H_15DefaultEpilogueISJ_SK_SK_NS1G_6thread17LinearCombinationISJ_Li1EffLNS1L_9ScaleType4KindE0ELNS_15FloatRoundStyleE2ESJ_EENS1_15EpilogueDefaultEEEEEvvEEEEvNT_6ParamsE:
        .type           _ZN7cutlass13device_kernelINS_4gemm6kernel13GemmUniversalIN4cute5tupleIJiiiiEEENS1_10collective13CollectiveMmaINS1_34MainloopSm90TmaGmmaWarpSpecializedILi2ENS5_IJNS4_1CILi1EEESB_SB_EEENS1_35KernelTmaWarpSpecializedCooperativeEEENS5_IJNSA_ILi384EEENSA_ILi240EEENSA_ILi64EEEEEENS_6half_tENS5_IJlSB_lEEESJ_SK_NS4_8TiledMMAINS4_8MMA_AtomIJNS4_4SM904GMMA25MMA_64x16x16_F32F16F16_SSILNSO_5MajorE0ELSQ_0ELNSO_7ScaleInE1ELSR_1EEEEEENS4_6LayoutINS5_IJNSA_ILi2EEESB_SB_EEENS5_IJSB_NSA_ILi0EEESX_EEEEENS5_IJNS4_10UnderscoreES10_S10_EEEEENS4_13SM90_TMA_LOADENS4_14ComposedLayoutINS4_7SwizzleILi3ELi4ELi3EEENS4_18smem_ptr_flag_bitsILi16EEENSU_INS5_IJNSA_ILi8EEESH_EEENS5_IJSH_SB_EEEEEEEvNS4_8identityES13_S1D_vS1E_EENS_8epilogue10collective6detail29Sm90TmaWarpSpecializedAdapterINS1H_15DefaultEpilogueISJ_SK_SK_NS1G_6thread17LinearCombinationISJ_Li1EffLNS1L_9ScaleType4KindE0ELNS_15FloatRoundStyleE2ESJ_EENS1_15EpilogueDefaultEEEEEvvEEEEvNT_6ParamsE,@function
        .size           _ZN7cutlass13device_kernelINS_4gemm6kernel13GemmUniversalIN4cute5tupleIJiiiiEEENS1_10collective13CollectiveMmaINS1_34MainloopSm90TmaGmmaWarpSpecializedILi2ENS5_IJNS4_1CILi1EEESB_SB_EEENS1_35KernelTmaWarpSpecializedCooperativeEEENS5_IJNSA_ILi384EEENSA_ILi240EEENSA_ILi64EEEEEENS_6half_tENS5_IJlSB_lEEESJ_SK_NS4_8TiledMMAINS4_8MMA_AtomIJNS4_4SM904GMMA25MMA_64x16x16_F32F16F16_SSILNSO_5MajorE0ELSQ_0ELNSO_7ScaleInE1ELSR_1EEEEEENS4_6LayoutINS5_IJNSA_ILi2EEESB_SB_EEENS5_IJSB_NSA_ILi0EEESX_EEEEENS5_IJNS4_10UnderscoreES10_S10_EEEEENS4_13SM90_TMA_LOADENS4_14ComposedLayoutINS4_7SwizzleILi3ELi4ELi3EEENS4_18smem_ptr_flag_bitsILi16EEENSU_INS5_IJNSA_ILi8EEESH_EEENS5_IJSH_SB_EEEEEEEvNS4_8identityES13_S1D_vS1E_EENS_8epilogue10collective6detail29Sm90TmaWarpSpecializedAdapterINS1H_15DefaultEpilogueISJ_SK_SK_NS1G_6thread17LinearCombinationISJ_Li1EffLNS1L_9ScaleType4KindE0ELNS_15FloatRoundStyleE2ESJ_EENS1_15EpilogueDefaultEEEEEvvEEEEvNT_6ParamsE,(.L_x_776 - _ZN7cutlass13device_kernelINS_4gemm6kernel13GemmUniversalIN4cute5tupleIJiiiiEEENS1_10collective13CollectiveMmaINS1_34MainloopSm90TmaGmmaWarpSpecializedILi2ENS5_IJNS4_1CILi1EEESB_SB_EEENS1_35KernelTmaWarpSpecializedCooperativeEEENS5_IJNSA_ILi384EEENSA_ILi240EEENSA_ILi64EEEEEENS_6half_tENS5_IJlSB_lEEESJ_SK_NS4_8TiledMMAINS4_8MMA_AtomIJNS4_4SM904GMMA25MMA_64x16x16_F32F16F16_SSILNSO_5MajorE0ELSQ_0ELNSO_7ScaleInE1ELSR_1EEEEEENS4_6LayoutINS5_IJNSA_ILi2EEESB_SB_EEENS5_IJSB_NSA_ILi0EEESX_EEEEENS5_IJNS4_10UnderscoreES10_S10_EEEEENS4_13SM90_TMA_LOADENS4_14ComposedLayoutINS4_7SwizzleILi3ELi4ELi3EEENS4_18smem_ptr_flag_bitsILi16EEENSU_INS5_IJNSA_ILi8EEESH_EEENS5_IJSH_SB_EEEEEEEvNS4_8identityES13_S1D_vS1E_EENS_8epilogue10collective6detail29Sm90TmaWarpSpecializedAdapterINS1H_15DefaultEpilogueISJ_SK_SK_NS1G_6thread17LinearCombinationISJ_Li1EffLNS1L_9ScaleType4KindE0ELNS_15FloatRoundStyleE2ESJ_EENS1_15EpilogueDefaultEEEEEvvEEEEvNT_6ParamsE)
        .other          _ZN7cutlass13device_kernelINS_4gemm6kernel13GemmUniversalIN4cute5tupleIJiiiiEEENS1_10collective13CollectiveMmaINS1_34MainloopSm90TmaGmmaWarpSpecializedILi2ENS5_IJNS4_1CILi1EEESB_SB_EEENS1_35KernelTmaWarpSpecializedCooperativeEEENS5_IJNSA_ILi384EEENSA_ILi240EEENSA_ILi64EEEEEENS_6half_tENS5_IJlSB_lEEESJ_SK_NS4_8TiledMMAINS4_8MMA_AtomIJNS4_4SM904GMMA25MMA_64x16x16_F32F16F16_SSILNSO_5MajorE0ELSQ_0ELNSO_7ScaleInE1ELSR_1EEEEEENS4_6LayoutINS5_IJNSA_ILi2EEESB_SB_EEENS5_IJSB_NSA_ILi0EEESX_EEEEENS5_IJNS4_10UnderscoreES10_S10_EEEEENS4_13SM90_TMA_LOADENS4_14ComposedLayoutINS4_7SwizzleILi3ELi4ELi3EEENS4_18smem_ptr_flag_bitsILi16EEENSU_INS5_IJNSA_ILi8EEESH_EEENS5_IJSH_SB_EEEEEEEvNS4_8identityES13_S1D_vS1E_EENS_8epilogue10collective6detail29Sm90TmaWarpSpecializedAdapterINS1H_15DefaultEpilogueISJ_SK_SK_NS1G_6thread17LinearCombinationISJ_Li1EffLNS1L_9ScaleType4KindE0ELNS_15FloatRoundStyleE2ESJ_EENS1_15EpilogueDefaultEEEEEvvEEEEvNT_6ParamsE,@"STO_CUDA_ENTRY STV_DEFAULT"
_ZN7cutlass13device_kernelINS_4gemm6kernel13GemmUniversalIN4cute5tupleIJiiiiEEENS1_10collective13CollectiveMmaINS1_34MainloopSm90TmaGmmaWarpSpecializedILi2ENS5_IJNS4_1CILi1EEESB_SB_EEENS1_35KernelTmaWarpSpecializedCooperativeEEENS5_IJNSA_ILi384EEENSA_ILi240EEENSA_ILi64EEEEEENS_6half_tENS5_IJlSB_lEEESJ_SK_NS4_8TiledMMAINS4_8MMA_AtomIJNS4_4SM904GMMA25MMA_64x16x16_F32F16F16_SSILNSO_5MajorE0ELSQ_0ELNSO_7ScaleInE1ELSR_1EEEEEENS4_6LayoutINS5_IJNSA_ILi2EEESB_SB_EEENS5_IJSB_NSA_ILi0EEESX_EEEEENS5_IJNS4_10UnderscoreES10_S10_EEEEENS4_13SM90_TMA_LOADENS4_14ComposedLayoutINS4_7SwizzleILi3ELi4ELi3EEENS4_18smem_ptr_flag_bitsILi16EEENSU_INS5_IJNSA_ILi8EEESH_EEENS5_IJSH_SB_EEEEEEEvNS4_8identityES13_S1D_vS1E_EENS_8epilogue10collective6detail29Sm90TmaWarpSpecializedAdapterINS1H_15DefaultEpilogueISJ_SK_SK_NS1G_6thread17LinearCombinationISJ_Li1EffLNS1L_9ScaleType4KindE0ELNS_15FloatRoundStyleE2ESJ_EENS1_15EpilogueDefaultEEEEEvvEEEEvNT_6ParamsE:
[----:B------:R-:W0:Y:S02]  /*0000*/  LDC R1, c[0x0][0x28] ;  /* 0x00000a00ff017b82 */ /* 0x000e240000000800 */
[----:B0-----:R-:W-:Y:S01]  /*0010*/  VIADD R1, R1, 0xfffff798 ;  /* 0xfffff79801017836 */ /* 0x001fe20000000000 */
[----:B------:R-:W0:Y:S01]  /*0020*/  S2R R2, SR_TID.X ;  /* 0x0000000000027919 */ /* 0x000e220000002100 */
[----:B------:R-:W-:Y:S01]  /*0030*/  ELECT P0, URZ, PT ;  /* 0x00000000003f782f */ /* 0x000fe20003800000 */
[----:B------:R-:W-:Y:S01]  /*0040*/  BSSY B0, `(.L_x_0) ;  /* 0x0000015000007945 */ /* 0x000fe20003800000 */
[--C-:B0-----:R-:W-:Y:S02]  /*0050*/  SHF.R.U32.HI R0, RZ, 0x5, R2.reuse ;  /* 0x00000005ff007819 */ /* 0x101fe40000011602 */
[----:B------:R-:W-:-:S03]  /*0060*/  SHF.R.U32.HI R2, RZ, 0x7, R2 ;  /* 0x00000007ff027819 */ /* 0x000fc60000011602 */
[----:B------:R-:W0:Y:S04]  /*0070*/  SHFL.IDX PT, R3, R0, RZ, 0x1f ;  /* 0x00001fff00037589 */ /* 0x000e2800000e0000 */
[----:B------:R-:W1:Y:S01]  /*0080*/  SHFL.IDX PT, R2, R2, RZ, 0x1f ;  /* 0x00001fff02027589 */ /* 0x000e6200000e0000 */
[----:B0-----:R-:W-:Y:S02]  /*0090*/  R2UR UR4, R3 ;  /* 0x00000000030472ca */ /* 0x001fe400000e0000 */
[----:B-1----:R-:W-:-:S11]  /*00a0*/  R2UR UR6, R2 ;  /* 0x00000000020672ca */ /* 0x002fd600000e0000 */
[----:B------:R-:W-:Y:S02]  /*00b0*/  USHF.R.S32.HI UR5, URZ, 0x1f, UR4 ;  /* 0x0000001f3f057899 */ /* 0x000fe40008011404 */
[----:B------:R-:W-:Y:S02]  /*00c0*/  ISETP.NE.OR P0, PT, RZ, UR4, !P0 ;  /* 0x00000004ff007c0c */ /* 0x000fe4000c705670 */
[----:B------:R-:W-:-:S04]  /*00d0*/  ULEA.HI UR5, UR5, UR4, URZ, 0x2 ;  /* 0x0000000405057291 */ /* 0x000fc8000f8f103f */
[----:B------:R-:W-:-:S04]  /*00e0*/  ULOP3.LUT UR5, UR5, 0xfffffffc, URZ, 0xc0, !UPT ;  /* 0xfffffffc05057892 */ /* 0x000fc8000f8ec03f */
[----:B------:R-:W-:-:S03]  /*00f0*/  UIADD3 UR8, UR4, -UR5, URZ ;  /* 0x8000000504087290 */ /* 0x000fc6000fffe03f */
[----:B------:R-:W-:Y:S09]  /*0100*/  @P0 BRA `(.L_x_1) ;  /* 0x0000000000200947 */ /* 0x000ff20003800000 */
[----:B------:R-:W-:Y:S02]  /*0110*/  ULDC.64 UR4, c[0x0][0x198] ;  /* 0x0000660000047ab9 */ /* 0x000fe40000000a00 */
[----:B------:R-:W-:Y:S02]  /*0120*/  UIADD3 UR10, UP0, UR4, 0xf0, URZ ;  /* 0x000000f0040a7890 */ /* 0x000fe4000ff1e03f */
[----:B------:R-:W-:Y:S02]  /*0130*/  UIADD3 UR4, UP1, UR4, 0x1f0, URZ ;  /* 0x000001f004047890 */ /* 0x000fe4000ff3e03f */
[----:B------:R-:W-:Y:S02]  /*0140*/  UIADD3.X UR11, URZ, UR5, URZ, UP0, !UPT ;  /* 0x000000053f0b7290 */ /* 0x000fe400087fe43f */
[----:B------:R-:W-:-:S07]  /*0150*/  UIADD3.X UR5, URZ, UR5, URZ, UP1, !UPT ;  /* 0x000000053f057290 */ /* 0x000fce0008ffe43f */
[----:B------:R0:W-:Y:S02]  /*0160*/  UTMACCTL.PF [UR10] ;  /* 0x000000000a0079b9 */ /* 0x0001e40008040000 */
[----:B------:R0:W-:Y:S02]  /*0170*/  UTMACCTL.PF [UR4] ;  /* 0x00000000040079b9 */ /* 0x0001e40008040000 */
[----:B0-----:R-:W-:Y:S01]  /*0180*/  NOP ;  /* 0x0000000000007918 */ /* 0x001fe20000000000 */
.L_x_1:
[----:B------:R-:W-:Y:S05]  /*0190*/  BSYNC B0 ;  /* 0x0000000000007941 */ /* 0x000fea0003800000 */
.L_x_0:
[----:B------:R-:W0:Y:S01]  /*01a0*/  SHFL.IDX PT, R2, R0, RZ, 0x1f ;  /* 0x00001fff00027589 */ /* 0x000e2200000e0000 */
[----:B------:R-:W-:Y:S01]  /*01b0*/  UISETP.NE.AND UP0, UPT, UR8, 0x3, UPT ;  /* 0x000000030800788c */ /* 0x000fe2000bf05270 */
[----:B------:R-:W-:Y:S01]  /*01c0*/  ISETP.NE.AND P1, PT, RZ, UR6, PT ;  /* 0x00000006ff007c0c */ /* 0x000fe2000bf25270 */
[----:B------:R-:W-:Y:S02]  /*01d0*/  UIADD3 UR10, UR6, -0x1, URZ ;  /* 0xffffffff060a7890 */ /* 0x000fe4000fffe03f */
[----:B------:R-:W-:Y:S02]  /*01e0*/  UISETP.EQ.OR UP0, UPT, UR8, URZ, !UP0 ;  /* 0x0000003f0800728c */ /* 0x000fe4000c702670 */
[----:B------:R-:W-:Y:S02]  /*01f0*/  UISETP.GE.U32.AND UP1, UPT, UR10, 0x2, UPT ;  /* 0x000000020a00788c */ /* 0x000fe4000bf26070 */
[----:B------:R-:W-:-:S04]  /*0200*/  UISETP.EQ.AND UP0, UPT, UR6, URZ, UP0 ;  /* 0x0000003f0600728c */ /* 0x000fc80008702270 */
[----:B------:R-:W-:-:S04]  /*0210*/  USEL UR4, URZ, 0x1, !UP0 ;  /* 0x000000013f047887 */ /* 0x000fc8000c000000 */
[----:B------:R-:W-:Y:S01]  /*0220*/  USEL UR4, UR4, 0x2, UP1 ;  /* 0x0000000204047887 */ /* 0x000fe20008800000 */
[----:B0-----:R-:W-:-:S05]  /*0230*/  ISETP.NE.AND P0, PT, R2, RZ, PT ;  /* 0x000000ff0200720c */ /* 0x001fca0003f05270 */
[----:B------:R-:W-:-:S05]  /*0240*/  IMAD.U32 R2, RZ, RZ, UR4 ;  /* 0x00000004ff027e24 */ /* 0x000fca000f8e00ff */
[----:B------:R0:W-:Y:S03]  /*0250*/  STL [R1+0x284], R2 ;  /* 0x0002840201007387 */ /* 0x0001e60000100800 */
[----:B------:R-:W-:Y:S05]  /*0260*/  @P0 BRA `(.L_x_2) ;  /* 0x0000000000480947 */ /* 0x000fea0003800000 */
[----:B------:R-:W1:Y:S01]  /*0270*/  S2UR UR9, SR_CgaCtaId ;  /* 0x00000000000979c3 */ /* 0x000e620000008800 */
[----:B------:R-:W-:Y:S01]  /*0280*/  UMOV UR4, 0x400 ;  /* 0x0000040000047882 */ /* 0x000fe20000000000 */
[----:B------:R-:W-:Y:S01]  /*0290*/  UMOV UR5, 0x1 ;  /* 0x0000000100057882 */ /* 0x000fe20000000000 */
[----:B------:R-:W-:Y:S01]  /*02a0*/  UMOV UR6, 0x100 ;  /* 0x0000010000067882 */ /* 0x000fe20000000000 */
[----:B------:R-:W-:Y:S01]  /*02b0*/  ELECT P0, URZ, PT ;  /* 0x00000000003f782f */ /* 0x000fe20003800000 */
[----:B------:R-:W-:-:S04]  /*02c0*/  UIADD3 UR6, -UR6, 0x100000, URZ ;  /* 0x0010000006067890 */ /* 0x000fc8000fffe13f */
[----:B------:R-:W-:Y:S02]  /*02d0*/  USHF.L.U32 UR7, UR6, 0xb, URZ ;  /* 0x0000000b06077899 */ /* 0x000fe4000800063f */
[----:B------:R-:W-:Y:S02]  /*02e0*/  USHF.L.U32 UR6, UR6, 0x1, URZ ;  /* 0x0000000106067899 */ /* 0x000fe4000800063f */
[----:B-1----:R-:W-:Y:S02]  /*02f0*/  ULEA UR9, UR9, UR4, 0x18 ;  /* 0x0000000409097291 */ /* 0x002fe4000f8ec03f */
[----:B------:R-:W-:-:S04]  /*0300*/  UIADD3 UR4, -UR5, 0x100000, URZ ;  /* 0x0010000005047890 */ /* 0x000fc8000fffe13f */
[----:B------:R-:W-:Y:S02]  /*0310*/  USHF.L.U32 UR5, UR4, 0xb, URZ ;  /* 0x0000000b04057899 */ /* 0x000fe4000800063f */
[----:B------:R-:W-:Y:S01]  /*0320*/  USHF.L.U32 UR4, UR4, 0x1, URZ ;  /* 0x0000000104047899 */ /* 0x000fe2000800063f */
[----:B------:R-:W1:Y:S11]  /*0330*/  FENCE.VIEW.ASYNC.S ;  /* 0x00000000000073c6 */ /* 0x000e760000000000 */
[----:B-1----:R1:W2:Y:S01]  /*0340*/  SYNCS.EXCH.64 URZ, [UR9], UR4 ;  /* 0x00000004093f75b2 */ /* 0x0022a20008000100 */
[----:B------:R1:W3:Y:S01]  /*0350*/  SYNCS.EXCH.64 URZ, [UR9+0x10], UR6 ;  /* 0x00001006093f75b2 */ /* 0x0002e20008000100 */
[----:B------:R1:W4:Y:S01]  /*0360*/  SYNCS.EXCH.64 URZ, [UR9+0x8], UR4 ;  /* 0x00000804093f75b2 */ /* 0x0003220008000100 */
[----:B------:R1:W0:Y:S01]  /*0370*/  SYNCS.EXCH.64 URZ, [UR9+0x18], UR6 ;  /* 0x00001806093f75b2 */ /* 0x0002220008000100 */
[----:B------:R-:W-:Y:S01]  /*0380*/  NOP ;  /* 0x0000000000007918 */ /* 0x000fe20000000000 */
.L_x_2:
[----:B0-----:R-:W5:Y:S01]  /*0390*/  LDL.LU R2, [R1+0x280] ;  /* 0x0002800001027983 */ /* 0x001f620000300800 */
[----:B------:R-:W0:Y:S01]  /*03a0*/  LDC R3, c[0x0][0x65c] ;  /* 0x00019700ff037b82 */ /* 0x000e220000000800 */
[----:B------:R-:W-:Y:S02]  /*03b0*/  ELECT P0, URZ, PT ;  /* 0x00000000003f782f */ /* 0x000fe40003800000 */
[----:B------:R-:W-:Y:S01]  /*03c0*/  MOV R5, RZ ;  /* 0x000000ff00057202 */ /* 0x000fe20000000f00 */
[----:B------:R-:W2:Y:S01]  /*03d0*/  SHFL.IDX PT, R0, R0, RZ, 0x1f ;  /* 0x00001fff00007589 */ /* 0x000ea200000e0000 */
[----:B-1----:R-:W-:Y:S01]  /*03e0*/  UMOV UR4, 0x20 ;  /* 0x0000002000047882 */ /* 0x002fe20000000000 */
[----:B------:R-:W-:Y:S01]  /*03f0*/  NOP ;  /* 0x0000000000007918 */ /* 0x000fe20000000000 */
[----:B------:R-:W-:Y:S01]  /*0400*/  NOP ;  /* 0x0000000000007918 */ /* 0x000fe20000000000 */
[----:B------:R-:W1:Y:S01]  /*0410*/  S2R R4, SR_CTAID.X ;  /* 0x0000000000047919 */ /* 0x000e620000002500 */
[----:B0-----:R-:W-:-:S02]  /*0420*/  ISETP.NE.AND P2, PT, R3, 0x1, PT ;  /* 0x000000010300780c */ /* 0x001fc40003f45270 */
[----:B--2---:R-:W-:Y:S02]  /*0430*/  ISETP.NE.OR P0, PT, R0, RZ, !P0 ;  /* 0x000000ff0000720c */ /* 0x004fe40004705670 */
[----:B------:R-:W0:Y:S09]  /*0440*/  S2R R0, SR_CTAID.Y ;  /* 0x0000000000007919 */ /* 0x000e320000002600 */
[----:B------:R-:W1:Y:S01]  /*0450*/  @P2 LDC R7, c[0x0][0x10] ;  /* 0x00000400ff072b82 */ /* 0x000e620000000800 */
[----:B------:R-:W-:Y:S01]  /*0460*/  @P2 IMAD.MOV.U32 R3, RZ, RZ, RZ ;  /* 0x000000ffff032224 */ /* 0x000fe200078e00ff */
[----:B------:R-:W-:Y:S01]  /*0470*/  VOTEU.ALL UP0, P0 ;  /* 0x00000000003f7886 */ /* 0x000fe20000000000 */
[----:B------:R-:W-:Y:S01]  /*0480*/  @P2 IMAD.MOV.U32 R11, RZ, RZ, RZ ;  /* 0x000000ffff0b2224 */ /* 0x000fe200078e00ff */
[----:B------:R-:W-:-:S04]  /*0490*/  VOTEU.ALL UP1, P0 ;  /* 0x00000000003f7886 */ /* 0x000fc80000020000 */
[----:B------:R-:W2:Y:S01]  /*04a0*/  @!P2 LDC R9, c[0x0][0xc] ;  /* 0x00000300ff09ab82 */ /* 0x000ea20000000800 */
[----:B------:R-:W-:Y:S01]  /*04b0*/  @!UP0 UMOV UR6, 0x400 ;  /* 0x0000040000068882 */ /* 0x000fe20000000000 */
[----:B------:R-:W-:-:S04]  /*04c0*/  @!UP0 UIADD3 UR4, -UR4, 0x100000, URZ ;  /* 0x0010000004048890 */ /* 0x000fc8000fffe13f */
[----:B------:R-:W-:Y:S02]  /*04d0*/  @!UP0 USHF.L.U32 UR5, UR4, 0xb, URZ ;  /* 0x0000000b04058899 */ /* 0x000fe4000800063f */
[----:B------:R-:W-:Y:S01]  /*04e0*/  @!UP0 USHF.L.U32 UR4, UR4, 0x1, URZ ;  /* 0x0000000104048899 */ /* 0x000fe2000800063f */
[----:B------:R-:W3:Y:S02]  /*04f0*/  @!UP0 S2UR UR7, SR_CgaCtaId ;  /* 0x00000000000789c3 */ /* 0x000ee40000008800 */
[----:B---3--:R-:W-:Y:S01]  /*0500*/  @!UP0 ULEA UR6, UR7, UR6, 0x18 ;  /* 0x0000000607068291 */ /* 0x008fe2000f8ec03f */
[----:B------:R-:W-:Y:S01]  /*0510*/  VOTEU.ALL UP0, P0 ;  /* 0x00000000003f7886 */ /* 0x000fe20000000000 */
[----:B------:R-:W3:Y:S10]  /*0520*/  FENCE.VIEW.ASYNC.S ;  /* 0x00000000000073c6 */ /* 0x000ef40000000000 */
[----:B---3--:R3:W4:Y:S01]  /*0530*/  @!UP0 SYNCS.EXCH.64 URZ, [UR6+0x30], UR4 ;  /* 0x00003004063f85b2 */ /* 0x0087220008000100 */
[----:B------:R3:W4:Y:S01]  /*0540*/  @!UP1 SYNCS.EXCH.64 URZ, [UR6+0x38], UR4 ;  /* 0x00003804063f95b2 */ /* 0x0007220008000100 */
[----:B------:R-:W-:Y:S01]  /*0550*/  NOP ;  /* 0x0000000000007918 */ /* 0x000fe20000000000 */
[----:B-----5:R-:W-:-:S04]  /*0560*/  LOP3.LUT R2, R2, 0xfffffff7, RZ, 0xc0, !PT ;  /* 0xfffffff702027812 */ /* 0x020fc800078ec0ff */
[----:B------:R-:W-:-:S05]  /*0570*/  @P2 LOP3.LUT R2, R2, 0x8, RZ, 0xfc, !PT ;  /* 0x0000000802022812 */ /* 0x000fca00078efcff */
[----:B------:R0:W-:Y:S02]  /*0580*/  STL [R1+0x280], R2 ;  /* 0x0002800201007387 */ /* 0x0001e40000100800 */
[----:B0-----:R-:W-:-:S05]  /*0590*/  @P2 MOV R2, R0 ;  /* 0x0000000000022202 */ /* 0x001fca0000000f00 */
[----:B-1----:R-:W-:-:S04]  /*05a0*/  @P2 IMAD.WIDE.U32 R6, R4, R7, R2 ;  /* 0x0000000704062225 */ /* 0x002fc800078e0002 */
[----:B--2---:R-:W-:-:S04]  /*05b0*/  @!P2 IMAD.WIDE.U32 R2, R9, R0, R4 ;  /* 0x000000000902a225 */ /* 0x004fc800078e0004 */
[----:B------:R-:W-:Y:S01]  /*05c0*/  @P2 IMAD.MOV.U32 R16, RZ, RZ, R6 ;  /* 0x000000ffff102224 */ /* 0x000fe200078e0006 */
[----:B------:R-:W-:Y:S01]  /*05d0*/  @!P2 MOV R16, R2 ;  /* 0x000000020010a202 */ /* 0x000fe20000000f00 */
[----:B------:R-:W-:Y:S02]  /*05e0*/  @P2 IMAD.IADD R17, R7, 0x1, R11 ;  /* 0x0000000107112824 */ /* 0x000fe400078e020b */
[----:B------:R-:W-:Y:S02]  /*05f0*/  @!P2 IMAD.MOV.U32 R17, RZ, RZ, R3 ;  /* 0x000000ffff11a224 */ /* 0x000fe400078e0003 */
[----:B------:R3:W-:Y:S04]  /*0600*/  STL [R1+0x298], R16 ;  /* 0x0002981001007387 */ /* 0x0007e80000100800 */
[----:B------:R3:W-:Y:S01]  /*0610*/  STL [R1+0x294], R17 ;  /* 0x0002941101007387 */ /* 0x0007e20000100800 */
[----:B----4-:R-:W-:Y:S06]  /*0620*/  BAR.SYNC.DEFER_BLOCKING 0x0 ;  /* 0x0000000000007b1d */ /* 0x010fec0000010000 */
[----:B------:R-:W-:Y:S05]  /*0630*/  @!P1 BRA `(.L_x_3) ;  /* 0x0000031400e49947 */ /* 0x000fea0003800000 */
[----:B------:R-:W-:-:S06]  /*0640*/  UISETP.GT.U32.AND UP0, UPT, UR10, 0x1, UPT ;  /* 0x000000010a00788c */ /* 0x000fcc000bf04070 */
[----:B------:R-:W-:-:S13]  /*0650*/  PLOP3.LUT P0, PT, PT, PT, UP0, 0x80, 0x0 ;  /* 0x000000000000781c */ /* 0x000fda0003f0f008 */
[----:B---3--:R-:W-:Y:S05]  /*0660*/  @P0 EXIT ;  /* 0x000000000000094d */ /* 0x008fea0003800000 */
[----:B------:R-:W-:Y:S01]  /*0670*/  ULDC.64 UR4, c[0x0][0x650] ;  /* 0x0001940000047ab9 */ /* 0x000fe20000000a00 */
[----:B------:R-:W-:Y:S02]  /*0680*/  PRMT R6, RZ, 0x7610, R6 ;  /* 0x00007610ff067816 */ /* 0x000fe40000000006 */
[----:B------:R-:W-:Y:S01]  /*0690*/  ISETP.GE.U32.AND P0, PT, R16, UR4, PT ;  /* 0x0000000410007c0c */ /* 0x000fe2000bf06070 */
[----:B------:R-:W-:Y:S02]  /*06a0*/  UMOV UR4, 0xffffffff ;  /* 0xffffffff00047882 */ /* 0x000fe40000000000 */
[----:B------:R-:W-:Y:S01]  /*06b0*/  MOV R2, UR4 ;  /* 0x0000000400027c02 */ /* 0x000fe20008000f00 */
[----:B------:R-:W-:Y:S01]  /*06c0*/  IMAD.U32 R19, RZ, RZ, UR4 ;  /* 0x00000004ff137e24 */ /* 0x000fe2000f8e00ff */
[----:B------:R-:W-:Y:S01]  /*06d0*/  ISETP.GE.U32.AND.EX P0, PT, R17, UR5, PT, P0 ;  /* 0x0000000511007c0c */ /* 0x000fe2000bf06100 */
[----:B------:R-:W-:Y:S02]  /*06e0*/  UMOV UR5, 0xffffffff ;  /* 0xffffffff00057882 */ /* 0x000fe40000000000 */
[----:B------:R0:W-:Y:S01]  /*06f0*/  STL [R1+0x288], R2 ;  /* 0x0002880201007387 */ /* 0x0001e20000100800 */
[----:B------:R-:W-:-:S09]  /*0700*/  IMAD.U32 R18, RZ, RZ, UR5 ;  /* 0x00000005ff127e24 */ /* 0x000fd2000f8e00ff */
[----:B0-----:R-:W-:Y:S05]  /*0710*/  @P0 BRA `(.L_x_4) ;  /* 0x00000004007c0947 */ /* 0x001fea0003800000 */
[----:B------:R-:W0:Y:S01]  /*0720*/  LDC.64 R12, c[0x0][0x628] ;  /* 0x00018a00ff0c7b82 */ /* 0x000e220000000a00 */
[----:B------:R-:W-:Y:S01]  /*0730*/  IMAD.MOV.U32 R2, RZ, RZ, R16 ;  /* 0x000000ffff027224 */ /* 0x000fe200078e0010 */
[----:B------:R-:W-:-:S06]  /*0740*/  MOV R3, R17 ;  /* 0x0000001100037202 */ /* 0x000fcc0000000f00 */
[----:B------:R-:W1:Y:S08]  /*0750*/  LDC R10, c[0x0][0x630] ;  /* 0x00018c00ff0a7b82 */ /* 0x000e700000000800 */
[----:B------:R-:W2:Y:S01]  /*0760*/  LDC.64 R14, c[0x0][0x620] ;  /* 0x00018800ff0e7b82 */ /* 0x000ea20000000a00 */
[----:B0-----:R-:W-:-:S04]  /*0770*/  ISETP.NE.U32.AND P0, PT, R12, RZ, PT ;  /* 0x000000ff0c00720c */ /* 0x001fc80003f05070 */
[----:B------:R-:W-:-:S13]  /*0780*/  ISETP.NE.AND.EX P0, PT, R13, RZ, PT, P0 ;  /* 0x000000ff0d00720c */ /* 0x000fda0003f05300 */
[----:B-12---:R-:W-:Y:S05]  /*0790*/  @!P0 BRA `(.L_x_5) ;  /* 0x0000000000288947 */ /* 0x006fea0003800000 */
[----:B------:R-:W0:Y:S02]  /*07a0*/  LDC R9, c[0x0][0x634] ;  /* 0x00018d00ff097b82 */ /* 0x000e240000000800 */
[----:B0-----:R-:W-:-:S05]  /*07b0*/  IADD3 R9, P0, R16, R9, RZ ;  /* 0x0000000910097210 */ /* 0x001fca0007f1e0ff */
[----:B------:R-:W-:-:S04]  /*07c0*/  IMAD.X R11, RZ, RZ, R17, P0 ;  /* 0x000000ffff0b7224 */ /* 0x000fc800000e0611 */
[----:B------:R-:W-:-:S04]  /*07d0*/  IMAD.WIDE.U32 R2, R11, R12, RZ ;  /* 0x0000000c0b027225 */ /* 0x000fc800078e00ff */
[----:B------:R-:W-:-:S04]  /*07e0*/  IMAD.WIDE.U32 R6, P0, R9, R13, R2 ;  /* 0x0000000d09067225 */ /* 0x000fc80007800002 */
[----:B------:R-:W-:Y:S01]  /*07f0*/  IMAD.WIDE.U32 R2, R9, R12, RZ ;  /* 0x0000000c09027225 */ /* 0x000fe200078e00ff */
[----:B------:R-:W-:-:S03]  /*0800*/  MOV R8, R7 ;  /* 0x0000000700087202 */ /* 0x000fc60000000f00 */
[----:B------:R-:W-:Y:S01]  /*0810*/  IMAD.X R9, RZ, RZ, RZ, P0 ;  /* 0x000000ffff097224 */ /* 0x000fe200000e06ff */
[----:B------:R-:W-:-:S05]  /*0820*/  IADD3 RZ, P0, R3, R6, RZ ;  /* 0x0000000603ff7210 */ /* 0x000fca0007f1e0ff */
[----:B------:R-:W-:-:S08]  /*0830*/  IMAD.WIDE.U32.X R2, R11, R13, R8, P0 ;  /* 0x0000000d0b027225 */ /* 0x000fd000000e0408 */
.L_x_5:
[-CC-:B------:R-:W-:Y:S01]  /*0840*/  SHF.R.U64 R22, R2, R10.reuse, R3.reuse ;  /* 0x0000000a02167219 */ /* 0x180fe20000001203 */
[----:B------:R-:W0:Y:S01]  /*0850*/  LDC.64 R18, c[0x0][0x640] ;  /* 0x00019000ff127b82 */ /* 0x000e220000000a00 */
[----:B------:R-:W-:Y:S01]  /*0860*/  SHF.R.U32.HI R2, RZ, R10, R3 ;  /* 0x0000000aff027219 */ /* 0x000fe20000011603 */
[----:B------:R-:W-:Y:S01]  /*0870*/  ULDC UR4, c[0x0][0x150] ;  /* 0x0000540000047ab9 */ /* 0x000fe20000000800 */
[----:B------:R-:W-:Y:S02]  /*0880*/  IADD3 R9, P0, RZ, -R22, RZ ;  /* 0x80000016ff097210 */ /* 0x000fe40007f1e0ff */
[----:B------:R-:W-:Y:S02]  /*0890*/  I2FP.F32.U32 R5, R4 ;  /* 0x0000000400057245 */ /* 0x000fe40000201000 */
[----:B------:R-:W-:Y:S01]  /*08a0*/  MOV R3, R17 ;  /* 0x0000001100037202 */ /* 0x000fe20000000f00 */
[----:B------:R-:W1:Y:S01]  /*08b0*/  LDC R8, c[0x0][0x618] ;  /* 0x00018600ff087b82 */ /* 0x000e620000000800 */
[----:B------:R-:W-:-:S02]  /*08c0*/  IMAD.X R11, RZ, RZ, ~R2, P0 ;  /* 0x000000ffff0b7224 */ /* 0x000fc400000e0e02 */
[----:B------:R-:W-:Y:S01]  /*08d0*/  FMUL R5, R5, UR4 ;  /* 0x0000000405057c20 */ /* 0x000fe20008400000 */
[----:B------:R-:W-:Y:S01]  /*08e0*/  IMAD.MOV.U32 R2, RZ, RZ, R16 ;  /* 0x000000ffff027224 */ /* 0x000fe200078e0010 */
[----:B------:R-:W-:Y:S01]  /*08f0*/  ULDC UR4, c[0x0][0x154] ;  /* 0x0000550000047ab9 */ /* 0x000fe20000000800 */
[-C--:B------:R-:W-:Y:S02]  /*0900*/  IMAD R6, R11, R14.reuse, RZ ;  /* 0x0000000e0b067224 */ /* 0x080fe400078e02ff */
[C---:B------:R-:W-:Y:S01]  /*0910*/  IMAD.WIDE.U32 R2, R9.reuse, R14, R2 ;  /* 0x0000000e09027225 */ /* 0x040fe200078e0002 */
[----:B------:R-:W2:Y:S01]  /*0920*/  LDC R7, c[0x0][0x144] ;  /* 0x00005100ff077b82 */ /* 0x000ea20000000800 */
[----:B------:R-:W3:Y:S02]  /*0930*/  F2I.U32.TRUNC.NTZ R5, R5 ;  /* 0x0000000500057305 */ /* 0x000ee4000020f000 */
[----:B------:R-:W-:-:S04]  /*0940*/  IMAD R9, R9, R15, R6 ;  /* 0x0000000f09097224 */ /* 0x000fc800078e0206 */
[----:B------:R-:W-:Y:S01]  /*0950*/  IMAD.IADD R3, R3, 0x1, R9 ;  /* 0x0000000103037824 */ /* 0x000fe200078e0209 */
[----:B------:R-:W4:Y:S01]  /*0960*/  LDC R10, c[0x0][0x608] ;  /* 0x00018200ff0a7b82 */ /* 0x000f220000000800 */
[----:B0-----:R-:W-:-:S04]  /*0970*/  ISETP.NE.U32.AND P0, PT, R18, RZ, PT ;  /* 0x000000ff1200720c */ /* 0x001fc80003f05070 */
[----:B------:R-:W-:-:S03]  /*0980*/  ISETP.NE.AND.EX P0, PT, R19, RZ, PT, P0 ;  /* 0x000000ff1300720c */ /* 0x000fc60003f05300 */
[----:B------:R-:W0:Y:S01]  /*0990*/  LDC R15, c[0x0][0x658] ;  /* 0x00019600ff0f7b82 */ /* 0x000e220000000800 */
[----:B-1----:R-:W-:Y:S01]  /*09a0*/  SHF.R.U64 R12, R2, R8, R3 ;  /* 0x00000008020c7219 */ /* 0x002fe20000001203 */
[----:B---3--:R-:W-:Y:S01]  /*09b0*/  IMAD.MOV R6, RZ, RZ, -R5 ;  /* 0x000000ffff067224 */ /* 0x008fe200078e0a05 */
[----:B------:R-:W-:Y:S02]  /*09c0*/  I2FP.F32.U32 R2, R0 ;  /* 0x0000000000027245 */ /* 0x000fe40000201000 */
[----:B------:R-:W-:-:S03]  /*09d0*/  SHF.R.U32.HI R5, RZ, R8, R3 ;  /* 0x00000008ff057219 */ /* 0x000fc60000011603 */
[----:B------:R-:W1:Y:S01]  /*09e0*/  LDC R13, c[0x0][0x148] ;  /* 0x00005200ff0d7b82 */ /* 0x000e620000000800 */
[----:B--2---:R-:W-:Y:S02]  /*09f0*/  IMAD R8, R7, R6, R4 ;  /* 0x0000000607087224 */ /* 0x004fe400078e0204 */
[----:B------:R-:W-:Y:S01]  /*0a00*/  FMUL R3, R2, UR4 ;  /* 0x0000000402037c20 */ /* 0x000fe20008400000 */
[----:B------:R-:W-:Y:S01]  /*0a10*/  MOV R2, 0xffffffff ;  /* 0xffffffff00027802 */ /* 0x000fe20000000f00 */
[----:B------:R-:W-:Y:S02]  /*0a20*/  IMAD.MOV.U32 R6, RZ, RZ, 0x1 ;  /* 0x00000001ff067424 */ /* 0x000fe400078e00ff */
[----:B------:R2:W3:Y:S01]  /*0a30*/  F2I.U32.TRUNC.NTZ R11, R3 ;  /* 0x00000003000b7305 */ /* 0x0004e2000020f000 */
[----:B------:R-:W1:Y:S01]  /*0a40*/  LDC R17, c[0x0][0x600] ;  /* 0x00018000ff117b82 */ /* 0x000e620000000800 */
[-CC-:B----4-:R-:W-:Y:S02]  /*0a50*/  SHF.R.U64 R23, R12, R10.reuse, R5.reuse ;  /* 0x0000000a0c177219 */ /* 0x190fe40000001205 */
[----:B------:R-:W-:-:S05]  /*0a60*/  SHF.R.U32.HI R4, RZ, R10, R5 ;  /* 0x0000000aff047219 */ /* 0x000fca0000011605 */
[----:B------:R-:W4:Y:S01]  /*0a70*/  LDC R14, c[0x0][0x648] ;  /* 0x00019200ff0e7b82 */ /* 0x000f220000000800 */
[-C--:B0-----:R-:W-:Y:S02]  /*0a80*/  SHF.L.U32 R2, R2, R15.reuse, RZ ;  /* 0x0000000f02027219 */ /* 0x081fe400000006ff */
[-CC-:B------:R-:W-:Y:S02]  /*0a90*/  SHF.R.U64 R20, R23, R15.reuse, R4.reuse ;  /* 0x0000000f17147219 */ /* 0x180fe40000001204 */
[-C--:B------:R-:W-:Y:S02]  /*0aa0*/  SHF.R.U32.HI R4, RZ, R15.reuse, R4 ;  /* 0x0000000fff047219 */ /* 0x080fe40000011604 */
[----:B------:R-:W-:Y:S01]  /*0ab0*/  LOP3.LUT R10, RZ, R2, RZ, 0x33, !PT ;  /* 0x00000002ff0a7212 */ /* 0x000fe200078e33ff */
[----:B------:R-:W0:Y:S01]  /*0ac0*/  LDC R21, c[0x0][0x638] ;  /* 0x00018e00ff157b82 */ /* 0x000e220000000800 */
[----:B------:R-:W-:Y:S01]  /*0ad0*/  SHF.L.U32 R9, R6, R15, RZ ;  /* 0x0000000f06097219 */ /* 0x000fe200000006ff */
[----:B------:R-:W-:Y:S01]  /*0ae0*/  IMAD.MOV.U32 R2, RZ, RZ, R20 ;  /* 0x000000ffff027224 */ /* 0x000fe200078e0014 */
[----:B--2---:R-:W-:-:S05]  /*0af0*/  MOV R3, R4 ;  /* 0x0000000400037202 */ /* 0x004fca0000000f00 */
[----:B------:R-:W2:Y:S01]  /*0b00*/  LDC R16, c[0x0][0x610] ;  /* 0x00018400ff107b82 */ /* 0x000ea20000000800 */
[----:B---3--:R-:W-:Y:S05]  /*0b10*/  @!P0 BRA `(.L_x_6) ;  /* 0x0000000000288947 */ /* 0x008fea0003800000 */
[----:B------:R-:W3:Y:S02]  /*0b20*/  LDC R7, c[0x0][0x64c] ;  /* 0x00019300ff077b82 */ /* 0x000ee40000000800 */
[----:B---3--:R-:W-:-:S05]  /*0b30*/  IADD3 R7, P0, R20, R7, RZ ;  /* 0x0000000714077210 */ /* 0x008fca0007f1e0ff */
        /* <DEDUP_REMOVED lines=8> */
.L_x_6:
[----:B----4-:R-:W-:Y:S01]  /*0bc0*/  SHF.R.U64 R2, R2, R14, R3 ;  /* 0x0000000e02027219 */ /* 0x010fe20000001203 */
[----:B-1----:R-:W-:Y:S01]  /*0bd0*/  VIADD R3, R17, 0xffffffff ;  /* 0xffffffff11037836 */ /* 0x002fe20000000000 */
[----:B------:R-:W-:Y:S01]  /*0be0*/  LOP3.LUT R10, R23, R10, RZ, 0xc0, !PT ;  /* 0x0000000a170a7212 */ /* 0x000fe200078ec0ff */
[----:B------:R-:W-:Y:S01]  /*0bf0*/  IMAD.MOV R11, RZ, RZ, -R11 ;  /* 0x000000ffff0b7224 */ /* 0x000fe200078e0a0b */
[----:B------:R-:W-:Y:S01]  /*0c00*/  IADD3 R4, -R2, RZ, RZ ;  /* 0x000000ff02047210 */ /* 0x000fe20007ffe1ff */
[----:B------:R-:W-:Y:S01]  /*0c10*/  IMAD.MOV.U32 R6, RZ, RZ, 0x1 ;  /* 0x00000001ff067424 */ /* 0x000fe200078e00ff */
[----:B------:R-:W-:Y:S01]  /*0c20*/  LOP3.LUT R3, R12, R3, RZ, 0xc0, !PT ;  /* 0x000000030c037212 */ /* 0x000fe200078ec0ff */
[----:B------:R-:W-:Y:S01]  /*0c30*/  @P2 IMAD R8, R13, R11, R0 ;  /* 0x0000000b0d082224 */ /* 0x000fe200078e0200 */
[----:B------:R-:W-:Y:S01]  /*0c40*/  R2UR UR6, R22 ;  /* 0x00000000160672ca */ /* 0x000fe200000e0000 */
[----:B------:R-:W-:Y:S02]  /*0c50*/  IMAD R9, R9, R2, R10 ;  /* 0x0000000209097224 */ /* 0x000fe400078e020a */
[----:B0-----:R-:W-:-:S02]  /*0c60*/  IMAD R0, R4, R21, R20 ;  /* 0x0000001504007224 */ /* 0x001fc400078e0214 */
[----:B--2---:R-:W-:Y:S02]  /*0c70*/  IMAD R8, R9, R16, R8 ;  /* 0x0000001009087224 */ /* 0x004fe400078e0208 */
[----:B------:R-:W-:-:S05]  /*0c80*/  IMAD R3, R0, R17, R3 ;  /* 0x0000001100037224 */ /* 0x000fca00078e0203 */
[----:B------:R-:W-:Y:S02]  /*0c90*/  SEL R0, R3, R8, !P2 ;  /* 0x0000000803007207 */ /* 0x000fe40005000000 */
[----:B------:R-:W-:Y:S02]  /*0ca0*/  SEL R8, R8, R3, !P2 ;  /* 0x0000000308087207 */ /* 0x000fe40005000000 */
[----:B------:R-:W-:Y:S01]  /*0cb0*/  R2UR UR5, R0 ;  /* 0x00000000000572ca */ /* 0x000fe200000e0000 */
[----:B------:R-:W-:Y:S01]  /*0cc0*/  IMAD.U32 R0, RZ, RZ, UR6 ;  /* 0x00000006ff007e24 */ /* 0x000fe2000f8e00ff */
[----:B------:R-:W-:-:S04]  /*0cd0*/  R2UR UR4, R8 ;  /* 0x00000000080472ca */ /* 0x000fc800000e0000 */
[----:B------:R0:W-:Y:S07]  /*0ce0*/  STL [R1+0x288], R0 ;  /* 0x0002880001007387 */ /* 0x0001ee0000100800 */
[----:B------:R-:W-:Y:S02]  /*0cf0*/  MOV R18, UR5 ;  /* 0x0000000500127c02 */ /* 0x000fe40008000f00 */
[----:B------:R-:W-:-:S07]  /*0d00*/  IMAD.U32 R19, RZ, RZ, UR4 ;  /* 0x00000004ff137e24 */ /* 0x000fce000f8e00ff */
.L_x_4:
[----:B------:R-:W-:-:S08]  /*0d10*/  NOP ;  /* 0x0000000000007918 */ /* 0x000fd00000000000 */
[----:B------:R-:W1:Y:S02]  /*0d20*/  USETMAXREG.TRY_ALLOC.CTAPOOL UP0, 0xf0 ;  /* 0x000000f0000079c8 */ /* 0x000e640008000600 */
[----:B-1----:R-:W-:-:S13]  /*0d30*/  PLOP3.LUT P0, PT, PT, PT, UP0, 0x80, 0x0 ;  /* 0x000000000000781c */ /* 0x002fda0003f0f008 */
[----:B------:R-:W-:Y:S05]  /*0d40*/  @!P0 BRA `(.L_x_4) ;  /* 0xfffffffc00f08947 */ /* 0x000fea000383ffff */
[----:B------:R-:W-:Y:S02]  /*0d50*/  ULDC.64 UR4, c[0x0][0x598] ;  /* 0x0001660000047ab9 */ /* 0x000fe40000000a00 */
[----:B------:R-:W-:-:S04]  /*0d60*/  ISETP.NE.U32.AND P0, PT, RZ, UR4, PT ;  /* 0x00000004ff007c0c */ /* 0x000fc8000bf05070 */
[----:B------:R-:W-:-:S13]  /*0d70*/  ISETP.NE.AND.EX P0, PT, RZ, UR5, PT, P0 ;  /* 0x00000005ff007c0c */ /* 0x000fda000bf05300 */
[----:B------:R-:W-:Y:S05]  /*0d80*/  @!P0 BRA `(.L_x_7) ;  /* 0x0000000000248947 */ /* 0x000fea0003800000 */
[----:B------:R-:W1:Y:S01]  /*0d90*/  LDC.64 R2, c[0x0][0x598] ;  /* 0x00016600ff027b82 */ /* 0x000e620000000a00 */
[----:B------:R-:W-:Y:S02]  /*0da0*/  ULDC.64 UR4, c[0x0][0x208] ;  /* 0x0000820000047ab9 */ /* 0x000fe40000000a00 */
[----:B-1----:R-:W2:Y:S02]  /*0db0*/  LDG.E.64 R2, desc[UR4][R2.64] ;  /* 0x0000000402027981 */ /* 0x002ea4000c1e1b00 */
[----:B--2---:R-:W-:-:S04]  /*0dc0*/  ISETP.NE.U32.AND P0, PT, R2, RZ, PT ;  /* 0x000000ff0200720c */ /* 0x004fc80003f05070 */
[----:B------:R-:W-:-:S13]  /*0dd0*/  ISETP.NE.AND.EX P0, PT, R3, RZ, PT, P0 ;  /* 0x000000ff0300720c */ /* 0x000fda0003f05300 */
[----:B------:R-:W-:Y:S05]  /*0de0*/  @!P0 BRA `(.L_x_7) ;  /* 0x00000000000c8947 */ /* 0x000fea0003800000 */
[----:B------:R-:W-:Y:S02]  /*0df0*/  ULDC.64 UR4, c[0x0][0x208] ;  /* 0x0000820000047ab9 */ /* 0x000fe40000000a00 */
[----:B------:R1:W5:Y:S01]  /*0e00*/  LD.E R2, desc[UR4][R2.64] ;  /* 0x0000000402027980 */ /* 0x000362000c101900 */
[----:B------:R-:W-:Y:S05]  /*0e10*/  BRA `(.L_x_8) ;  /* 0x0000000000287947 */ /* 0x000fea0003800000 */
.L_x_7:
[----:B------:R-:W-:Y:S02]  /*0e20*/  ULDC.64 UR4, c[0x0][0x588] ;  /* 0x0001620000047ab9 */ /* 0x000fe40000000a00 */
[----:B------:R-:W-:-:S04]  /*0e30*/  ISETP.NE.U32.AND P0, PT, RZ, UR4, PT ;  /* 0x00000004ff007c0c */ /* 0x000fc8000bf05070 */
[----:B------:R-:W-:-:S13]  /*0e40*/  ISETP.NE.AND.EX P0, PT, RZ, UR5, PT, P0 ;  /* 0x00000005ff007c0c */ /* 0x000fda000bf05300 */
[----:B------:R-:W-:Y:S05]  /*0e50*/  @!P0 BRA `(.L_x_9) ;  /* 0x0000000000108947 */ /* 0x000fea0003800000 */
[----:B------:R-:W1:Y:S01]  /*0e60*/  LDC.64 R2, c[0x0][0x588] ;  /* 0x00016200ff027b82 */ /* 0x000e620000000a00 */
[----:B------:R-:W-:Y:S02]  /*0e70*/  ULDC.64 UR4, c[0x0][0x208] ;  /* 0x0000820000047ab9 */ /* 0x000fe40000000a00 */
[----:B-1----:R2:W5:Y:S01]  /*0e80*/  LDG.E R2, desc[UR4][R2.64] ;  /* 0x0000000402027981 */ /* 0x002562000c1e1900 */
[----:B------:R-:W-:Y:S05]  /*0e90*/  BRA `(.L_x_8) ;  /* 0x0000000000087947 */ /* 0x000fea0003800000 */
.L_x_9:
[----:B------:R-:W-:Y:S02]  /*0ea0*/  ULDC UR4, c[0x0][0x580] ;  /* 0x0001600000047ab9 */ /* 0x000fe40000000800 */
[----:B------:R-:W-:-:S07]  /*0eb0*/  IMAD.U32 R2, RZ, RZ, UR4 ;  /* 0x00000004ff027e24 */ /* 0x000fce000f8e00ff */
.L_x_8:
[----:B------:R-:W-:Y:S02]  /*0ec0*/  ULDC.64 UR4, c[0x0][0x5a0] ;  /* 0x0001680000047ab9 */ /* 0x000fe40000000a00 */
[----:B------:R-:W-:-:S04]  /*0ed0*/  ISETP.NE.U32.AND P0, PT, RZ, UR4, PT ;  /* 0x00000004ff007c0c */ /* 0x000fc8000bf05070 */
[----:B------:R-:W-:-:S13]  /*0ee0*/  ISETP.NE.AND.EX P0, PT, RZ, UR5, PT, P0 ;  /* 0x00000005ff007c0c */ /* 0x000fda000bf05300 */
[----:B------:R-:W-:Y:S05]  /*0ef0*/  @!P0 BRA `(.L_x_10) ;  /* 0x0000000000248947 */ /* 0x000fea0003800000 */
[----:B------:R-:W3:Y:S01]  /*0f00*/  LDC.64 R4, c[0x0][0x5a0] ;  /* 0x00016800ff047b82 */ /* 0x000ee20000000a00 */
[----:B------:R-:W-:Y:S02]  /*0f10*/  ULDC.64 UR4, c[0x0][0x208] ;  /* 0x0000820000047ab9 */ /* 0x000fe40000000a00 */
[----:B---3--:R-:W3:Y:S02]  /*0f20*/  LDG.E.64 R4, desc[UR4][R4.64] ;  /* 0x0000000404047981 */ /* 0x008ee4000c1e1b00 */
[----:B---3--:R-:W-:-:S04]  /*0f30*/  ISETP.NE.U32.AND P0, PT, R4, RZ, PT ;  /* 0x000000ff0400720c */ /* 0x008fc80003f05070 */
[----:B------:R-:W-:-:S13]  /*0f40*/  ISETP.NE.AND.EX P0, PT, R5, RZ, PT, P0 ;  /* 0x000000ff0500720c */ /* 0x000fda0003f05300 */
[----:B------:R-:W-:Y:S05]  /*0f50*/  @!P0 BRA `(.L_x_10) ;  /* 0x00000000000c8947 */ /* 0x000fea0003800000 */
[----:B------:R-:W-:Y:S02]  /*0f60*/  ULDC.64 UR4, c[0x0][0x208] ;  /* 0x0000820000047ab9 */ /* 0x000fe40000000a00 */
[----:B------:R3:W5:Y:S01]  /*0f70*/  LD.E R16, desc[UR4][R4.64] ;  /* 0x0000000404107980 */ /* 0x000762000c101900 */
[----:B------:R-:W-:Y:S05]  /*0f80*/  BRA `(.L_x_11) ;  /* 0x0000000000287947 */ /* 0x000fea0003800000 */
.L_x_10:
[----:B------:R-:W-:Y:S02]  /*0f90*/  ULDC.64 UR4, c[0x0][0x590] ;  /* 0x0001640000047ab9 */ /* 0x000fe40000000a00 */
[----:B------:R-:W-:-:S04]  /*0fa0*/  ISETP.NE.U32.AND P0, PT, RZ, UR4, PT ;  /* 0x00000004ff007c0c */ /* 0x000fc8000bf05070 */
[----:B------:R-:W-:-:S13]  /*0fb0*/  ISETP.NE.AND.EX P0, PT, RZ, UR5, PT, P0 ;  /* 0x00000005ff007c0c */ /* 0x000fda000bf05300 */
[----:B------:R-:W-:Y:S05]  /*0fc0*/  @!P0 BRA `(.L_x_12) ;  /* 0x0000000000108947 */ /* 0x000fea0003800000 */
[----:B------:R-:W3:Y:S01]  /*0fd0*/  LDC.64 R16, c[0x0][0x590] ;  /* 0x00016400ff107b82 */ /* 0x000ee20000000a00 */
[----:B------:R-:W-:Y:S02]  /*0fe0*/  ULDC.64 UR4, c[0x0][0x208] ;  /* 0x0000820000047ab9 */ /* 0x000fe40000000a00 */
[----:B---3--:R4:W5:Y:S01]  /*0ff0*/  LDG.E R16, desc[UR4][R16.64] ;  /* 0x0000000410107981 */ /* 0x008962000c1e1900 */
[----:B------:R-:W-:Y:S05]  /*1000*/  BRA `(.L_x_11) ;  /* 0x0000000000087947 */ /* 0x000fea0003800000 */
.L_x_12:
[----:B------:R-:W-:Y:S02]  /*1010*/  ULDC UR4, c[0x0][0x584] ;  /* 0x0001610000047ab9 */ /* 0x000fe40000000800 */
[----:B------:R-:W-:-:S07]  /*1020*/  MOV R16, UR4 ;  /* 0x0000000400107c02 */ /* 0x000fce0008000f00 */
.L_x_11:
[----:B------:R-:W-:-:S13]  /*1030*/  LOP3.LUT P0, RZ, R6, 0xff, RZ, 0xc0, !PT ;  /* 0x000000ff06ff7812 */ /* 0x000fda000780c0ff */
[----:B------:R-:W-:Y:S05]  /*1040*/  @!P0 EXIT ;  /* 0x000000000000894d */ /* 0x000fea0003800000 */
[----:B------:R-:W-:Y:S02]  /*1050*/  ULDC UR4, c[0x0][0x28c] ;  /* 0x0000a30000047ab9 */ /* 0x000fe40000000800 */
[----:B------:R-:W-:-:S04]  /*1060*/  UIADD3 UR4, UR4, 0x3f, URZ ;  /* 0x0000003f04047890 */ /* 0x000fc8000fffe03f */
[----:B------:R-:W-:-:S04]  /*1070*/  USHF.R.S32.HI UR5, URZ, 0x1f, UR4 ;  /* 0x0000001f3f057899 */ /* 0x000fc80008011404 */
[----:B------:R-:W-:-:S03]  /*1080*/  ULEA.HI UR5, UR5, UR4, URZ, 0x6 ;  /* 0x0000000405057291 */ /* 0x000fc6000f8f303f */
[----:B------:R-:W-:Y:S01]  /*1090*/  UMOV UR4, URZ ;  /* 0x0000003f00047c82 */ /* 0x000fe20008000000 */
[----:B------:R-:W-:Y:S01]  /*10a0*/  USHF.R.S32.HI UR6, URZ, 0x6, UR5 ;  /* 0x000000063f067899 */ /* 0x000fe20008011405 */
[----:B-12---:R-:W-:Y:S02]  /*10b0*/  IMAD.U32 R3, RZ, RZ, UR4 ;  /* 0x00000004ff037e24 */ /* 0x006fe4000f8e00ff */
[----:B------:R-:W-:Y:S02]  /*10c0*/  UMOV UR5, URZ ;  /* 0x0000003f00057c82 */ /* 0x000fe40008000000 */
[----:B0-----:R-:W-:Y:S01]  /*10d0*/  MOV R0, UR5 ;  /* 0x0000000500007c02 */ /* 0x001fe20008000f00 */
[----:B---3--:R-:W-:-:S05]  /*10e0*/  IMAD.U32 R4, RZ, RZ, UR6 ;  /* 0x00000006ff047e24 */ /* 0x008fca000f8e00ff */
[----:B------:R0:W-:Y:S04]  /*10f0*/  STL [R1+0x2b8], R4 ;  /* 0x0002b80401007387 */ /* 0x0001e80000100800 */
[----:B------:R0:W-:Y:S04]  /*1100*/  STL [R1+0x2b4], R0 ;  /* 0x0002b40001007387 */ /* 0x0001e80000100800 */
[----:B------:R0:W-:Y:S02]  /*1110*/  STL [R1+0x2b0], R3 ;  /* 0x0002b00301007387 */ /* 0x0001e40000100800 */
.L_x_744:
[----:B0-----:R-:W0:Y:S01]  /*1120*/  S2R R0, SR_TID.X ;  /* 0x0000000000007919 */ /* 0x001e220000002100 */
[----:B------:R-:W1:Y:S01]  /*1130*/  S2UR UR7, SR_CgaCtaId ;  /* 0x00000000000779c3 */ /* 0x000e620000008800 */
[----:B------:R-:W-:Y:S02]  /*1140*/  UMOV UR6, 0x400 ;  /* 0x0000040000067882 */ /* 0x000fe40000000000 */
[----:B-1----:R-:W-:-:S06]  /*1150*/  ULEA UR8, UR7, UR6, 0x18 ;  /* 0x0000000607087291 */ /* 0x002fcc000f8ec03f */
[----:B----45:R-:W-:Y:S01]  /*1160*/  IMAD.U32 R17, RZ, RZ, UR8 ;  /* 0x00000008ff117e24 */ /* 0x030fe2000f8e00ff */
[----:B0-----:R-:W-:-:S04]  /*1170*/  LOP3.LUT R0, R0, 0x80, RZ, 0xc0, !PT ;  /* 0x0000008000007812 */ /* 0x001fc800078ec0ff */
[----:B------:R-:W-:-:S06]  /*1180*/  SHF.R.U32.HI R0, RZ, 0x7, R0 ;  /* 0x00000007ff007819 */ /* 0x000fcc0000011600 */
[----:B------:R-:W0:Y:S02]  /*1190*/  SHFL.IDX PT, R0, R0, RZ, 0x1f ;  /* 0x00001fff00007589 */ /* 0x000e2400000e0000 */
[----:B0-----:R-:W-:-:S13]  /*11a0*/  R2UR UR4, R0 ;  /* 0x00000000000472ca */ /* 0x001fda00000e0000 */
[----:B------:R-:W-:-:S04]  /*11b0*/  ULEA.HI UR5, UR4, UR4, URZ, 0x1 ;  /* 0x0000000404057291 */ /* 0x000fc8000f8f083f */
[----:B------:R-:W-:-:S04]  /*11c0*/  ULOP3.LUT UR5, UR5, 0x7fffe, URZ, 0xc0, !UPT ;  /* 0x0007fffe05057892 */ /* 0x000fc8000f8ec03f */
[----:B------:R-:W-:-:S03]  /*11d0*/  UIADD3 UR5, UR4, -UR5, URZ ;  /* 0x8000000504057290 */ /* 0x000fc6000fffe03f */
[----:B------:R-:W-:Y:S01]  /*11e0*/  ULDC UR4, c[0x0][0x28c] ;  /* 0x0000a30000047ab9 */ /* 0x000fe20000000800 */
[----:B------:R-:W-:Y:S01]  /*11f0*/  ULEA UR5, UR5, UR8, 0xd ;  /* 0x0000000805057291 */ /* 0x000fe2000f8e683f */
[----:B------:R-:W-:-:S03]  /*1200*/  ISETP.LT.AND P0, PT, RZ, UR4, PT ;  /* 0x00000004ff007c0c */ /* 0x000fc6000bf01270 */
[----:B------:R-:W-:-:S04]  /*1210*/  UIADD3 UR5, UR5, 0x100, URZ ;  /* 0x0000010005057890 */ /* 0x000fc8000fffe03f */
[----:B------:R-:W-:-:S04]  /*1220*/  USHF.R.U32.HI UR5, URZ, 0x4, UR5 ;  /* 0x000000043f057899 */ /* 0x000fc80008011605 */
[----:B------:R-:W-:Y:S02]  /*1230*/  ULOP3.LUT UR36, UR5, 0x3fff, URZ, 0xc0, !UPT ;  /* 0x00003fff05247892 */ /* 0x000fe4000f8ec03f */
[----:B---3--:R-:W-:Y:S10]  /*1240*/  @P0 BRA `(.L_x_13) ;  /* 0x0000000000400947 */ /* 0x008ff40003800000 */
[----:B------:R-:W-:Y:S01]  /*1250*/  MOV R0, 0x0 ;  /* 0x0000000000007802 */ /* 0x000fe20000000f00 */
[----:B------:R-:W-:Y:S01]  /*1260*/  ULDC.64 UR4, c[0x4][0x68] ;  /* 0x01001a0000047ab9 */ /* 0x000fe20000000a00 */
[----:B------:R-:W-:Y:S01]  /*1270*/  ULDC.64 UR6, c[0x4][0x8] ;  /* 0x0100020000067ab9 */ /* 0x000fe20000000a00 */
[----:B------:R-:W-:Y:S01]  /*1280*/  IMAD.U32 R4, RZ, RZ, UR4 ;  /* 0x00000004ff047e24 */ /* 0x000fe2000f8e00ff */
[----:B------:R0:W1:Y:S01]  /*1290*/  LDC.64 R14, c[0x4][R0] ;  /* 0x01000000000e7b82 */ /* 0x0000620000000a00 */
[----:B------:R-:W-:Y:S01]  /*12a0*/  MOV R5, UR5 ;  /* 0x0000000500057c02 */ /* 0x000fe20008000f00 */
[----:B------:R-:W-:Y:S01]  /*12b0*/  ULDC.64 UR4, c[0x4][0x70] ;  /* 0x01001c0000047ab9 */ /* 0x000fe20000000a00 */
[----:B------:R-:W-:Y:S01]  /*12c0*/  MOV R10, UR6 ;  /* 0x00000006000a7c02 */ /* 0x000fe20008000f00 */
[----:B------:R-:W-:Y:S01]  /*12d0*/  IMAD.U32 R6, RZ, RZ, UR4 ;  /* 0x00000004ff067e24 */ /* 0x000fe2000f8e00ff */
[----:B------:R-:W-:Y:S01]  /*12e0*/  MOV R12, 0x1 ;  /* 0x00000001000c7802 */ /* 0x000fe20000000f00 */
[----:B------:R-:W-:-:S02]  /*12f0*/  IMAD.U32 R7, RZ, RZ, UR5 ;  /* 0x00000005ff077e24 */ /* 0x000fc4000f8e00ff */
[----:B------:R-:W-:Y:S02]  /*1300*/  IMAD.U32 R11, RZ, RZ, UR7 ;  /* 0x00000007ff0b7e24 */ /* 0x000fe4000f8e00ff */
[----:B------:R-:W-:Y:S02]  /*1310*/  IMAD.MOV.U32 R8, RZ, RZ, 0x1e1 ;  /* 0x000001e1ff087424 */ /* 0x000fe400078e00ff */
[----:B0-----:R-:W-:-:S07]  /*1320*/  IMAD.MOV.U32 R13, RZ, RZ, RZ ;  /* 0x000000ffff0d7224 */ /* 0x001fce00078e00ff */
[----:B------:R-:W-:-:S07]  /*1330*/  LEPC R20, `(.L_x_13) ;  /* 0x000000001014794e */ /* 0x000fce0000000000 */
[----:B-1---5:R-:W-:Y:S05]  /*1340*/  CALL.ABS.NOINC R14 ;  /* 0x000000000e007343 */ /* 0x022fea0003c00000 */
.L_x_13:
[----:B------:R-:W2:Y:S02]  /*1350*/  LDL R20, [R1+0x284] ;  /* 0x0002840001147983 */ /* 0x000ea40000100800 */
[----:B--2---:R-:W-:-:S13]  /*1360*/  R2UR UR4, R20 ;  /* 0x00000000140472ca */ /* 0x004fda00000e0000 */
[----:B------:R-:W-:-:S06]  /*1370*/  ULOP3.LUT UR4, UR4, 0x1, URZ, 0xfc, !UPT ;  /* 0x0000000104047892 */ /* 0x000fcc000f8efc3f */
[----:B------:R-:W-:-:S05]  /*1380*/  IMAD.U32 R0, RZ, RZ, UR4 ;  /* 0x00000004ff007e24 */ /* 0x000fca000f8e00ff */
[----:B------:R-:W-:-:S13]  /*1390*/  ISETP.NE.AND P0, PT, R0, 0x3, PT ;  /* 0x000000030000780c */ /* 0x000fda0003f05270 */
[----:B------:R-:W-:Y:S05]  /*13a0*/  @!P0 BRA `(.L_x_14) ;  /* 0x0000000000048947 */ /* 0x000fea0003800000 */
[----:B------:R-:W-:Y:S01]  /*13b0*/  BPT.TRAP 0x1 ;  /* 0x000000040000795c */ /* 0x000fe20000300000 */
.L_x_14:
[----:B------:R-:W2:Y:S04]  /*13c0*/  LDL R0, [R1+0x2b4] ;  /* 0x0002b40001007983 */ /* 0x000ea80000100800 */
[----:B------:R-:W3:Y:S01]  /*13d0*/  LDL R3, [R1+0x2b0] ;  /* 0x0002b00001037983 */ /* 0x000ee20000100800 */
[----:B------:R-:W-:Y:S02]  /*13e0*/  R2UR UR4, R17 ;  /* 0x00000000110472ca */ /* 0x000fe400000e0000 */
[----:B--2---:R-:W-:Y:S02]  /*13f0*/  R2UR UR5, R0 ;  /* 0x00000000000572ca */ /* 0x004fe400000e0000 */
[----:B---3--:R-:W-:-:S11]  /*1400*/  R2UR UR6, R3 ;  /* 0x00000000030672ca */ /* 0x008fd600000e0000 */
[----:B------:R-:W-:Y:S02]  /*1410*/  IMAD.U32 R0, RZ, RZ, UR5 ;  /* 0x00000005ff007e24 */ /* 0x000fe4000f8e00ff */
[----:B------:R-:W-:-:S03]  /*1420*/  MOV R3, UR6 ;  /* 0x0000000600037c02 */ /* 0x000fc60008000f00 */
[----:B------:R-:W-:Y:S02]  /*1430*/  SHF.L.U32 R0, R0, 0x1f, RZ ;  /* 0x0000001f00007819 */ /* 0x000fe400000006ff */
[----:B------:R-:W-:-:S04]  /*1440*/  LEA R3, R3, UR4, 0x3 ;  /* 0x0000000403037c11 */ /* 0x000fc8000f8e18ff */
[----:B------:R0:W1:Y:S01]  /*1450*/  SYNCS.PHASECHK.TRANS64.TRYWAIT P1, [R3+URZ], R0 ;  /* 0x00000000030075a7 */ /* 0x000062000802017f */
[----:B------:R-:W-:Y:S05]  /*1460*/  @!P0 BRA `(.L_x_15) ;  /* 0x0000000000048947 */ /* 0x000fea0003800000 */
[----:B------:R-:W-:Y:S01]  /*1470*/  BPT.TRAP 0x1 ;  /* 0x000000040000795c */ /* 0x000fe20000300000 */
.L_x_15:
[----:B-1----:R-:W-:Y:S05]  /*1480*/  @P1 BRA `(.L_x_16) ;  /* 0x0000000000081947 */ /* 0x002fea0003800000 */
[----:B------:R-:W1:Y:S02]  /*1490*/  SYNCS.PHASECHK.TRANS64.TRYWAIT P1, [R3+URZ], R0 ;  /* 0x00000000030075a7 */ /* 0x000e64000802017f */
[----:B-1----:R-:W-:Y:S05]  /*14a0*/  @!P1 BRA `(.L_x_17) ;  /* 0x0000031c00d89947 */ /* 0x002fea0003800000 */
.L_x_16:
[----:B------:R-:W2:Y:S02]  /*14b0*/  LDL R4, [R1+0x2b8] ;  /* 0x0002b80001047983 */ /* 0x000ea40000100800 */
[----:B--2---:R-:W-:-:S13]  /*14c0*/  R2UR UR5, R4 ;  /* 0x00000000040572ca */ /* 0x004fda00000e0000 */
[----:B------:R-:W-:-:S04]  /*14d0*/  UISETP.LT.AND UP0, UPT, UR5, 0x1, UPT ;  /* 0x000000010500788c */ /* 0x000fc8000bf01270 */
[----:B------:R-:W-:-:S06]  /*14e0*/  USEL UR4, UR5, 0x1, UP0 ;  /* 0x0000000105047887 */ /* 0x000fcc0008000000 */
[----:B------:R-:W-:-:S05]  /*14f0*/  IMAD.U32 R9, RZ, RZ, UR4 ;  /* 0x00000004ff097e24 */ /* 0x000fca000f8e00ff */
[----:B------:R-:W-:Y:S01]  /*1500*/  IADD3 R9, -R9, UR5, RZ ;  /* 0x0000000509097c10 */ /* 0x000fe2000fffe1ff */
[----:B------:R-:W-:Y:S05]  /*1510*/  WARPSYNC.ALL ;  /* 0x0000000000007948 */ /* 0x000fea0003800000 */
[----:B------:R-:W-:Y:S01]  /*1520*/  ISETP.GE.AND P1, PT, R9, 0x1, PT ;  /* 0x000000010900780c */ /* 0x000fe20003f26270 */
[----:B------:R-:W-:Y:S04]  /*1530*/  STL [R1+0x410], R19 ;  /* 0x0004101301007387 */ /* 0x000fe80000100800 */
[----:B------:R-:W-:Y:S04]  /*1540*/  STL [R1+0x40c], R18 ;  /* 0x00040c1201007387 */ /* 0x000fe80000100800 */
[----:B-----5:R-:W-:Y:S04]  /*1550*/  STL [R1+0x408], R16 ;  /* 0x0004081001007387 */ /* 0x020fe80000100800 */
[----:B------:R-:W-:Y:S04]  /*1560*/  STL [R1+0x404], R9 ;  /* 0x0004040901007387 */ /* 0x000fe80000100800 */
[----:B------:R-:W-:Y:S04]  /*1570*/  STL [R1+0x400], R2 ;  /* 0x0004000201007387 */ /* 0x000fe80000100800 */
[----:B------:R-:W2:Y:S01]  /*1580*/  LDL R14, [R1+0x2b0] ;  /* 0x0002b000010e7983 */ /* 0x000ea20000100800 */
[----:B------:R-:W-:Y:S01]  /*1590*/  R2UR UR4, R17 ;  /* 0x00000000110472ca */ /* 0x000fe200000e0000 */
[----:B------:R-:W-:Y:S01]  /*15a0*/  ULOP3.LUT UR6, UR36, 0x10000, URZ, 0xfc, !UPT ;  /* 0x0001000024067892 */ /* 0x000fe2000f8efc3f */
[----:B------:R-:W-:Y:S01]  /*15b0*/  WARPGROUP.ARRIVE ;  /* 0x00000000000079c5 */ /* 0x000fe20000000000 */
[----:B------:R-:W-:Y:S01]  /*15c0*/  UMOV UR17, 0x40000040 ;  /* 0x4000004000117882 */ /* 0x000fe20000000000 */
[----:B------:R-:W-:Y:S01]  /*15d0*/  UMOV UR19, 0x40000040 ;  /* 0x4000004000137882 */ /* 0x000fe20000000000 */
[----:B------:R-:W-:Y:S01]  /*15e0*/  STL [R1+0x414], R17 ;  /* 0x0004141101007387 */ /* 0x000fe20000100800 */
[----:B------:R-:W-:Y:S01]  /*15f0*/  UMOV UR9, UR17 ;  /* 0x0000001100097c82 */ /* 0x000fe20008000000 */
[----:B------:R-:W-:Y:S01]  /*1600*/  MOV R7, UR6 ;  /* 0x0000000600077c02 */ /* 0x000fe20008000f00 */
[----:B------:R-:W-:Y:S01]  /*1610*/  UMOV UR11, 0x40000040 ;  /* 0x40000040000b7882 */ /* 0x000fe20000000000 */
[----:B------:R-:W-:Y:S01]  /*1620*/  UMOV UR21, UR17 ;  /* 0x0000001100157c82 */ /* 0x000fe20008000000 */
[----:B------:R-:W-:Y:S01]  /*1630*/  UMOV UR23, 0x40000040 ;  /* 0x4000004000177882 */ /* 0x000fe20000000000 */
[----:B------:R-:W-:Y:S01]  /*1640*/  UMOV UR25, UR17 ;  /* 0x0000001100197c82 */ /* 0x000fe20008000000 */
[----:B------:R-:W-:Y:S01]  /*1650*/  UMOV UR27, 0x40000040 ;  /* 0x40000040001b7882 */ /* 0x000fe20000000000 */
[----:B------:R-:W-:Y:S01]  /*1660*/  UIADD3 UR4, UR4, 0x18100, URZ ;  /* 0x0001810004047890 */ /* 0x000fe2000fffe03f */
[----:B01----:R-:W-:Y:S01]  /*1670*/  MOV R0, UR11 ;  /* 0x0000000b00007c02 */ /* 0x003fe20008000f00 */
[----:B------:R-:W-:Y:S01]  /*1680*/  UMOV UR29, UR17 ;  /* 0x00000011001d7c82 */ /* 0x000fe20008000000 */
[----:B------:R-:W-:Y:S01]  /*1690*/  UMOV UR31, 0x40000040 ;  /* 0x40000040001f7882 */ /* 0x000fe20000000000 */
[----:B------:R-:W-:Y:S01]  /*16a0*/  USHF.R.U32.HI UR4, URZ, 0x4, UR4 ;  /* 0x000000043f047899 */ /* 0x000fe20008011604 */
[----:B------:R-:W-:Y:S01]  /*16b0*/  UMOV UR53, UR17 ;  /* 0x0000001100357c82 */ /* 0x000fe20008000000 */
[----:B------:R-:W-:-:S02]  /*16c0*/  UMOV UR55, 0x40000040 ;  /* 0x4000004000377882 */ /* 0x000fc40000000000 */
[----:B------:R-:W-:Y:S01]  /*16d0*/  ULOP3.LUT UR4, UR4, 0x3fff, URZ, 0xc0, !UPT ;  /* 0x00003fff04047892 */ /* 0x000fe2000f8ec03f */
[----:B------:R-:W-:Y:S01]  /*16e0*/  UMOV UR33, UR17 ;  /* 0x0000001100217c82 */ /* 0x000fe20008000000 */
[----:B------:R-:W-:Y:S01]  /*16f0*/  UMOV UR35, 0x40000040 ;  /* 0x4000004000237882 */ /* 0x000fe20000000000 */
        /* <DEDUP_REMOVED lines=12> */
[----:B--2---:R-:W-:Y:S01]  /*17c0*/  R2UR UR5, R14 ;  /* 0x000000000e0572ca */ /* 0x004fe200000e0000 */
[----:B------:R-:W-:Y:S04]  /*17d0*/  STL [R1+0x418], R14 ;  /* 0x0004180e01007387 */ /* 0x000fe80000100800 */
[----:B------:R-:W-:Y:S08]  /*17e0*/  STL [R1+0x41c], R7 ;  /* 0x00041c0701007387 */ /* 0x000ff00000100800 */
[----:B------:R-:W-:-:S02]  /*17f0*/  UIMAD UR60, UR5, 0xc00, UR6 ;  /* 0x00000c00053c78a4 */ /* 0x000fc4000f8e0206 */
[----:B------:R-:W-:-:S04]  /*1800*/  ULOP3.LUT UR6, UR4, 0x10000, URZ, 0xfc, !UPT ;  /* 0x0001000004067892 */ /* 0x000fc8000f8efc3f */
[----:B------:R-:W-:Y:S01]  /*1810*/  UIMAD UR4, UR5, 0x780, UR6 ;  /* 0x00000780050478a4 */ /* 0x000fe2000f8e0206 */
[----:B------:R-:W-:Y:S01]  /*1820*/  UMOV UR16, UR60 ;  /* 0x0000003c00107c82 */ /* 0x000fe20008000000 */
[----:B------:R-:W-:Y:S02]  /*1830*/  IMAD.U32 R8, RZ, RZ, UR6 ;  /* 0x00000006ff087e24 */ /* 0x000fe4000f8e00ff */
[----:B------:R-:W-:Y:S01]  /*1840*/  UIADD3 UR10, UR4, 0x80, URZ ;  /* 0x00000080040a7890 */ /* 0x000fe2000fffe03f */
[----:B------:R-:W-:Y:S02]  /*1850*/  UMOV UR8, UR16 ;  /* 0x0000001000087c82 */ /* 0x000fe40008000000 */
[----:B------:R-:W-:Y:S01]  /*1860*/  UMOV UR18, UR4 ;  /* 0x0000000400127c82 */ /* 0x000fe20008000000 */
[----:B------:R0:W-:Y:S01]  /*1870*/  STL [R1+0x420], R8 ;  /* 0x0004200801007387 */ /* 0x0001e20000100800 */
[----:B------:R-:W-:Y:S01]  /*1880*/  HGMMA.64x16x16.F32 R24, gdesc[UR16], RZ, !UPT, gsb0 ;  /* 0x00200000101879f0 */ /* 0x000fe2000c0008ff */
[----:B------:R-:W-:Y:S01]  /*1890*/  UIADD3 UR22, UR4, 0x100, URZ ;  /* 0x0000010004167890 */ /* 0x000fe2000fffe03f */
[----:B------:R-:W-:Y:S01]  /*18a0*/  MOV R3, UR10 ;  /* 0x0000000a00037c02 */ /* 0x000fe20008000f00 */
[----:B------:R-:W-:Y:S01]  /*18b0*/  UMOV UR20, UR16 ;  /* 0x0000001000147c82 */ /* 0x000fe20008000000 */
[----:B------:R-:W-:Y:S01]  /*18c0*/  UIADD3 UR26, UR4, 0x180, URZ ;  /* 0x00000180041a7890 */ /* 0x000fe2000fffe03f */
        /* <DEDUP_REMOVED lines=19> */
[----:B------:R-:W-:-:S02]  /*1a00*/  UIADD3 UR6, UR4, 0x680, URZ ;  /* 0x0000068004067890 */ /* 0x000fc4000fffe03f */
[----:B------:R-:W-:-:S03]  /*1a10*/  UIADD3 UR7, UR4, 0x700, URZ ;  /* 0x0000070004077890 */ /* 0x000fc6000fffe03f */
[----:B------:R-:W-:Y:S01]  /*1a20*/  UMOV UR14, UR5 ;  /* 0x00000005000e7c82 */ /* 0x000fe20008000000 */
[----:B------:R-:W-:Y:S02]  /*1a30*/  WARPGROUP.DEPBAR.LE gsb0, 0x0 ;  /* 0x00008000000079c5 */ /* 0x000fe40000010000 */
[----:B0-----:R-:W-:Y:S01]  /*1a40*/  WARPGROUP.ARRIVE ;  /* 0x00000000000079c5 */ /* 0x001fe20000000000 */
[----:B------:R-:W-:Y:S04]  /*1a50*/  STL.64 [R1+0x240], R24 ;  /* 0x0002401801007387 */ /* 0x000fe80000100a00 */
[----:B------:R-:W-:Y:S01]  /*1a60*/  STL.64 [R1+0x248], R26 ;  /* 0x0002481a01007387 */ /* 0x000fe20000100a00 */
[----:B------:R-:W-:Y:S01]  /*1a70*/  HGMMA.64x16x16.F32 R4, gdesc[UR8], RZ, !UPT, gsb0 ;  /* 0x00200000080479f0 */ /* 0x000fe2000c0008ff */
[----:B------:R-:W-:Y:S01]  /*1a80*/  UMOV UR8, UR16 ;  /* 0x0000001000087c82 */ /* 0x000fe20008000000 */
[----:B------:R-:W-:Y:S01]  /*1a90*/  UMOV UR9, UR17 ;  /* 0x0000001100097c82 */ /* 0x000fe20008000000 */
[----:B------:R0:W-:Y:S01]  /*1aa0*/  STL.64 [R1+0x250], R28 ;  /* 0x0002501c01007387 */ /* 0x0001e20000100a00 */
[----:B------:R-:W-:Y:S01]  /*1ab0*/  UMOV UR10, UR6 ;  /* 0x00000006000a7c82 */ /* 0x000fe20008000000 */
[----:B------:R-:W-:-:S02]  /*1ac0*/  UMOV UR11, 0x40000040 ;  /* 0x40000040000b7882 */ /* 0x000fc40000000000 */
[----:B------:R1:W-:Y:S01]  /*1ad0*/  STL.64 [R1+0x258], R30 ;  /* 0x0002581e01007387 */ /* 0x0003e20000100a00 */
[----:B------:R-:W-:Y:S02]  /*1ae0*/  WARPGROUP.DEPBAR.LE gsb0, 0x0 ;  /* 0x00008000000079c5 */ /* 0x000fe40000010000 */
[----:B------:R-:W-:Y:S01]  /*1af0*/  WARPGROUP.ARRIVE ;  /* 0x00000000000079c5 */ /* 0x000fe20000000000 */
[----:B0-----:R-:W-:Y:S01]  /*1b00*/  MOV R29, R11 ;  /* 0x0000000b001d7202 */ /* 0x001fe20000000f00 */
[----:B------:R-:W-:Y:S01]  /*1b10*/  IMAD.MOV.U32 R25, RZ, RZ, R7 ;  /* 0x000000ffff197224 */ /* 0x000fe200078e0007 */
[----:B------:R-:W-:Y:S01]  /*1b20*/  MOV R11, UR4 ;  /* 0x00000004000b7c02 */ /* 0x000fe20008000f00 */
[----:B------:R-:W-:Y:S01]  /*1b30*/  IMAD.MOV.U32 R28, RZ, RZ, R8 ;  /* 0x000000ffff1c7224 */ /* 0x000fe200078e0008 */
[----:B------:R-:W-:Y:S01]  /*1b40*/  MOV R26, R6 ;  /* 0x00000006001a7202 */ /* 0x000fe20000000f00 */
[----:B------:R-:W-:Y:S01]  /*1b50*/  HGMMA.64x16x16.F32 R12, gdesc[UR20], RZ, !UPT, gsb0 ;  /* 0x00200000140c79f0 */ /* 0x000fe2000c0008ff */
[----:B------:R-:W-:Y:S01]  /*1b60*/  IMAD.MOV.U32 R27, RZ, RZ, R9 ;  /* 0x000000ffff1b7224 */ /* 0x000fe200078e0009 */
[----:B------:R-:W-:Y:S01]  /*1b70*/  MOV R9, R4 ;  /* 0x0000000400097202 */ /* 0x000fe20000000f00 */
[----:B------:R-:W-:Y:S01]  /*1b80*/  IMAD.MOV.U32 R24, RZ, RZ, R5 ;  /* 0x000000ffff187224 */ /* 0x000fe200078e0005 */
[----:B------:R-:W-:Y:S01]  /*1b90*/  MOV R5, UR51 ;  /* 0x0000003300057c02 */ /* 0x000fe20008000f00 */
[----:B-1----:R-:W-:Y:S01]  /*1ba0*/  IMAD.MOV.U32 R30, RZ, RZ, R10 ;  /* 0x000000ffff1e7224 */ /* 0x002fe200078e000a */
[----:B------:R-:W-:Y:S01]  /*1bb0*/  MOV R4, UR50 ;  /* 0x0000003200047c02 */ /* 0x000fe20008000f00 */
[----:B------:R-:W-:-:S02]  /*1bc0*/  WARPGROUP.DEPBAR.LE gsb0, 0x0 ;  /* 0x00008000000079c5 */ /* 0x000fc40000010000 */
[----:B------:R-:W-:Y:S01]  /*1bd0*/  IMAD.MOV.U32 R54, RZ, RZ, R19 ;  /* 0x000000ffff367224 */ /* 0x000fe200078e0013 */
[----:B------:R-:W-:Y:S01]  /*1be0*/  MOV R52, R18 ;  /* 0x0000001200347202 */ /* 0x000fe20000000f00 */
[----:B------:R-:W-:Y:S01]  /*1bf0*/  IMAD.MOV.U32 R53, RZ, RZ, R17 ;  /* 0x000000ffff357224 */ /* 0x000fe200078e0011 */
[----:B------:R-:W-:Y:S01]  /*1c00*/  MOV R49, R15 ;  /* 0x0000000f00317202 */ /* 0x000fe20000000f00 */
[----:B------:R-:W-:Y:S02]  /*1c10*/  IMAD.MOV.U32 R51, RZ, RZ, R16 ;  /* 0x000000ffff337224 */ /* 0x000fe400078e0010 */
[----:B------:R-:W-:Y:S02]  /*1c20*/  IMAD.MOV.U32 R50, RZ, RZ, R14 ;  /* 0x000000ffff327224 */ /* 0x000fe400078e000e */
[----:B------:R-:W-:Y:S02]  /*1c30*/  IMAD.MOV.U32 R48, RZ, RZ, R13 ;  /* 0x000000ffff307224 */ /* 0x000fe400078e000d */
[----:B------:R-:W-:-:S02]  /*1c40*/  IMAD.MOV.U32 R31, RZ, RZ, R12 ;  /* 0x000000ffff1f7224 */ /* 0x000fc400078e000c */
[----:B------:R-:W-:-:S06]  /*1c50*/  WARPGROUP.ARRIVE ;  /* 0x00000000000079c5 */ /* 0x000fcc0000000000 */
[----:B------:R-:W-:Y:S03]  /*1c60*/  HGMMA.64x16x16.F32 R12, gdesc[UR24], RZ, !UPT, gsb0 ;  /* 0x00200000180c79f0 */ /* 0x000fe6000c0008ff */
[----:B------:R-:W-:Y:S02]  /*1c70*/  WARPGROUP.DEPBAR.LE gsb0, 0x0 ;  /* 0x00008000000079c5 */ /* 0x000fe40000010000 */
[----:B------:R-:W-:Y:S01]  /*1c80*/  MOV R78, R18 ;  /* 0x00000012004e7202 */ /* 0x000fe20000000f00 */
[----:B------:R-:W-:Y:S01]  /*1c90*/  IMAD.MOV.U32 R77, RZ, RZ, R19 ;  /* 0x000000ffff4d7224 */ /* 0x000fe200078e0013 */
[----:B------:R-:W-:Y:S01]  /*1ca0*/  MOV R75, R17 ;  /* 0x00000011004b7202 */ /* 0x000fe20000000f00 */
[----:B------:R-:W-:Y:S01]  /*1cb0*/  IMAD.MOV.U32 R76, RZ, RZ, R16 ;  /* 0x000000ffff4c7224 */ /* 0x000fe200078e0010 */
[----:B------:R-:W-:Y:S01]  /*1cc0*/  MOV R72, R13 ;  /* 0x0000000d00487202 */ /* 0x000fe20000000f00 */
[----:B------:R-:W-:-:S02]  /*1cd0*/  IMAD.MOV.U32 R74, RZ, RZ, R14 ;  /* 0x000000ffff4a7224 */ /* 0x000fc400078e000e */
[----:B------:R-:W-:Y:S02]  /*1ce0*/  IMAD.MOV.U32 R73, RZ, RZ, R15 ;  /* 0x000000ffff497224 */ /* 0x000fe400078e000f */
[----:B------:R-:W-:Y:S02]  /*1cf0*/  IMAD.MOV.U32 R55, RZ, RZ, R12 ;  /* 0x000000ffff377224 */ /* 0x000fe400078e000c */
[----:B------:R-:W-:-:S06]  /*1d00*/  WARPGROUP.ARRIVE ;  /* 0x00000000000079c5 */ /* 0x000fcc0000000000 */
[----:B------:R-:W-:Y:S03]  /*1d10*/  HGMMA.64x16x16.F32 R12, gdesc[UR28], RZ, !UPT, gsb0 ;  /* 0x002000001c0c79f0 */ /* 0x000fe6000c0008ff */
[----:B------:R-:W-:Y:S02]  /*1d20*/  WARPGROUP.DEPBAR.LE gsb0, 0x0 ;  /* 0x00008000000079c5 */ /* 0x000fe40000010000 */
[----:B------:R-:W-:Y:S01]  /*1d30*/  WARPGROUP.ARRIVE ;  /* 0x00000000000079c5 */ /* 0x000fe20000000000 */
[----:B------:R-:W-:Y:S01]  /*1d40*/  STL.64 [R1+0xd0], R16 ;  /* 0x0000d01001007387 */ /* 0x000fe20000100a00 */
[----:B------:R-:W-:Y:S01]  /*1d50*/  IMAD.MOV.U32 R96, RZ, RZ, R13 ;  /* 0x000000ffff607224 */ /* 0x000fe200078e000d */
[----:B------:R-:W-:Y:S01]  /*1d60*/  MOV R97, R15 ;  /* 0x0000000f00617202 */ /* 0x000fe20000000f00 */
[----:B------:R-:W-:Y:S01]  /*1d70*/  IMAD.MOV.U32 R79, RZ, RZ, R12 ;  /* 0x000000ffff4f7224 */ /* 0x000fe200078e000c */
[----:B------:R-:W-:Y:S01]  /*1d80*/  STL.64 [R1+0xd8], R18 ;  /* 0x0000d81201007387 */ /* 0x000fe20000100a00 */
[----:B------:R-:W-:Y:S01]  /*1d90*/  HGMMA.64x16x16.F32 R32, gdesc[UR52], RZ, !UPT, gsb0 ;  /* 0x00200000342079f0 */ /* 0x000fe2000c0008ff */
[----:B------:R-:W-:-:S02]  /*1da0*/  IMAD.MOV.U32 R98, RZ, RZ, R14 ;  /* 0x000000ffff627224 */ /* 0x000fc400078e000e */
[----:B------:R-:W-:Y:S02]  /*1db0*/  WARPGROUP.DEPBAR.LE gsb0, 0x0 ;  /* 0x00008000000079c5 */ /* 0x000fe40000010000 */
[----:B------:R-:W-:Y:S04]  /*1dc0*/  STL.64 [R1+0x60], R32 ;  /* 0x0000602001007387 */ /* 0x000fe80000100a00 */
[----:B------:R-:W-:Y:S04]  /*1dd0*/  STL.64 [R1+0x68], R34 ;  /* 0x0000682201007387 */ /* 0x000fe80000100a00 */
[----:B------:R-:W-:Y:S04]  /*1de0*/  STL.64 [R1+0x70], R36 ;  /* 0x0000702401007387 */ /* 0x000fe80000100a00 */
[----:B------:R0:W-:Y:S02]  /*1df0*/  STL.64 [R1+0x78], R38 ;  /* 0x0000782601007387 */ /* 0x0001e40000100a00 */
[----:B0-----:R-:W-:-:S06]  /*1e00*/  WARPGROUP.ARRIVE ;  /* 0x00000000000079c5 */ /* 0x001fcc0000000000 */
[----:B------:R-:W-:Y:S03]  /*1e10*/  HGMMA.64x16x16.F32 R32, gdesc[UR32], RZ, !UPT, gsb0 ;  /* 0x00200000202079f0 */ /* 0x000fe6000c0008ff */
[----:B------:R-:W-:Y:S02]  /*1e20*/  WARPGROUP.DEPBAR.LE gsb0, 0x0 ;  /* 0x00008000000079c5 */ /* 0x000fe40000010000 */
[----:B------:R-:W-:Y:S01]  /*1e30*/  WARPGROUP.ARRIVE ;  /* 0x00000000000079c5 */ /* 0x000fe20000000000 */
[----:B------:R-:W-:Y:S04]  /*1e40*/  STL.64 [R1], R32 ;  /* 0x0000002001007387 */ /* 0x000fe80000100a00 */
[----:B------:R-:W-:Y:S01]  /*1e50*/  STL.64 [R1+0x8], R34 ;  /* 0x0000082201007387 */ /* 0x000fe20000100a00 */
[----:B------:R-:W-:Y:S01]  /*1e60*/  HGMMA.64x16x16.F32 R208, gdesc[UR36], RZ, !UPT, gsb0 ;  /* 0x0020000024d079f0 */ /* 0x000fe2000c0008ff */
[----:B------:R-:W-:Y:S01]  /*1e70*/  UMOV UR36, UR14 ;  /* 0x0000000e00247c82 */ /* 0x000fe20008000000 */
[----:B------:R-:W-:Y:S01]  /*1e80*/  UMOV UR37, UR15 ;  /* 0x0000000f00257c82 */ /* 0x000fe20008000000 */
[----:B------:R-:W-:Y:S04]  /*1e90*/  STL.64 [R1+0x10], R36 ;  /* 0x0000102401007387 */ /* 0x000fe80000100a00 */
[----:B------:R0:W-:Y:S01]  /*1ea0*/  STL.64 [R1+0x18], R38 ;  /* 0x0000182601007387 */ /* 0x0001e20000100a00 */
[----:B------:R-:W-:-:S02]  /*1eb0*/  WARPGROUP.DEPBAR.LE gsb0, 0x0 ;  /* 0x00008000000079c5 */ /* 0x000fc40000010000 */
[----:B------:R-:W-:Y:S01]  /*1ec0*/  WARPGROUP.ARRIVE ;  /* 0x00000000000079c5 */ /* 0x000fe20000000000 */
[----:B------:R-:W-:Y:S04]  /*1ed0*/  STL [R1+0x73c], R208 ;  /* 0x00073cd001007387 */ /* 0x000fe80000100800 */
[----:B------:R-:W-:Y:S01]  /*1ee0*/  STL [R1+0x738], R209 ;  /* 0x000738d101007387 */ /* 0x000fe20000100800 */
[----:B------:R-:W-:Y:S03]  /*1ef0*/  HGMMA.64x16x16.F32 R184, gdesc[UR40], RZ, !UPT, gsb0 ;  /* 0x0020000028b879f0 */ /* 0x000fe6000c0008ff */
[----:B------:R-:W-:Y:S04]  /*1f00*/  STL [R1+0x734], R210 ;  /* 0x000734d201007387 */ /* 0x000fe80000100800 */
[----:B------:R-:W-:Y:S04]  /*1f10*/  STL [R1+0x730], R211 ;  /* 0x000730d301007387 */ /* 0x000fe80000100800 */
[----:B------:R-:W-:Y:S04]  /*1f20*/  STL [R1+0x72c], R212 ;  /* 0x00072cd401007387 */ /* 0x000fe80000100800 */
[----:B------:R-:W-:Y:S04]  /*1f30*/  STL [R1+0x728], R213 ;  /* 0x000728d501007387 */ /* 0x000fe80000100800 */
[----:B------:R-:W-:Y:S04]  /*1f40*/  STL [R1+0x724], R214 ;  /* 0x000724d601007387 */ /* 0x000fe80000100800 */
[----:B------:R-:W-:Y:S01]  /*1f50*/  STL [R1+0x720], R215 ;  /* 0x000720d701007387 */ /* 0x000fe20000100800 */
        /* <DEDUP_REMOVED lines=27> */
[----:B------:R-:W-:Y:S01]  /*2110*/  STL [R1+0x780], R143 ;  /* 0x0007808f01007387 */ /* 0x000fe20000100800 */
[----:B------:R-:W-:-:S02]  /*2120*/  WARPGROUP.DEPBAR.LE gsb0, 0x0 ;  /* 0x00008000000079c5 */ /* 0x000fc40000010000 */
[----:B------:R-:W-:-:S06]  /*2130*/  WARPGROUP.ARRIVE ;  /* 0x00000000000079c5 */ /* 0x000fcc0000000000 */
[----:B------:R-:W-:Y:S01]  /*2140*/  HGMMA.64x16x16.F32 R88, gdesc[UR12], RZ, !UPT, gsb0 ;  /* 0x002000000c5879f0 */ /* 0x000fe2000c0008ff */
[----:B------:R-:W-:Y:S01]  /*2150*/  UMOV UR14, UR10 ;  /* 0x0000000a000e7c82 */ /* 0x000fe20008000000 */
[----:B------:R-:W-:Y:S01]  /*2160*/  UMOV UR15, UR11 ;  /* 0x0000000b000f7c82 */ /* 0x000fe20008000000 */
[----:B------:R-:W-:Y:S01]  /*2170*/  UIADD3 UR12, UR60, 0x400, URZ ;  /* 0x000004003c0c7890 */ /* 0x000fe2000fffe03f */
[----:B------:R-:W-:Y:S01]  /*2180*/  UMOV UR6, UR14 ;  /* 0x0000000e00067c82 */ /* 0x000fe20008000000 */
[----:B------:R-:W-:Y:S01]  /*2190*/  UMOV UR13, 0x40000040 ;  /* 0x40000040000d7882 */ /* 0x000fe20000000000 */
[----:B------:R-:W-:Y:S01]  /*21a0*/  MOV R12, UR6 ;  /* 0x00000006000c7c02 */ /* 0x000fe20008000f00 */
[----:B------:R-:W-:-:S03]  /*21b0*/  UMOV UR5, UR13 ;  /* 0x0000000d00057c82 */ /* 0x000fc60008000000 */
[----:B------:R-:W-:Y:S01]  /*21c0*/  UMOV UR4, UR12 ;  /* 0x0000000c00047c82 */ /* 0x000fe20008000000 */
[----:B------:R-:W-:Y:S02]  /*21d0*/  WARPGROUP.DEPBAR.LE gsb0, 0x0 ;  /* 0x00008000000079c5 */ /* 0x000fe40000010000 */
[----:B------:R-:W-:-:S06]  /*21e0*/  WARPGROUP.ARRIVE ;  /* 0x00000000000079c5 */ /* 0x000fcc0000000000 */
[----:B------:R-:W-:Y:S01]  /*21f0*/  HGMMA.64x16x16.F32 R64, gdesc[UR8], RZ, !UPT, gsb0 ;  /* 0x00200000084079f0 */ /* 0x000fe2000c0008ff */
[----:B------:R-:W-:Y:S01]  /*2200*/  UMOV UR8, UR16 ;  /* 0x0000001000087c82 */ /* 0x000fe20008000000 */
[----:B------:R-:W-:Y:S01]  /*2210*/  UMOV UR9, UR17 ;  /* 0x0000001100097c82 */ /* 0x000fe20008000000 */
[----:B------:R-:W-:Y:S01]  /*2220*/  UMOV UR10, UR7 ;  /* 0x00000007000a7c82 */ /* 0x000fe20008000000 */
[----:B------:R-:W-:Y:S01]  /*2230*/  UMOV UR11, 0x40000040 ;  /* 0x40000040000b7882 */ /* 0x000fe20000000000 */
[----:B------:R-:W-:Y:S01]  /*2240*/  UMOV UR32, UR10 ;  /* 0x0000000a00207c82 */ /* 0x000fe20008000000 */
[----:B------:R-:W-:Y:S01]  /*2250*/  UMOV UR33, UR11 ;  /* 0x0000000b00217c82 */ /* 0x000fe20008000000 */
[----:B------:R-:W-:Y:S01]  /*2260*/  UMOV UR7, UR15 ;  /* 0x0000000f00077c82 */ /* 0x000fe20008000000 */
[----:B------:R-:W-:Y:S01]  /*2270*/  UMOV UR14, UR32 ;  /* 0x00000020000e7c82 */ /* 0x000fe20008000000 */
[----:B------:R-:W-:Y:S01]  /*2280*/  UMOV UR15, UR33 ;  /* 0x00000021000f7c82 */ /* 0x000fe20008000000 */
[----:B------:R-:W-:Y:S01]  /*2290*/  MOV R13, UR7 ;  /* 0x00000007000d7c02 */ /* 0x000fe20008000f00 */
[----:B------:R-:W-:Y:S01]  /*22a0*/  UIADD3 UR16, UR60, 0x800, URZ ;  /* 0x000008003c107890 */ /* 0x000fe2000fffe03f */
[----:B------:R-:W-:-:S02]  /*22b0*/  UMOV UR17, 0x40000040 ;  /* 0x4000004000117882 */ /* 0x000fc40000000000 */
[----:B------:R-:W-:Y:S01]  /*22c0*/  UMOV UR21, UR17 ;  /* 0x0000001100157c82 */ /* 0x000fe20008000000 */
[----:B------:R-:W-:Y:S01]  /*22d0*/  UMOV UR25, UR17 ;  /* 0x0000001100197c82 */ /* 0x000fe20008000000 */
[----:B------:R-:W-:Y:S02]  /*22e0*/  UMOV UR29, UR17 ;  /* 0x00000011001d7c82 */ /* 0x000fe40008000000 */
[----:B------:R-:W-:Y:S01]  /*22f0*/  UMOV UR20, UR16 ;  /* 0x0000001000147c82 */ /* 0x000fe20008000000 */
        /* <DEDUP_REMOVED lines=10> */
[----:B------:R-:W-:-:S02]  /*23a0*/  WARPGROUP.DEPBAR.LE gsb0, 0x0 ;  /* 0x00008000000079c5 */ /* 0x000fc40000010000 */
[----:B------:R-:W-:-:S06]  /*23b0*/  WARPGROUP.ARRIVE ;  /* 0x00000000000079c5 */ /* 0x000fcc0000000000 */
[----:B------:R-:W-:Y:S01]  /*23c0*/  HGMMA.64x16x16.F32 R40, gdesc[UR8], RZ, !UPT, gsb0 ;  /* 0x00200000082879f0 */ /* 0x000fe2000c0008ff */
[----:B------:R-:W-:Y:S01]  /*23d0*/  R2UR UR11, R0 ;  /* 0x00000000000b72ca */ /* 0x000fe200000e0000 */
[----:B------:R-:W-:Y:S01]  /*23e0*/  UIADD3 UR8, UR60, 0x2, URZ ;  /* 0x000000023c087890 */ /* 0x000fe2000fffe03f */
[----:B------:R-:W-:Y:S01]  /*23f0*/  R2UR UR10, R3 ;  /* 0x00000000030a72ca */ /* 0x000fe200000e0000 */
[----:B------:R-:W-:Y:S01]  /*2400*/  UMOV UR9, 0x40000040 ;  /* 0x4000004000097882 */ /* 0x000fe20000000000 */
[----:B------:R-:W-:Y:S01]  /*2410*/  MOV R3, UR47 ;  /* 0x0000002f00037c02 */ /* 0x000fe20008000f00 */
[----:B------:R-:W-:Y:S01]  /*2420*/  UMOV UR41, UR9 ;  /* 0x0000000900297c82 */ /* 0x000fe20008000000 */
[----:B------:R-:W-:Y:S02]  /*2430*/  MOV R0, UR46 ;  /* 0x0000002e00007c02 */ /* 0x000fe40008000f00 */
[----:B------:R-:W-:Y:S01]  /*2440*/  UMOV UR40, UR8 ;  /* 0x0000000800287c82 */ /* 0x000fe20008000000 */
[----:B------:R-:W-:-:S02]  /*2450*/  WARPGROUP.DEPBAR.LE gsb0, 0x0 ;  /* 0x00008000000079c5 */ /* 0x000fc40000010000 */
[----:B0-----:R-:W-:-:S06]  /*2460*/  WARPGROUP.ARRIVE ;  /* 0x00000000000079c5 */ /* 0x001fcc0000000000 */
[----:B------:R-:W-:Y:S01]  /*2470*/  HGMMA.64x16x16.F32 R32, gdesc[UR12], RZ, !UPT, gsb0 ;  /* 0x002000000c2079f0 */ /* 0x000fe2000c0008ff */
[----:B------:R-:W-:Y:S01]  /*2480*/  UMOV UR14, UR6 ;  /* 0x00000006000e7c82 */ /* 0x000fe20008000000 */
[----:B------:R-:W-:Y:S01]  /*2490*/  UMOV UR15, UR7 ;  /* 0x00000007000f7c82 */ /* 0x000fe20008000000 */
[----:B------:R-:W-:Y:S01]  /*24a0*/  UMOV UR6, UR18 ;  /* 0x0000001200067c82 */ /* 0x000fe20008000000 */
[----:B------:R-:W-:Y:S01]  /*24b0*/  UMOV UR7, UR19 ;  /* 0x0000001300077c82 */ /* 0x000fe20008000000 */
[----:B------:R-:W-:Y:S02]  /*24c0*/  WARPGROUP.DEPBAR.LE gsb0, 0x0 ;  /* 0x00008000000079c5 */ /* 0x000fe40000010000 */
[----:B------:R-:W-:-:S06]  /*24d0*/  WARPGROUP.ARRIVE ;  /* 0x00000000000079c5 */ /* 0x000fcc0000000000 */
[----:B------:R-:W-:Y:S01]  /*24e0*/  HGMMA.64x16x16.F32 R56, gdesc[UR12], RZ, !UPT, gsb0 ;  /* 0x002000000c3879f0 */ /* 0x000fe2000c0008ff */
        /* <DEDUP_REMOVED lines=47> */
[----:B------:R-:W-:Y:S04]  /*27e0*/  STL.64 [R1+0x40], R120 ;  /* 0x0000407801007387 */ /* 0x000fe80000100a00 */
[----:B------:R-:W-:Y:S04]  /*27f0*/  STL.64 [R1+0x48], R122 ;  /* 0x0000487a01007387 */ /* 0x000fe80000100a00 */
[----:B------:R-:W-:Y:S04]  /*2800*/  STL.64 [R1+0x50], R124 ;  /* 0x0000507c01007387 */ /* 0x000fe80000100a00 */
[----:B------:R0:W-:Y:S02]  /*2810*/  STL.64 [R1+0x58], R126 ;  /* 0x0000587e01007387 */ /* 0x0001e40000100a00 */
[----:B0-----:R-:W-:-:S06]  /*2820*/  WARPGROUP.ARRIVE ;  /* 0x00000000000079c5 */ /* 0x001fcc0000000000 */
        /* <DEDUP_REMOVED lines=22> */
[----:B------:R-:W-:Y:S01]  /*2990*/  WARPGROUP.ARRIVE ;  /* 0x00000000000079c5 */ /* 0x000fe20000000000 */
[----:B------:R-:W-:Y:S04]  /*29a0*/  STL.64 [R1+0x160], R120 ;  /* 0x0001607801007387 */ /* 0x000fe80000100a00 */
[----:B------:R-:W-:Y:S01]  /*29b0*/  STL.64 [R1+0x168], R122 ;  /* 0x0001687a01007387 */ /* 0x000fe20000100a00 */
[----:B------:R-:W-:Y:S01]  /*29c0*/  HGMMA.64x16x16.F32 R16, gdesc[UR12], RZ, !UPT, gsb0 ;  /* 0x002000000c1079f0 */ /* 0x000fe2000c0008ff */
[----:B------:R-:W-:Y:S01]  /*29d0*/  UMOV UR12, UR16 ;  /* 0x00000010000c7c82 */ /* 0x000fe20008000000 */
[----:B------:R-:W-:Y:S01]  /*29e0*/  UMOV UR13, UR17 ;  /* 0x00000011000d7c82 */ /* 0x000fe20008000000 */
[----:B------:R-:W-:Y:S01]  /*29f0*/  STL.64 [R1+0x170], R124 ;  /* 0x0001707c01007387 */ /* 0x000fe20000100a00 */
[----:B------:R-:W-:Y:S01]  /*2a00*/  UMOV UR14, UR10 ;  /* 0x0000000a000e7c82 */ /* 0x000fe20008000000 */
[----:B------:R-:W-:Y:S01]  /*2a10*/  UMOV UR15, UR11 ;  /* 0x0000000b000f7c82 */ /* 0x000fe20008000000 */
[----:B------:R-:W-:Y:S01]  /*2a20*/  UMOV UR10, UR16 ;  /* 0x00000010000a7c82 */ /* 0x000fe20008000000 */
[----:B------:R0:W-:Y:S01]  /*2a30*/  STL.64 [R1+0x178], R126 ;  /* 0x0001787e01007387 */ /* 0x0001e20000100a00 */
[----:B------:R-:W-:Y:S01]  /*2a40*/  UMOV UR11, UR17 ;  /* 0x00000011000b7c82 */ /* 0x000fe20008000000 */
[----:B------:R-:W-:-:S02]  /*2a50*/  WARPGROUP.DEPBAR.LE gsb0, 0x0 ;  /* 0x00008000000079c5 */ /* 0x000fc40000010000 */
[----:B0-----:R-:W-:Y:S01]  /*2a60*/  WARPGROUP.ARRIVE ;  /* 0x00000000000079c5 */ /* 0x001fe20000000000 */
[----:B------:R-:W-:Y:S04]  /*2a70*/  STL [R1+0x70c], R16 ;  /* 0x00070c1001007387 */ /* 0x000fe80000100800 */
[----:B------:R-:W-:Y:S01]  /*2a80*/  STL [R1+0x708], R17 ;  /* 0x0007081101007387 */ /* 0x000fe20000100800 */
[----:B------:R-:W-:Y:S01]  /*2a90*/  HGMMA.64x16x16.F32 R120, gdesc[UR4], RZ, !UPT, gsb0 ;  /* 0x00200000047879f0 */ /* 0x000fe2000c0008ff */
[----:B------:R-:W-:Y:S01]  /*2aa0*/  UMOV UR6, UR16 ;  /* 0x0000001000067c82 */ /* 0x000fe20008000000 */
[----:B------:R-:W-:Y:S01]  /*2ab0*/  UMOV UR7, UR17 ;  /* 0x0000001100077c82 */ /* 0x000fe20008000000 */
[----:B------:R-:W-:Y:S01]  /*2ac0*/  STL [R1+0x704], R18 ;  /* 0x0007041201007387 */ /* 0x000fe20000100800 */
[----:B------:R-:W-:Y:S01]  /*2ad0*/  UMOV UR4, UR16 ;  /* 0x0000001000047c82 */ /* 0x000fe20008000000 */
[----:B------:R-:W-:Y:S01]  /*2ae0*/  UMOV UR5, UR17 ;  /* 0x0000001100057c82 */ /* 0x000fe20008000000 */
[----:B------:R-:W-:Y:S01]  /*2af0*/  MOV R6, UR4 ;  /* 0x0000000400067c02 */ /* 0x000fe20008000f00 */
[----:B------:R-:W-:Y:S01]  /*2b00*/  STL [R1+0x700], R19 ;  /* 0x0007001301007387 */ /* 0x000fe20000100800 */
[----:B------:R-:W-:Y:S01]  /*2b10*/  MOV R10, UR5 ;  /* 0x00000005000a7c02 */ /* 0x000fe20008000f00 */
[----:B------:R-:W-:Y:S01]  /*2b20*/  UMOV UR4, UR10 ;  /* 0x0000000a00047c82 */ /* 0x000fe20008000000 */
[----:B------:R-:W-:Y:S01]  /*2b30*/  UMOV UR5, UR11 ;  /* 0x0000000b00057c82 */ /* 0x000fe20008000000 */
[----:B------:R-:W-:Y:S04]  /*2b40*/  STL [R1+0x6fc], R20 ;  /* 0x0006fc1401007387 */ /* 0x000fe80000100800 */
[----:B------:R-:W-:Y:S04]  /*2b50*/  STL [R1+0x6f8], R21 ;  /* 0x0006f81501007387 */ /* 0x000fe80000100800 */
[----:B------:R-:W-:Y:S04]  /*2b60*/  STL [R1+0x6f4], R22 ;  /* 0x0006f41601007387 */ /* 0x000fe80000100800 */
[----:B------:R0:W-:Y:S01]  /*2b70*/  STL [R1+0x6f0], R23 ;  /* 0x0006f01701007387 */ /* 0x0001e20000100800 */
[----:B------:R-:W-:-:S02]  /*2b80*/  WARPGROUP.DEPBAR.LE gsb0, 0x0 ;  /* 0x00008000000079c5 */ /* 0x000fc40000010000 */
[----:B0-----:R-:W-:Y:S01]  /*2b90*/  WARPGROUP.ARRIVE ;  /* 0x00000000000079c5 */ /* 0x001fe20000000000 */
[----:B------:R-:W-:Y:S04]  /*2ba0*/  STL.64 [R1+0x220], R120 ;  /* 0x0002207801007387 */ /* 0x000fe80000100a00 */
[----:B------:R-:W-:Y:S01]  /*2bb0*/  STL.64 [R1+0x228], R122 ;  /* 0x0002287a01007387 */ /* 0x000fe20000100a00 */
[----:B------:R-:W-:Y:S01]  /*2bc0*/  HGMMA.64x16x16.F32 R16, gdesc[UR16], RZ, !UPT, gsb0 ;  /* 0x00200000101079f0 */ /* 0x000fe2000c0008ff */
[----:B------:R-:W-:Y:S01]  /*2bd0*/  UMOV UR18, UR36 ;  /* 0x0000002400127c82 */ /* 0x000fe20008000000 */
[----:B------:R-:W-:Y:S01]  /*2be0*/  UMOV UR19, UR37 ;  /* 0x0000002500137c82 */ /* 0x000fe20008000000 */
[----:B------:R-:W-:Y:S01]  /*2bf0*/  STL.64 [R1+0x230], R124 ;  /* 0x0002307c01007387 */ /* 0x000fe20000100a00 */
[----:B------:R-:W-:Y:S01]  /*2c00*/  UMOV UR11, 0x40000040 ;  /* 0x40000040000b7882 */ /* 0x000fe20000000000 */
[----:B------:R-:W-:Y:S01]  /*2c10*/  UMOV UR35, 0x40000040 ;  /* 0x4000004000237882 */ /* 0x000fe20000000000 */
[----:B------:R-:W-:Y:S01]  /*2c20*/  UMOV UR36, UR8 ;  /* 0x0000000800247c82 */ /* 0x000fe20008000000 */
[----:B------:R0:W-:Y:S01]  /*2c30*/  STL.64 [R1+0x238], R126 ;  /* 0x0002387e01007387 */ /* 0x0001e20000100a00 */
[----:B------:R-:W-:Y:S01]  /*2c40*/  UMOV UR37, UR9 ;  /* 0x0000000900257c82 */ /* 0x000fe20008000000 */
[----:B------:R-:W-:-:S02]  /*2c50*/  WARPGROUP.DEPBAR.LE gsb0, 0x0 ;  /* 0x00008000000079c5 */ /* 0x000fc40000010000 */
[----:B------:R-:W-:Y:S01]  /*2c60*/  MOV R141, R18 ;  /* 0x00000012008d7202 */ /* 0x000fe20000000f00 */
[----:B------:R-:W-:Y:S01]  /*2c70*/  IMAD.MOV.U32 R142, RZ, RZ, R19 ;  /* 0x000000ffff8e7224 */ /* 0x000fe200078e0013 */
[----:B------:R-:W-:Y:S01]  /*2c80*/  MOV R160, R21 ;  /* 0x0000001500a07202 */ /* 0x000fe20000000f00 */
[----:B------:R-:W-:Y:S01]  /*2c90*/  IMAD.MOV.U32 R143, RZ, RZ, R20 ;  /* 0x000000ffff8f7224 */ /* 0x000fe200078e0014 */
[----:B------:R-:W-:Y:S01]  /*2ca0*/  MOV R163, R16 ;  /* 0x0000001000a37202 */ /* 0x000fe20000000f00 */
[----:B------:R-:W-:Y:S02]  /*2cb0*/  IMAD.MOV.U32 R161, RZ, RZ, R22 ;  /* 0x000000ffffa17224 */ /* 0x000fe400078e0016 */
[----:B------:R-:W-:Y:S02]  /*2cc0*/  IMAD.MOV.U32 R162, RZ, RZ, R23 ;  /* 0x000000ffffa27224 */ /* 0x000fe400078e0017 */
[----:B------:R-:W-:Y:S02]  /*2cd0*/  IMAD.MOV.U32 R164, RZ, RZ, R17 ;  /* 0x000000ffffa47224 */ /* 0x000fe400078e0011 */
[----:B------:R-:W-:-:S06]  /*2ce0*/  WARPGROUP.ARRIVE ;  /* 0x00000000000079c5 */ /* 0x000fcc0000000000 */
[----:B------:R-:W-:Y:S01]  /*2cf0*/  HGMMA.64x16x16.F32 R16, gdesc[UR12], RZ, !UPT, gsb0 ;  /* 0x002000000c1079f0 */ /* 0x000fe2000c0008ff */
[----:B------:R-:W-:Y:S01]  /*2d00*/  UMOV UR14, UR32 ;  /* 0x00000020000e7c82 */ /* 0x000fe20008000000 */
[----:B------:R-:W-:Y:S01]  /*2d10*/  UMOV UR15, UR33 ;  /* 0x00000021000f7c82 */ /* 0x000fe20008000000 */
[----:B------:R-:W-:Y:S01]  /*2d20*/  UMOV UR12, UR16 ;  /* 0x00000010000c7c82 */ /* 0x000fe20008000000 */
[----:B------:R-:W-:Y:S01]  /*2d30*/  UMOV UR13, UR17 ;  /* 0x00000011000d7c82 */ /* 0x000fe20008000000 */
[----:B------:R-:W-:Y:S01]  /*2d40*/  UMOV UR32, UR8 ;  /* 0x0000000800207c82 */ /* 0x000fe20008000000 */
[----:B------:R-:W-:Y:S01]  /*2d50*/  UMOV UR33, UR9 ;  /* 0x0000000900217c82 */ /* 0x000fe20008000000 */
[----:B------:R-:W-:Y:S02]  /*2d60*/  WARPGROUP.DEPBAR.LE gsb0, 0x0 ;  /* 0x00008000000079c5 */ /* 0x000fe40000010000 */
[----:B0-----:R-:W-:Y:S01]  /*2d70*/  WARPGROUP.ARRIVE ;  /* 0x00000000000079c5 */ /* 0x001fe20000000000 */
[----:B------:R-:W-:Y:S01]  /*2d80*/  IMAD.MOV.U32 R7, RZ, RZ, R19 ;  /* 0x000000ffff077224 */ /* 0x000fe200078e0013 */
[----:B------:R-:W-:Y:S01]  /*2d90*/  MOV R209, R20 ;  /* 0x0000001400d17202 */ /* 0x000fe20000000f00 */
[----:B------:R-:W-:Y:S01]  /*2da0*/  IMAD.MOV.U32 R210, RZ, RZ, R21 ;  /* 0x000000ffffd27224 */ /* 0x000fe200078e0015 */
[----:B------:R-:W-:Y:S01]  /*2db0*/  MOV R212, R23 ;  /* 0x0000001700d47202 */ /* 0x000fe20000000f00 */
[----:B------:R-:W-:Y:S01]  /*2dc0*/  IMAD.MOV.U32 R211, RZ, RZ, R22 ;  /* 0x000000ffffd37224 */ /* 0x000fe200078e0016 */
[----:B------:R-:W-:Y:S01]  /*2dd0*/  HGMMA.64x16x16.F32 R120, gdesc[UR20], RZ, !UPT, gsb0 ;  /* 0x00200000147879f0 */ /* 0x000fe2000c0008ff */
[----:B------:R-:W-:Y:S01]  /*2de0*/  IMAD.MOV.U32 R213, RZ, RZ, R16 ;  /* 0x000000ffffd57224 */ /* 0x000fe200078e0010 */
[----:B------:R-:W-:Y:S01]  /*2df0*/  MOV R215, R18 ;  /* 0x0000001200d77202 */ /* 0x000fe20000000f00 */
[----:B------:R-:W-:Y:S01]  /*2e00*/  IMAD.MOV.U32 R214, RZ, RZ, R17 ;  /* 0x000000ffffd67224 */ /* 0x000fe200078e0011 */
[----:B------:R-:W-:Y:S01]  /*2e10*/  UMOV UR20, UR16 ;  /* 0x0000001000147c82 */ /* 0x000fe20008000000 */
[----:B------:R-:W-:Y:S01]  /*2e20*/  UMOV UR21, UR17 ;  /* 0x0000001100157c82 */ /* 0x000fe20008000000 */
[----:B------:R-:W-:-:S02]  /*2e30*/  WARPGROUP.DEPBAR.LE gsb0, 0x0 ;  /* 0x00008000000079c5 */ /* 0x000fc40000010000 */
[----:B------:R-:W-:Y:S01]  /*2e40*/  IMAD.MOV.U32 R16, RZ, RZ, R120 ;  /* 0x000000ffff107224 */ /* 0x000fe200078e0078 */
[----:B------:R-:W-:Y:S01]  /*2e50*/  MOV R18, R122 ;  /* 0x0000007a00127202 */ /* 0x000fe20000000f00 */
[----:B------:R-:W-:Y:S01]  /*2e60*/  IMAD.MOV.U32 R17, RZ, RZ, R121 ;  /* 0x000000ffff117224 */ /* 0x000fe200078e0079 */
[----:B------:R-:W-:Y:S01]  /*2e70*/  MOV R21, R125 ;  /* 0x0000007d00157202 */ /* 0x000fe20000000f00 */
[----:B------:R-:W-:Y:S02]  /*2e80*/  IMAD.MOV.U32 R19, RZ, RZ, R123 ;  /* 0x000000ffff137224 */ /* 0x000fe400078e007b */
[----:B------:R-:W-:Y:S01]  /*2e90*/  IMAD.MOV.U32 R20, RZ, RZ, R124 ;  /* 0x000000ffff147224 */ /* 0x000fe200078e007c */
[----:B------:R0:W-:Y:S01]  /*2ea0*/  STL [R1+0x71c], R18 ;  /* 0x00071c1201007387 */ /* 0x0001e20000100800 */
[----:B------:R-:W-:Y:S02]  /*2eb0*/  IMAD.MOV.U32 R22, RZ, RZ, R126 ;  /* 0x000000ffff167224 */ /* 0x000fe400078e007e */
[----:B------:R-:W-:Y:S01]  /*2ec0*/  IMAD.MOV.U32 R23, RZ, RZ, R127 ;  /* 0x000000ffff177224 */ /* 0x000fe200078e007f */
[----:B------:R-:W-:Y:S01]  /*2ed0*/  STL [R1+0x718], R19 ;  /* 0x0007181301007387 */ /* 0x000fe20000100800 */
[----:B------:R-:W-:-:S03]  /*2ee0*/  WARPGROUP.ARRIVE ;  /* 0x00000000000079c5 */ /* 0x000fc60000000000 */
[----:B------:R-:W-:Y:S03]  /*2ef0*/  STL [R1+0x714], R20 ;  /* 0x0007141401007387 */ /* 0x000fe60000100800 */
[----:B------:R-:W-:Y:S01]  /*2f00*/  HGMMA.64x16x16.F32 R120, gdesc[UR24], RZ, !UPT, gsb0 ;  /* 0x00200000187879f0 */ /* 0x000fe2000c0008ff */
[----:B------:R1:W-:Y:S01]  /*2f10*/  STL [R1+0x710], R21 ;  /* 0x0007101501007387 */ /* 0x0003e20000100800 */
[----:B------:R-:W-:Y:S01]  /*2f20*/  UMOV UR22, UR14 ;  /* 0x0000000e00167c82 */ /* 0x000fe20008000000 */
[----:B------:R-:W-:Y:S01]  /*2f30*/  UMOV UR23, UR15 ;  /* 0x0000000f00177c82 */ /* 0x000fe20008000000 */
[----:B------:R-:W-:Y:S01]  /*2f40*/  UMOV UR24, UR8 ;  /* 0x0000000800187c82 */ /* 0x000fe20008000000 */
[----:B------:R-:W-:Y:S01]  /*2f50*/  UMOV UR25, UR9 ;  /* 0x0000000900197c82 */ /* 0x000fe20008000000 */
        /* <DEDUP_REMOVED lines=10> */
[----:B------:R-:W-:Y:S01]  /*3000*/  HGMMA.64x16x16.F32 R120, gdesc[UR28], RZ, !UPT, gsb0 ;  /* 0x002000001c7879f0 */ /* 0x000fe2000c0008ff */
[----:B------:R-:W-:Y:S01]  /*3010*/  UMOV UR14, UR18 ;  /* 0x00000012000e7c82 */ /* 0x000fe20008000000 */
[----:B------:R-:W-:Y:S01]  /*3020*/  UMOV UR15, UR19 ;  /* 0x00000013000f7c82 */ /* 0x000fe20008000000 */
[----:B------:R-:W-:Y:S01]  /*3030*/  UMOV UR27, 0x40000040 ;  /* 0x40000040001b7882 */ /* 0x000fe20000000000 */
[----:B------:R-:W-:Y:S01]  /*3040*/  UMOV UR28, UR8 ;  /* 0x00000008001c7c82 */ /* 0x000fe20008000000 */
[----:B------:R-:W-:Y:S01]  /*3050*/  UMOV UR29, UR9 ;  /* 0x00000009001d7c82 */ /* 0x000fe20008000000 */
[----:B------:R-:W-:Y:S02]  /*3060*/  WARPGROUP.DEPBAR.LE gsb0, 0x0 ;  /* 0x00008000000079c5 */ /* 0x000fe40000010000 */
[----:B------:R-:W-:Y:S01]  /*3070*/  IMAD.MOV.U32 R189, RZ, RZ, R123 ;  /* 0x000000ffffbd7224 */ /* 0x000fe200078e007b */
[----:B------:R-:W-:Y:S01]  /*3080*/  MOV R190, R120 ;  /* 0x0000007800be7202 */ /* 0x000fe20000000f00 */
[----:B------:R-:W-:Y:S01]  /*3090*/  IMAD.MOV.U32 R191, RZ, RZ, R121 ;  /* 0x000000ffffbf7224 */ /* 0x000fe200078e0079 */
[----:B0-----:R-:W-:Y:S01]  /*30a0*/  MOV R18, R124 ;  /* 0x0000007c00127202 */ /* 0x001fe20000000f00 */
[----:B------:R-:W-:Y:S01]  /*30b0*/  IMAD.MOV.U32 R208, RZ, RZ, R122 ;  /* 0x000000ffffd07224 */ /* 0x000fe200078e007a */
[----:B-1----:R-:W-:Y:S01]  /*30c0*/  MOV R21, R127 ;  /* 0x0000007f00157202 */ /* 0x002fe20000000f00 */
[----:B------:R-:W-:-:S02]  /*30d0*/  IMAD.MOV.U32 R19, RZ, RZ, R125 ;  /* 0x000000ffff137224 */ /* 0x000fc400078e007d */
[----:B------:R-:W-:Y:S02]  /*30e0*/  IMAD.MOV.U32 R20, RZ, RZ, R126 ;  /* 0x000000ffff147224 */ /* 0x000fe400078e007e */
[----:B------:R-:W-:-:S06]  /*30f0*/  WARPGROUP.ARRIVE ;  /* 0x00000000000079c5 */ /* 0x000fcc0000000000 */
[----:B------:R-:W-:Y:S01]  /*3100*/  HGMMA.64x16x16.F32 R120, gdesc[UR52], RZ, !UPT, gsb0 ;  /* 0x00200000347879f0 */ /* 0x000fe2000c0008ff */
[----:B------:R-:W-:Y:S01]  /*3110*/  UMOV UR52, UR6 ;  /* 0x0000000600347c82 */ /* 0x000fe20008000000 */
[----:B------:R-:W-:Y:S01]  /*3120*/  UMOV UR53, UR7 ;  /* 0x0000000700357c82 */ /* 0x000fe20008000000 */
[----:B------:R-:W-:Y:S01]  /*3130*/  UMOV UR54, UR42 ;  /* 0x0000002a00367c82 */ /* 0x000fe20008000000 */
[----:B------:R-:W-:Y:S01]  /*3140*/  UMOV UR55, UR43 ;  /* 0x0000002b00377c82 */ /* 0x000fe20008000000 */
[----:B------:R-:W-:Y:S02]  /*3150*/  WARPGROUP.DEPBAR.LE gsb0, 0x0 ;  /* 0x00008000000079c5 */ /* 0x000fe40000010000 */
[----:B------:R-:W-:Y:S01]  /*3160*/  WARPGROUP.ARRIVE ;  /* 0x00000000000079c5 */ /* 0x000fe20000000000 */
[----:B------:R-:W-:Y:S01]  /*3170*/  IMAD.MOV.U32 R165, RZ, RZ, R121 ;  /* 0x000000ffffa57224 */ /* 0x000fe200078e0079 */
[----:B------:R-:W-:Y:S01]  /*3180*/  MOV R167, R123 ;  /* 0x0000007b00a77202 */ /* 0x000fe20000000f00 */
[----:B------:R-:W-:Y:S01]  /*3190*/  IMAD.MOV.U32 R166, RZ, RZ, R122 ;  /* 0x000000ffffa67224 */ /* 0x000fe200078e007a */
[----:B------:R-:W-:Y:S01]  /*31a0*/  MOV R186, R126 ;  /* 0x0000007e00ba7202 */ /* 0x000fe20000000f00 */
[----:B------:R-:W-:Y:S01]  /*31b0*/  IMAD.MOV.U32 R184, RZ, RZ, R124 ;  /* 0x000000ffffb87224 */ /* 0x000fe200078e007c */
[----:B------:R-:W-:Y:S01]  /*31c0*/  HGMMA.64x16x16.F32 R216, gdesc[UR44], RZ, !UPT, gsb0 ;  /* 0x002000002cd879f0 */ /* 0x000fe2000c0008ff */
[----:B------:R-:W-:Y:S01]  /*31d0*/  R2UR UR47, R3 ;  /* 0x00000000032f72ca */ /* 0x000fe200000e0000 */
[----:B------:R-:W-:Y:S01]  /*31e0*/  IMAD.MOV.U32 R185, RZ, RZ, R125 ;  /* 0x000000ffffb97224 */ /* 0x000fe200078e007d */
[----:B------:R-:W-:Y:S01]  /*31f0*/  R2UR UR46, R0 ;  /* 0x00000000002e72ca */ /* 0x000fe200000e0000 */
[----:B------:R-:W-:Y:S01]  /*3200*/  IMAD.MOV.U32 R187, RZ, RZ, R127 ;  /* 0x000000ffffbb7224 */ /* 0x000fe200078e007f */
[----:B------:R-:W-:Y:S01]  /*3210*/  UMOV UR31, 0x40000040 ;  /* 0x40000040001f7882 */ /* 0x000fe20000000000 */
[----:B------:R-:W-:Y:S01]  /*3220*/  IMAD.MOV.U32 R188, RZ, RZ, R120 ;  /* 0x000000ffffbc7224 */ /* 0x000fe200078e0078 */
[----:B------:R-:W-:Y:S01]  /*3230*/  UMOV UR39, 0x40000040 ;  /* 0x4000004000277882 */ /* 0x000fe20000000000 */
[----:B------:R-:W-:Y:S01]  /*3240*/  UMOV UR43, 0x40000040 ;  /* 0x40000040002b7882 */ /* 0x000fe20000000000 */
[----:B------:R-:W-:Y:S01]  /*3250*/  UMOV UR44, UR8 ;  /* 0x00000008002c7c82 */ /* 0x000fe20008000000 */
[----:B------:R-:W-:-:S04]  /*3260*/  UMOV UR45, UR9 ;  /* 0x00000009002d7c82 */ /* 0x000fc80008000000 */
[----:B------:R-:W-:Y:S02]  /*3270*/  UMOV UR7, UR47 ;  /* 0x0000002f00077c82 */ /* 0x000fe40008000000 */
[----:B------:R-:W-:Y:S01]  /*3280*/  UMOV UR6, UR46 ;  /* 0x0000002e00067c82 */ /* 0x000fe20008000000 */
[----:B------:R-:W-:Y:S02]  /*3290*/  WARPGROUP.DEPBAR.LE gsb0, 0x0 ;  /* 0x00008000000079c5 */ /* 0x000fe40000010000 */
[----:B------:R-:W-:Y:S01]  /*32a0*/  WARPGROUP.ARRIVE ;  /* 0x00000000000079c5 */ /* 0x000fe20000000000 */
[----:B------:R0:W-:Y:S04]  /*32b0*/  STL.64 [R1+0x628], R222 ;  /* 0x000628de01007387 */ /* 0x0001e80000100a00 */
[----:B------:R1:W-:Y:S01]  /*32c0*/  STL.64 [R1+0x620], R220 ;  /* 0x000620dc01007387 */ /* 0x0003e20000100a00 */
[----:B------:R-:W-:Y:S01]  /*32d0*/  HGMMA.64x16x16.F32 R192, gdesc[UR48], RZ, !UPT, gsb0 ;  /* 0x0020000030c079f0 */ /* 0x000fe2000c0008ff */
[----:B------:R-:W-:Y:S01]  /*32e0*/  R2UR UR51, R5 ;  /* 0x00000000053372ca */ /* 0x000fe200000e0000 */
[----:B------:R-:W-:Y:S01]  /*32f0*/  UMOV UR47, 0x40000040 ;  /* 0x40000040002f7882 */ /* 0x000fe20000000000 */
[----:B------:R-:W-:Y:S01]  /*3300*/  R2UR UR50, R4 ;  /* 0x00000000043272ca */ /* 0x000fe200000e0000 */
[----:B------:R2:W-:Y:S01]  /*3310*/  STL.64 [R1+0x618], R218 ;  /* 0x000618da01007387 */ /* 0x0005e20000100a00 */
[----:B------:R-:W-:Y:S01]  /*3320*/  UMOV UR48, UR8 ;  /* 0x0000000800307c82 */ /* 0x000fe20008000000 */
[----:B------:R-:W-:Y:S01]  /*3330*/  UMOV UR49, UR9 ;  /* 0x0000000900317c82 */ /* 0x000fe20008000000 */
[----:B0-----:R-:W-:Y:S01]  /*3340*/  MOV R222, R98 ;  /* 0x0000006200de7202 */ /* 0x001fe20000000f00 */
[----:B------:R0:W-:Y:S01]  /*3350*/  STL.64 [R1+0x610], R216 ;  /* 0x000610d801007387 */ /* 0x0001e20000100a00 */
[----:B------:R-:W-:-:S02]  /*3360*/  IMAD.MOV.U32 R223, RZ, RZ, R97 ;  /* 0x000000ffffdf7224 */ /* 0x000fc400078e0061 */
[----:B-1----:R-:W-:Y:S01]  /*3370*/  IMAD.MOV.U32 R221, RZ, RZ, R96 ;  /* 0x000000ffffdd7224 */ /* 0x002fe200078e0060 */
[----:B------:R-:W-:Y:S01]  /*3380*/  MOV R220, R79 ;  /* 0x0000004f00dc7202 */ /* 0x000fe20000000f00 */
[----:B--2---:R-:W-:Y:S02]  /*3390*/  IMAD.MOV.U32 R218, RZ, RZ, R78 ;  /* 0x000000ffffda7224 */ /* 0x004fe400078e004e */
[----:B------:R-:W-:Y:S01]  /*33a0*/  IMAD.MOV.U32 R219, RZ, RZ, R77 ;  /* 0x000000ffffdb7224 */ /* 0x000fe200078e004d */
[----:B0-----:R-:W-:Y:S01]  /*33b0*/  MOV R216, R76 ;  /* 0x0000004c00d87202 */ /* 0x001fe20000000f00 */
[----:B------:R-:W-:Y:S01]  /*33c0*/  IMAD.MOV.U32 R217, RZ, RZ, R75 ;  /* 0x000000ffffd97224 */ /* 0x000fe200078e004b */
[----:B------:R-:W-:Y:S02]  /*33d0*/  WARPGROUP.DEPBAR.LE gsb0, 0x0 ;  /* 0x00008000000079c5 */ /* 0x000fe40000010000 */
[----:B------:R-:W-:Y:S01]  /*33e0*/  WARPGROUP.ARRIVE ;  /* 0x00000000000079c5 */ /* 0x000fe20000000000 */
[----:B------:R0:W-:Y:S04]  /*33f0*/  STL.64 [R1+0x648], R198 ;  /* 0x000648c601007387 */ /* 0x0001e80000100a00 */
[----:B------:R1:W-:Y:S01]  /*3400*/  STL.64 [R1+0x640], R196 ;  /* 0x000640c401007387 */ /* 0x0003e20000100a00 */
[----:B------:R-:W-:Y:S01]  /*3410*/  HGMMA.64x16x16.F32 R168, gdesc[UR52], RZ, !UPT, gsb0 ;  /* 0x0020000034a879f0 */ /* 0x000fe2000c0008ff */
[----:B------:R-:W-:Y:S01]  /*3420*/  UMOV UR52, UR8 ;  /* 0x0000000800347c82 */ /* 0x000fe20008000000 */
[----:B------:R-:W-:Y:S01]  /*3430*/  UMOV UR53, UR9 ;  /* 0x0000000900357c82 */ /* 0x000fe20008000000 */
[----:B------:R2:W-:Y:S04]  /*3440*/  STL.64 [R1+0x638], R194 ;  /* 0x000638c201007387 */ /* 0x0005e80000100a00 */
[----:B------:R3:W-:Y:S01]  /*3450*/  STL.64 [R1+0x630], R192 ;  /* 0x000630c001007387 */ /* 0x0007e20000100a00 */
[----:B0-----:R-:W-:Y:S01]  /*3460*/  IMAD.MOV.U32 R198, RZ, RZ, R74 ;  /* 0x000000ffffc67224 */ /* 0x001fe200078e004a */
[----:B------:R-:W-:Y:S01]  /*3470*/  MOV R199, R73 ;  /* 0x0000004900c77202 */ /* 0x000fe20000000f00 */
[----:B-1----:R-:W-:-:S02]  /*3480*/  IMAD.MOV.U32 R197, RZ, RZ, R72 ;  /* 0x000000ffffc57224 */ /* 0x002fc400078e0048 */
[----:B------:R-:W-:Y:S01]  /*3490*/  IMAD.MOV.U32 R196, RZ, RZ, R55 ;  /* 0x000000ffffc47224 */ /* 0x000fe200078e0037 */
[----:B--2---:R-:W-:Y:S01]  /*34a0*/  MOV R194, R54 ;  /* 0x0000003600c27202 */ /* 0x004fe20000000f00 */
[----:B------:R-:W-:Y:S02]  /*34b0*/  IMAD.MOV.U32 R195, RZ, RZ, R7 ;  /* 0x000000ffffc37224 */ /* 0x000fe400078e0007 */
[----:B---3--:R-:W-:Y:S02]  /*34c0*/  IMAD.MOV.U32 R192, RZ, RZ, R53 ;  /* 0x000000ffffc07224 */ /* 0x008fe400078e0035 */
[----:B------:R-:W-:Y:S01]  /*34d0*/  IMAD.MOV.U32 R193, RZ, RZ, R52 ;  /* 0x000000ffffc17224 */ /* 0x000fe200078e0034 */
[----:B------:R-:W-:Y:S02]  /*34e0*/  WARPGROUP.DEPBAR.LE gsb0, 0x0 ;  /* 0x00008000000079c5 */ /* 0x000fe40000010000 */
[----:B------:R-:W-:Y:S01]  /*34f0*/  WARPGROUP.ARRIVE ;  /* 0x00000000000079c5 */ /* 0x000fe20000000000 */
[----:B------:R0:W-:Y:S04]  /*3500*/  STL.64 [R1+0x668], R174 ;  /* 0x000668ae01007387 */ /* 0x0001e80000100a00 */
[----:B------:R1:W-:Y:S01]  /*3510*/  STL.64 [R1+0x660], R172 ;  /* 0x000660ac01007387 */ /* 0x0003e20000100a00 */
[----:B------:R-:W-:Y:S01]  /*3520*/  HGMMA.64x16x16.F32 R144, gdesc[UR4], RZ, !UPT, gsb0 ;  /* 0x00200000049079f0 */ /* 0x000fe2000c0008ff */
[----:B------:R-:W-:Y:S01]  /*3530*/  R2UR UR5, R10 ;  /* 0x000000000a0572ca */ /* 0x000fe200000e0000 */
[----:B------:R-:W-:Y:S01]  /*3540*/  UMOV UR6, UR50 ;  /* 0x0000003200067c82 */ /* 0x000fe20008000000 */
[----:B------:R-:W-:Y:S01]  /*3550*/  R2UR UR4, R6 ;  /* 0x00000000060472ca */ /* 0x000fe200000e0000 */
[----:B------:R-:W-:Y:S01]  /*3560*/  UMOV UR7, UR51 ;  /* 0x0000003300077c82 */ /* 0x000fe20008000000 */
[----:B------:R2:W-:Y:S01]  /*3570*/  STL.64 [R1+0x658], R170 ;  /* 0x000658aa01007387 */ /* 0x0005e20000100a00 */
[----:B0-----:R-:W-:Y:S01]  /*3580*/  MOV R174, R51 ;  /* 0x0000003300ae7202 */ /* 0x001fe20000000f00 */
[----:B------:R-:W-:-:S02]  /*3590*/  IMAD.MOV.U32 R175, RZ, RZ, R8 ;  /* 0x000000ffffaf7224 */ /* 0x000fc400078e0008 */
[----:B------:R0:W-:Y:S01]  /*35a0*/  STL.64 [R1+0x650], R168 ;  /* 0x000650a801007387 */ /* 0x0001e20000100a00 */
[----:B-1----:R-:W-:Y:S02]  /*35b0*/  IMAD.MOV.U32 R172, RZ, RZ, R50 ;  /* 0x000000ffffac7224 */ /* 0x002fe400078e0032 */
[----:B------:R-:W-:Y:S01]  /*35c0*/  IMAD.MOV.U32 R173, RZ, RZ, R49 ;  /* 0x000000ffffad7224 */ /* 0x000fe200078e0031 */
[----:B--2---:R-:W-:Y:S01]  /*35d0*/  MOV R171, R48 ;  /* 0x0000003000ab7202 */ /* 0x004fe20000000f00 */
[----:B------:R-:W-:Y:S02]  /*35e0*/  IMAD.MOV.U32 R170, RZ, RZ, R31 ;  /* 0x000000ffffaa7224 */ /* 0x000fe400078e001f */
[----:B0-----:R-:W-:Y:S01]  /*35f0*/  IMAD.MOV.U32 R168, RZ, RZ, R30 ;  /* 0x000000ffffa87224 */ /* 0x001fe200078e001e */
[----:B------:R-:W-:Y:S01]  /*3600*/  MOV R169, R29 ;  /* 0x0000001d00a97202 */ /* 0x000fe20000000f00 */
[----:B------:R-:W-:Y:S02]  /*3610*/  WARPGROUP.DEPBAR.LE gsb0, 0x0 ;  /* 0x00008000000079c5 */ /* 0x000fe40000010000 */
[----:B------:R-:W-:Y:S01]  /*3620*/  WARPGROUP.ARRIVE ;  /* 0x00000000000079c5 */ /* 0x000fe20000000000 */
[----:B------:R0:W-:Y:S04]  /*3630*/  STL.64 [R1+0x688], R150 ;  /* 0x0006889601007387 */ /* 0x0001e80000100a00 */
[----:B------:R1:W-:Y:S01]  /*3640*/  STL.64 [R1+0x680], R148 ;  /* 0x0006809401007387 */ /* 0x0003e20000100a00 */
[----:B------:R-:W-:Y:S03]  /*3650*/  HGMMA.64x16x16.F32 R120, gdesc[UR4], RZ, !UPT, gsb0 ;  /* 0x00200000047879f0 */ /* 0x000fe6000c0008ff */
[----:B------:R2:W-:Y:S04]  /*3660*/  STL.64 [R1+0x678], R146 ;  /* 0x0006789201007387 */ /* 0x0005e80000100a00 */
[----:B------:R-:W-:Y:S01]  /*3670*/  STL.64 [R1+0x670], R144 ;  /* 0x0006709001007387 */ /* 0x000fe20000100a00 */
[----:B------:R-:W-:Y:S01]  /*3680*/  R2UR UR7, R13 ;  /* 0x000000000d0772ca */ /* 0x000fe200000e0000 */
[----:B0-----:R-:W-:Y:S01]  /*3690*/  IMAD.MOV.U32 R150, RZ, RZ, R28 ;  /* 0x000000ffff967224 */ /* 0x001fe200078e001c */
[----:B------:R-:W-:Y:S01]  /*36a0*/  R2UR UR6, R12 ;  /* 0x000000000c0672ca */ /* 0x000fe200000e0000 */
[----:B------:R-:W-:Y:S01]  /*36b0*/  IMAD.MOV.U32 R151, RZ, RZ, R27 ;  /* 0x000000ffff977224 */ /* 0x000fe200078e001b */
[----:B-1----:R-:W-:Y:S01]  /*36c0*/  MOV R148, R26 ;  /* 0x0000001a00947202 */ /* 0x002fe20000000f00 */
[----:B------:R-:W-:-:S02]  /*36d0*/  IMAD.MOV.U32 R149, RZ, RZ, R25 ;  /* 0x000000ffff957224 */ /* 0x000fc400078e0019 */
[----:B--2---:R-:W-:Y:S01]  /*36e0*/  IMAD.MOV.U32 R147, RZ, RZ, R24 ;  /* 0x000000ffff937224 */ /* 0x004fe200078e0018 */
[----:B------:R-:W-:Y:S02]  /*36f0*/  R2UR UR4, R11 ;  /* 0x000000000b0472ca */ /* 0x000fe400000e0000 */
[----:B------:R-:W-:Y:S01]  /*3700*/  MOV R146, R9 ;  /* 0x0000000900927202 */ /* 0x000fe20000000f00 */
[----:B------:R-:W-:Y:S02]  /*3710*/  WARPGROUP.DEPBAR.LE gsb0, 0x0 ;  /* 0x00008000000079c5 */ /* 0x000fe40000010000 */
[----:B------:R-:W-:Y:S04]  /*3720*/  STL.64 [R1+0x6a8], R126 ;  /* 0x0006a87e01007387 */ /* 0x000fe80000100a00 */
[----:B------:R-:W-:Y:S04]  /*3730*/  STL.64 [R1+0x6a0], R124 ;  /* 0x0006a07c01007387 */ /* 0x000fe80000100a00 */
[----:B------:R-:W-:Y:S04]  /*3740*/  STL.64 [R1+0x698], R122 ;  /* 0x0006987a01007387 */ /* 0x000fe80000100a00 */
[----:B------:R0:W-:Y:S04]  /*3750*/  STL.64 [R1+0x690], R120 ;  /* 0x0006907801007387 */ /* 0x0001e80000100a00 */
[----:B0-----:R-:W2:Y:S04]  /*3760*/  LDL.LU.64 R120, [R1+0x240] ;  /* 0x0002400001787983 */ /* 0x001ea80000300a00 */
[----:B------:R-:W2:Y:S04]  /*3770*/  LDL.LU.64 R122, [R1+0x248] ;  /* 0x00024800017a7983 */ /* 0x000ea80000300a00 */
[----:B------:R-:W2:Y:S04]  /*3780*/  LDL.LU.64 R124, [R1+0x250] ;  /* 0x00025000017c7983 */ /* 0x000ea80000300a00 */
[----:B------:R-:W2:Y:S01]  /*3790*/  LDL.LU.64 R126, [R1+0x258] ;  /* 0x00025800017e7983 */ /* 0x000ea20000300a00 */
[----:B------:R-:W-:Y:S01]  /*37a0*/  WARPGROUP.ARRIVE ;  /* 0x00000000000079c5 */ /* 0x000fe20000000000 */
[----:B------:R-:W-:Y:S01]  /*37b0*/  UMOV UR18, UR6 ;  /* 0x0000000600127c82 */ /* 0x000fe20008000000 */
[----:B------:R-:W-:Y:S01]  /*37c0*/  UMOV UR19, UR7 ;  /* 0x0000000700137c82 */ /* 0x000fe20008000000 */
[----:B------:R-:W-:Y:S01]  /*37d0*/  UIADD3 UR10, UR4, 0x2, URZ ;  /* 0x00000002040a7890 */ /* 0x000fe2000fffe03f */
[----:B------:R-:W3:Y:S02]  /*37e0*/  LDL.LU.64 R4, [R1+0xa0] ;  /* 0x0000a00001047983 */ /* 0x000ee40000300a00 */
[----:B------:R-:W-:Y:S02]  /*37f0*/  HGMMA.64x16x16.F32 R96, gdesc[UR56], RZ, !UPT, gsb0 ;  /* 0x00200000386079f0 */ /* 0x000fe4000c0008ff */
[----:B------:R-:W3:Y:S04]  /*3800*/  LDL.LU.64 R6, [R1+0xa8] ;  /* 0x0000a80001067983 */ /* 0x000ee80000300a00 */
[----:B------:R-:W3:Y:S04]  /*3810*/  LDL.LU.64 R8, [R1+0xb0] ;  /* 0x0000b00001087983 */ /* 0x000ee80000300a00 */
[----:B------:R-:W3:Y:S01]  /*3820*/  LDL.LU.64 R10, [R1+0xb8] ;  /* 0x0000b800010a7983 */ /* 0x000ee20000300a00 */
[----:B------:R-:W-:-:S02]  /*3830*/  UIADD3 UR26, UR4, 0x82, URZ ;  /* 0x00000082041a7890 */ /* 0x000fc4000fffe03f */
[----:B------:R-:W-:Y:S01]  /*3840*/  UIADD3 UR30, UR4, 0x102, URZ ;  /* 0x00000102041e7890 */ /* 0x000fe2000fffe03f */
[----:B------:R-:W-:Y:S02]  /*3850*/  WARPGROUP.DEPBAR.LE gsb0, 0x0 ;  /* 0x00008000000079c5 */ /* 0x000fe40000010000 */
[----:B------:R-:W-:Y:S01]  /*3860*/  WARPGROUP.ARRIVE ;  /* 0x00000000000079c5 */ /* 0x000fe20000000000 */
[----:B------:R-:W-:Y:S04]  /*3870*/  STL.64 [R1+0x6c8], R102 ;  /* 0x0006c86601007387 */ /* 0x000fe80000100a00 */
[----:B------:R-:W-:Y:S01]  /*3880*/  STL.64 [R1+0x6c0], R100 ;  /* 0x0006c06401007387 */ /* 0x000fe20000100a00 */
[----:B------:R-:W-:Y:S03]  /*3890*/  HGMMA.64x16x16.F32 R72, gdesc[UR12], RZ, !UPT, gsb0 ;  /* 0x002000000c4879f0 */ /* 0x000fe6000c0008ff */
[----:B------:R-:W-:Y:S04]  /*38a0*/  STL.64 [R1+0x6b8], R98 ;  /* 0x0006b86201007387 */ /* 0x000fe80000100a00 */
[----:B------:R-:W-:Y:S01]  /*38b0*/  STL.64 [R1+0x6b0], R96 ;  /* 0x0006b06001007387 */ /* 0x000fe20000100a00 */
[----:B------:R-:W-:-:S02]  /*38c0*/  WARPGROUP.DEPBAR.LE gsb0, 0x0 ;  /* 0x00008000000079c5 */ /* 0x000fc40000010000 */
[----:B------:R-:W-:Y:S01]  /*38d0*/  WARPGROUP.ARRIVE ;  /* 0x00000000000079c5 */ /* 0x000fe20000000000 */
[----:B------:R-:W-:Y:S04]  /*38e0*/  STL.64 [R1+0x6e8], R78 ;  /* 0x0006e84e01007387 */ /* 0x000fe80000100a00 */
[----:B------:R-:W-:Y:S01]  /*38f0*/  STL.64 [R1+0x6e0], R76 ;  /* 0x0006e04c01007387 */ /* 0x000fe20000100a00 */
[----:B------:R-:W-:Y:S03]  /*3900*/  HGMMA.64x16x16.F32 R48, gdesc[UR16], RZ, !UPT, gsb0 ;  /* 0x00200000103079f0 */ /* 0x000fe6000c0008ff */
[----:B------:R-:W-:Y:S04]  /*3910*/  STL.64 [R1+0x6d8], R74 ;  /* 0x0006d84a01007387 */ /* 0x000fe80000100a00 */
[----:B------:R-:W-:Y:S01]  /*3920*/  STL.64 [R1+0x6d0], R72 ;  /* 0x0006d04801007387 */ /* 0x000fe20000100a00 */
[----:B------:R-:W-:-:S02]  /*3930*/  WARPGROUP.DEPBAR.LE gsb0, 0x0 ;  /* 0x00008000000079c5 */ /* 0x000fc40000010000 */
[----:B------:R-:W-:-:S06]  /*3940*/  WARPGROUP.ARRIVE ;  /* 0x00000000000079c5 */ /* 0x000fcc0000000000 */
[----:B------:R-:W-:Y:S03]  /*3950*/  HGMMA.64x16x16.F32 R24, gdesc[UR20], RZ, !UPT, gsb0 ;  /* 0x00200000141879f0 */ /* 0x000fe6000c0008ff */
[----:B------:R-:W-:Y:S02]  /*3960*/  WARPGROUP.DEPBAR.LE gsb0, 0x0 ;  /* 0x00008000000079c5 */ /* 0x000fe40000010000 */
[----:B--2---:R-:W-:-:S06]  /*3970*/  WARPGROUP.ARRIVE ;  /* 0x00000000000079c5 */ /* 0x004fcc0000000000 */
[----:B------:R-:W-:Y:S03]  /*3980*/  HGMMA.64x16x16.F32 R120, gdesc[UR8], R120, gsb0 ;  /* 0x00200000087879f0 */ /* 0x000fe60008000878 */
[----:B------:R-:W-:Y:S02]  /*3990*/  WARPGROUP.DEPBAR.LE gsb0, 0x0 ;  /* 0x00008000000079c5 */ /* 0x000fe40000010000 */
[----:B------:R0:W-:Y:S01]  /*39a0*/  STL.64 [R1+0x240], R120 ;  /* 0x0002407801007387 */ /* 0x0001e20000100a00 */
[----:B------:R-:W-:Y:S01]  /*39b0*/  MOV R3, R126 ;  /* 0x0000007e00037202 */ /* 0x000fe20000000f00 */
[----:B------:R-:W-:Y:S01]  /*39c0*/  IMAD.MOV.U32 R0, RZ, RZ, R127 ;  /* 0x000000ffff007224 */ /* 0x000fe200078e007f */
[----:B------:R-:W-:Y:S01]  /*39d0*/  MOV R127, R169 ;  /* 0x000000a9007f7202 */ /* 0x000fe20000000f00 */
[----:B------:R1:W-:Y:S01]  /*39e0*/  STL.64 [R1+0x248], R122 ;  /* 0x0002487a01007387 */ /* 0x0003e20000100a00 */
[----:B------:R-:W-:-:S02]  /*39f0*/  IMAD.MOV.U32 R126, RZ, RZ, R168 ;  /* 0x000000ffff7e7224 */ /* 0x000fc400078e00a8 */
[----:B------:R-:W-:Y:S01]  /*3a00*/  IMAD.MOV.U32 R168, RZ, RZ, R193 ;  /* 0x000000ffffa87224 */ /* 0x000fe200078e00c1 */
[----:B------:R2:W-:Y:S01]  /*3a10*/  STL.64 [R1+0x250], R124 ;  /* 0x0002507c01007387 */ /* 0x0005e20000100a00 */
[----:B------:R-:W-:Y:S01]  /*3a20*/  IMAD.MOV.U32 R169, RZ, RZ, R194 ;  /* 0x000000ffffa97224 */ /* 0x000fe200078e00c2 */
[----:B------:R-:W-:Y:S01]  /*3a30*/  MOV R193, R218 ;  /* 0x000000da00c17202 */ /* 0x000fe20000000f00 */
[----:B------:R-:W-:Y:S01]  /*3a40*/  IMAD.MOV.U32 R194, RZ, RZ, R219 ;  /* 0x000000ffffc27224 */ /* 0x000fe200078e00db */
[----:B0-----:R-:W-:Y:S01]  /*3a50*/  MOV R121, R147 ;  /* 0x0000009300797202 */ /* 0x001fe20000000f00 */
[----:B------:R-:W-:Y:S02]  /*3a60*/  IMAD.MOV.U32 R120, RZ, RZ, R146 ;  /* 0x000000ffff787224 */ /* 0x000fe400078e0092 */
[----:B------:R-:W-:Y:S01]  /*3a70*/  IMAD.MOV.U32 R146, RZ, RZ, R170 ;  /* 0x000000ffff927224 */ /* 0x000fe200078e00aa */
[----:B------:R-:W-:Y:S01]  /*3a80*/  MOV R170, R196 ;  /* 0x000000c400aa7202 */ /* 0x000fe20000000f00 */
[----:B-1----:R-:W-:Y:S01]  /*3a90*/  IMAD.MOV.U32 R122, RZ, RZ, R148 ;  /* 0x000000ffff7a7224 */ /* 0x002fe200078e0094 */
[----:B------:R-:W-:Y:S01]  /*3aa0*/  MOV R148, R172 ;  /* 0x000000ac00947202 */ /* 0x000fe20000000f00 */
[----:B------:R-:W-:Y:S01]  /*3ab0*/  IMAD.MOV.U32 R123, RZ, RZ, R149 ;  /* 0x000000ffff7b7224 */ /* 0x000fe200078e0095 */
[----:B--2---:R-:W-:Y:S01]  /*3ac0*/  MOV R124, R150 ;  /* 0x00000096007c7202 */ /* 0x004fe20000000f00 */
[----:B------:R-:W-:Y:S01]  /*3ad0*/  IMAD.MOV.U32 R125, RZ, RZ, R151 ;  /* 0x000000ffff7d7224 */ /* 0x000fe200078e0097 */
[----:B------:R-:W-:Y:S01]  /*3ae0*/  MOV R151, R192 ;  /* 0x000000c000977202 */ /* 0x000fe20000000f00 */
[----:B------:R-:W-:-:S02]  /*3af0*/  IMAD.MOV.U32 R150, RZ, RZ, R174 ;  /* 0x000000ffff967224 */ /* 0x000fc400078e00ae */
[----:B------:R-:W-:Y:S02]  /*3b00*/  IMAD.MOV.U32 R174, RZ, RZ, R216 ;  /* 0x000000ffffae7224 */ /* 0x000fe400078e00d8 */
[----:B------:R-:W-:Y:S01]  /*3b10*/  IMAD.MOV.U32 R192, RZ, RZ, R217 ;  /* 0x000000ffffc07224 */ /* 0x000fe200078e00d9 */
[----:B------:R-:W2:Y:S01]  /*3b20*/  LDL.LU R216, [R1+0xd0] ;  /* 0x0000d00001d87983 */ /* 0x000ea20000300800 */
[----:B------:R-:W-:Y:S01]  /*3b30*/  IMAD.MOV.U32 R147, RZ, RZ, R171 ;  /* 0x000000ffff937224 */ /* 0x000fe200078e00ab */
[----:B------:R-:W-:Y:S01]  /*3b40*/  WARPGROUP.ARRIVE ;  /* 0x00000000000079c5 */ /* 0x000fe20000000000 */
[----:B------:R-:W-:Y:S01]  /*3b50*/  IMAD.MOV.U32 R171, RZ, RZ, R197 ;  /* 0x000000ffffab7224 */ /* 0x000fe200078e00c5 */
[----:B------:R-:W4:Y:S01]  /*3b60*/  LDL.LU R217, [R1+0xd4] ;  /* 0x0000d40001d97983 */ /* 0x000f220000300800 */
[----:B------:R-:W-:Y:S01]  /*3b70*/  IMAD.MOV.U32 R196, RZ, RZ, R220 ;  /* 0x000000ffffc47224 */ /* 0x000fe200078e00dc */
[----:B------:R-:W-:Y:S01]  /*3b80*/  MOV R197, R221 ;  /* 0x000000dd00c57202 */ /* 0x000fe20000000f00 */
[----:B------:R-:W-:Y:S01]  /*3b90*/  IMAD.MOV.U32 R149, RZ, RZ, R173 ;  /* 0x000000ffff957224 */ /* 0x000fe200078e00ad */
[----:B------:R-:W3:Y:S01]  /*3ba0*/  LDL.LU R218, [R1+0xd8] ;  /* 0x0000d80001da7983 */ /* 0x000ee20000300800 */
[----:B------:R-:W-:Y:S01]  /*3bb0*/  IMAD.MOV.U32 R172, RZ, RZ, R198 ;  /* 0x000000ffffac7224 */ /* 0x000fe200078e00c6 */
[----:B------:R-:W-:Y:S01]  /*3bc0*/  MOV R173, R199 ;  /* 0x000000c700ad7202 */ /* 0x000fe20000000f00 */
[----:B------:R-:W-:Y:S01]  /*3bd0*/  IMAD.MOV.U32 R198, RZ, RZ, R222 ;  /* 0x000000ffffc67224 */ /* 0x000fe200078e00de */
[----:B------:R-:W3:Y:S01]  /*3be0*/  LDL.LU R219, [R1+0xdc] ;  /* 0x0000dc0001db7983 */ /* 0x000ee20000300800 */
[----:B------:R-:W-:Y:S01]  /*3bf0*/  IMAD.MOV.U32 R199, RZ, RZ, R223 ;  /* 0x000000ffffc77224 */ /* 0x000fe200078e00df */
[----:B------:R-:W-:Y:S02]  /*3c00*/  HGMMA.64x16x16.F32 R120, gdesc[UR24], R120, gsb0 ;  /* 0x00200000187879f0 */ /* 0x000fe40008000878 */
[----:B------:R-:W3:Y:S04]  /*3c10*/  LDL.LU R220, [R1+0x60] ;  /* 0x0000600001dc7983 */ /* 0x000ee80000300800 */
[----:B------:R-:W3:Y:S04]  /*3c20*/  LDL.LU R221, [R1+0x64] ;  /* 0x0000640001dd7983 */ /* 0x000ee80000300800 */
[----:B------:R-:W3:Y:S04]  /*3c30*/  LDL.LU R222, [R1+0x68] ;  /* 0x0000680001de7983 */ /* 0x000ee80000300800 */
[----:B------:R-:W3:Y:S01]  /*3c40*/  LDL.LU R223, [R1+0x6c] ;  /* 0x00006c0001df7983 */ /* 0x000ee20000300800 */
[----:B------:R-:W-:-:S03]  /*3c50*/  WARPGROUP.DEPBAR.LE gsb0, 0x0 ;  /* 0x00008000000079c5 */ /* 0x000fc60000010000 */
[----:B------:R-:W-:Y:S04]  /*3c60*/  STL.64 [R1+0x1e0], R120 ;  /* 0x0001e07801007387 */ /* 0x000fe80000100a00 */
[----:B------:R-:W-:Y:S04]  /*3c70*/  STL.64 [R1+0x1e8], R122 ;  /* 0x0001e87a01007387 */ /* 0x000fe80000100a00 */
[----:B------:R0:W-:Y:S04]  /*3c80*/  STL.64 [R1+0x1f0], R124 ;  /* 0x0001f07c01007387 */ /* 0x0001e80000100a00 */
[----:B------:R1:W-:Y:S01]  /*3c90*/  STL.64 [R1+0x1f8], R126 ;  /* 0x0001f87e01007387 */ /* 0x0003e20000100a00 */
[----:B0-----:R-:W-:Y:S01]  /*3ca0*/  IMAD.MOV.U32 R124, RZ, RZ, R150 ;  /* 0x000000ffff7c7224 */ /* 0x001fe200078e0096 */
[----:B------:R-:W-:Y:S01]  /*3cb0*/  MOV R150, R174 ;  /* 0x000000ae00967202 */ /* 0x000fe20000000f00 */
[----:B------:R-:W-:Y:S01]  /*3cc0*/  IMAD.MOV.U32 R125, RZ, RZ, R151 ;  /* 0x000000ffff7d7224 */ /* 0x000fe200078e0097 */
[----:B-1----:R-:W-:Y:S01]  /*3cd0*/  MOV R126, R168 ;  /* 0x000000a8007e7202 */ /* 0x002fe20000000f00 */
[----:B------:R-:W-:-:S02]  /*3ce0*/  IMAD.MOV.U32 R151, RZ, RZ, R192 ;  /* 0x000000ffff977224 */ /* 0x000fc400078e00c0 */
[----:B------:R-:W-:Y:S01]  /*3cf0*/  IMAD.MOV.U32 R127, RZ, RZ, R169 ;  /* 0x000000ffff7f7224 */ /* 0x000fe200078e00a9 */
[----:B------:R-:W-:Y:S01]  /*3d00*/  MOV R169, R194 ;  /* 0x000000c200a97202 */ /* 0x000fe20000000f00 */
[----:B------:R-:W-:Y:S02]  /*3d10*/  IMAD.MOV.U32 R168, RZ, RZ, R193 ;  /* 0x000000ffffa87224 */ /* 0x000fe400078e00c1 */
[----:B--2---:R-:W-:Y:S02]  /*3d20*/  IMAD.MOV.U32 R174, RZ, RZ, R216 ;  /* 0x000000ffffae7224 */ /* 0x004fe400078e00d8 */
[----:B------:R-:W2:Y:S01]  /*3d30*/  LDL.LU R216, [R1+0x70] ;  /* 0x0000700001d87983 */ /* 0x000ea20000300800 */
[----:B----4-:R-:W-:-:S03]  /*3d40*/  MOV R192, R217 ;  /* 0x000000d900c07202 */ /* 0x010fc60000000f00 */
[----:B------:R-:W4:Y:S01]  /*3d50*/  LDL.LU R217, [R1+0x74] ;  /* 0x0000740001d97983 */ /* 0x000f220000300800 */
[----:B---3--:R-:W-:-:S03]  /*3d60*/  IMAD.MOV.U32 R193, RZ, RZ, R218 ;  /* 0x000000ffffc17224 */ /* 0x008fc600078e00da */
[----:B------:R-:W3:Y:S01]  /*3d70*/  LDL.LU R218, [R1+0x78] ;  /* 0x0000780001da7983 */ /* 0x000ee20000300800 */
[----:B------:R-:W-:-:S03]  /*3d80*/  IMAD.MOV.U32 R194, RZ, RZ, R219 ;  /* 0x000000ffffc27224 */ /* 0x000fc600078e00db */
[----:B------:R-:W3:Y:S01]  /*3d90*/  LDL.LU R219, [R1+0x7c] ;  /* 0x00007c0001db7983 */ /* 0x000ee20000300800 */
[----:B------:R-:W-:Y:S01]  /*3da0*/  MOV R120, R146 ;  /* 0x0000009200787202 */ /* 0x000fe20000000f00 */
[----:B------:R-:W-:Y:S01]  /*3db0*/  IMAD.MOV.U32 R121, RZ, RZ, R147 ;  /* 0x000000ffff797224 */ /* 0x000fe200078e0093 */
[----:B------:R-:W-:Y:S01]  /*3dc0*/  MOV R123, R149 ;  /* 0x00000095007b7202 */ /* 0x000fe20000000f00 */
[----:B------:R-:W-:Y:S01]  /*3dd0*/  IMAD.MOV.U32 R122, RZ, RZ, R148 ;  /* 0x000000ffff7a7224 */ /* 0x000fe200078e0094 */
[----:B------:R-:W-:Y:S01]  /*3de0*/  MOV R147, R171 ;  /* 0x000000ab00937202 */ /* 0x000fe20000000f00 */
[----:B------:R-:W-:Y:S02]  /*3df0*/  IMAD.MOV.U32 R146, RZ, RZ, R170 ;  /* 0x000000ffff927224 */ /* 0x000fe400078e00aa */
[----:B------:R-:W-:Y:S01]  /*3e00*/  IMAD.MOV.U32 R170, RZ, RZ, R196 ;  /* 0x000000ffffaa7224 */ /* 0x000fe200078e00c4 */
[----:B------:R-:W-:Y:S01]  /*3e10*/  MOV R196, R220 ;  /* 0x000000dc00c47202 */ /* 0x000fe20000000f00 */
[----:B------:R-:W-:Y:S01]  /*3e20*/  IMAD.MOV.U32 R148, RZ, RZ, R172 ;  /* 0x000000ffff947224 */ /* 0x000fe200078e00ac */
[----:B------:R-:W-:Y:S01]  /*3e30*/  MOV R172, R198 ;  /* 0x000000c600ac7202 */ /* 0x000fe20000000f00 */
[----:B------:R-:W-:Y:S01]  /*3e40*/  IMAD.MOV.U32 R171, RZ, RZ, R197 ;  /* 0x000000ffffab7224 */ /* 0x000fe200078e00c5 */
[----:B------:R-:W3:Y:S01]  /*3e50*/  LDL.LU R220, [R1] ;  /* 0x0000000001dc7983 */ /* 0x000ee20000300800 */
[----:B------:R-:W-:Y:S01]  /*3e60*/  IMAD.MOV.U32 R149, RZ, RZ, R173 ;  /* 0x000000ffff957224 */ /* 0x000fe200078e00ad */
[----:B------:R-:W-:Y:S01]  /*3e70*/  WARPGROUP.ARRIVE ;  /* 0x00000000000079c5 */ /* 0x000fe20000000000 */
[----:B------:R-:W-:-:S02]  /*3e80*/  IMAD.MOV.U32 R197, RZ, RZ, R221 ;  /* 0x000000ffffc57224 */ /* 0x000fc400078e00dd */
[----:B------:R-:W-:Y:S01]  /*3e90*/  IMAD.MOV.U32 R173, RZ, RZ, R199 ;  /* 0x000000ffffad7224 */ /* 0x000fe200078e00c7 */
[----:B------:R-:W3:Y:S01]  /*3ea0*/  LDL.LU R221, [R1+0x4] ;  /* 0x0000040001dd7983 */ /* 0x000ee20000300800 */
[----:B------:R-:W-:Y:S01]  /*3eb0*/  IMAD.MOV.U32 R198, RZ, RZ, R222 ;  /* 0x000000ffffc67224 */ /* 0x000fe200078e00de */
[----:B------:R-:W-:Y:S01]  /*3ec0*/  MOV R199, R223 ;  /* 0x000000df00c77202 */ /* 0x000fe20000000f00 */
[----:B------:R-:W-:Y:S01]  /*3ed0*/  HGMMA.64x16x16.F32 R120, gdesc[UR28], R120, gsb0 ;  /* 0x002000001c7879f0 */ /* 0x000fe20008000878 */
        /* <DEDUP_REMOVED lines=9> */
[----:B------:R-:W-:-:S02]  /*3f70*/  IMAD.MOV.U32 R150, RZ, RZ, R174 ;  /* 0x000000ffff967224 */ /* 0x000fc400078e00ae */
[----:B-1----:R-:W-:Y:S01]  /*3f80*/  IMAD.MOV.U32 R126, RZ, RZ, R168 ;  /* 0x000000ffff7e7224 */ /* 0x002fe200078e00a8 */
[----:B------:R-:W-:Y:S01]  /*3f90*/  MOV R168, R193 ;  /* 0x000000c100a87202 */ /* 0x000fe20000000f00 */
[----:B------:R-:W-:Y:S02]  /*3fa0*/  IMAD.MOV.U32 R151, RZ, RZ, R192 ;  /* 0x000000ffff977224 */ /* 0x000fe400078e00c0 */
[----:B------:R-:W-:Y:S02]  /*3fb0*/  IMAD.MOV.U32 R127, RZ, RZ, R169 ;  /* 0x000000ffff7f7224 */ /* 0x000fe400078e00a9 */
[----:B------:R-:W-:Y:S01]  /*3fc0*/  IMAD.MOV.U32 R169, RZ, RZ, R194 ;  /* 0x000000ffffa97224 */ /* 0x000fe200078e00c2 */
[----:B------:R-:W-:Y:S01]  /*3fd0*/  MOV R122, R148 ;  /* 0x00000094007a7202 */ /* 0x000fe20000000f00 */
[----:B------:R-:W-:Y:S01]  /*3fe0*/  IMAD.MOV.U32 R120, RZ, RZ, R146 ;  /* 0x000000ffff787224 */ /* 0x000fe200078e0092 */
[----:B--2---:R-:W-:Y:S02]  /*3ff0*/  MOV R174, R216 ;  /* 0x000000d800ae7202 */ /* 0x004fe40000000f00 */
[----:B------:R-:W2:Y:S01]  /*4000*/  LDL.LU R216, [R1+0x10] ;  /* 0x0000100001d87983 */ /* 0x000ea20000300800 */
[----:B----4-:R-:W-:-:S03]  /*4010*/  IMAD.MOV.U32 R192, RZ, RZ, R217 ;  /* 0x000000ffffc07224 */ /* 0x010fc600078e00d9 */
[----:B------:R-:W4:Y:S01]  /*4020*/  LDL.LU R217, [R1+0x14] ;  /* 0x0000140001d97983 */ /* 0x000f220000300800 */
[----:B---3--:R-:W-:-:S03]  /*4030*/  IMAD.MOV.U32 R193, RZ, RZ, R218 ;  /* 0x000000ffffc17224 */ /* 0x008fc600078e00da */
[----:B------:R-:W3:Y:S01]  /*4040*/  LDL.LU R218, [R1+0x18] ;  /* 0x0000180001da7983 */ /* 0x000ee20000300800 */
[----:B------:R-:W-:-:S03]  /*4050*/  MOV R194, R219 ;  /* 0x000000db00c27202 */ /* 0x000fc60000000f00 */
[----:B------:R-:W3:Y:S01]  /*4060*/  LDL.LU R219, [R1+0x1c] ;  /* 0x00001c0001db7983 */ /* 0x000ee20000300800 */
[----:B------:R-:W-:Y:S02]  /*4070*/  IMAD.MOV.U32 R121, RZ, RZ, R147 ;  /* 0x000000ffff797224 */ /* 0x000fe400078e0093 */
[----:B------:R-:W-:Y:S01]  /*4080*/  IMAD.MOV.U32 R123, RZ, RZ, R149 ;  /* 0x000000ffff7b7224 */ /* 0x000fe200078e0095 */
[----:B------:R-:W-:-:S05]  /*4090*/  UIADD3 UR34, UR4, 0x182, URZ ;  /* 0x0000018204227890 */ /* 0x000fca000fffe03f */
[----:B------:R-:W-:-:S06]  /*40a0*/  WARPGROUP.ARRIVE ;  /* 0x00000000000079c5 */ /* 0x000fcc0000000000 */
[----:B------:R-:W-:Y:S01]  /*40b0*/  HGMMA.64x16x16.F32 R120, gdesc[UR32], R120, gsb0 ;  /* 0x00200000207879f0 */ /* 0x000fe20008000878 */
[----:B------:R-:W-:Y:S01]  /*40c0*/  MOV R146, R170 ;  /* 0x000000aa00927202 */ /* 0x000fe20000000f00 */
[----:B------:R-:W-:Y:S01]  /*40d0*/  IMAD.MOV.U32 R147, RZ, RZ, R171 ;  /* 0x000000ffff937224 */ /* 0x000fe200078e00ab */
[----:B------:R-:W-:Y:S01]  /*40e0*/  MOV R171, R197 ;  /* 0x000000c500ab7202 */ /* 0x000fe20000000f00 */
[----:B------:R-:W-:Y:S01]  /*40f0*/  IMAD.MOV.U32 R170, RZ, RZ, R196 ;  /* 0x000000ffffaa7224 */ /* 0x000fe200078e00c4 */
[----:B------:R-:W-:Y:S01]  /*4100*/  MOV R149, R173 ;  /* 0x000000ad00957202 */ /* 0x000fe20000000f00 */
[----:B------:R-:W-:Y:S02]  /*4110*/  IMAD.MOV.U32 R148, RZ, RZ, R172 ;  /* 0x000000ffff947224 */ /* 0x000fe400078e00ac */
[----:B------:R-:W-:Y:S02]  /*4120*/  IMAD.MOV.U32 R196, RZ, RZ, R220 ;  /* 0x000000ffffc47224 */ /* 0x000fe400078e00dc */
[----:B------:R-:W-:Y:S01]  /*4130*/  IMAD.MOV.U32 R172, RZ, RZ, R198 ;  /* 0x000000ffffac7224 */ /* 0x000fe200078e00c6 */
[----:B------:R-:W-:Y:S01]  /*4140*/  MOV R198, R222 ;  /* 0x000000de00c67202 */ /* 0x000fe20000000f00 */
[----:B------:R-:W-:Y:S01]  /*4150*/  IMAD.MOV.U32 R197, RZ, RZ, R221 ;  /* 0x000000ffffc57224 */ /* 0x000fe200078e00dd */
[----:B------:R-:W-:Y:S01]  /*4160*/  MOV R221, R142 ;  /* 0x0000008e00dd7202 */ /* 0x000fe20000000f00 */
[----:B------:R-:W-:-:S02]  /*4170*/  IMAD.MOV.U32 R220, RZ, RZ, R141 ;  /* 0x000000ffffdc7224 */ /* 0x000fc400078e008d */
[----:B------:R-:W-:Y:S01]  /*4180*/  IMAD.MOV.U32 R173, RZ, RZ, R199 ;  /* 0x000000ffffad7224 */ /* 0x000fe200078e00c7 */
[----:B------:R-:W3:Y:S01]  /*4190*/  LDL.LU R141, [R1+0x788] ;  /* 0x00078800018d7983 */ /* 0x000ee20000300800 */
[----:B------:R-:W-:Y:S02]  /*41a0*/  IMAD.MOV.U32 R199, RZ, RZ, R223 ;  /* 0x000000ffffc77224 */ /* 0x000fe400078e00df */
[----:B------:R-:W-:Y:S01]  /*41b0*/  IMAD.MOV.U32 R222, RZ, RZ, R143 ;  /* 0x000000ffffde7224 */ /* 0x000fe200078e008f */
[----:B------:R-:W3:Y:S01]  /*41c0*/  LDL.LU R142, [R1+0x784] ;  /* 0x00078400018e7983 */ /* 0x000ee20000300800 */
[----:B------:R-:W-:-:S03]  /*41d0*/  IMAD.MOV.U32 R223, RZ, RZ, R160 ;  /* 0x000000ffffdf7224 */ /* 0x000fc600078e00a0 */
[----:B------:R-:W3:Y:S04]  /*41e0*/  LDL.LU R143, [R1+0x780] ;  /* 0x00078000018f7983 */ /* 0x000ee80000300800 */
[----:B------:R-:W3:Y:S01]  /*41f0*/  LDL.LU R160, [R1+0x77c] ;  /* 0x00077c0001a07983 */ /* 0x000ee20000300800 */
[----:B------:R-:W-:Y:S01]  /*4200*/  UIADD3 UR38, UR4, 0x202, URZ ;  /* 0x0000020204267890 */ /* 0x000fe2000fffe03f */
[----:B------:R-:W-:Y:S02]  /*4210*/  WARPGROUP.DEPBAR.LE gsb0, 0x0 ;  /* 0x00008000000079c5 */ /* 0x000fe40000010000 */
[----:B------:R0:W-:Y:S04]  /*4220*/  STL.64 [R1+0x120], R120 ;  /* 0x0001207801007387 */ /* 0x0001e80000100a00 */
[----:B------:R1:W-:Y:S04]  /*4230*/  STL.64 [R1+0x128], R122 ;  /* 0x0001287a01007387 */ /* 0x0003e80000100a00 */
[----:B------:R1:W-:Y:S04]  /*4240*/  STL.64 [R1+0x130], R124 ;  /* 0x0001307c01007387 */ /* 0x0003e80000100a00 */
[----:B------:R1:W-:Y:S01]  /*4250*/  STL.64 [R1+0x138], R126 ;  /* 0x0001387e01007387 */ /* 0x0003e20000100a00 */
[----:B0-----:R-:W-:Y:S01]  /*4260*/  MOV R120, R146 ;  /* 0x0000009200787202 */ /* 0x001fe20000000f00 */
[----:B------:R-:W-:-:S02]  /*4270*/  IMAD.MOV.U32 R121, RZ, RZ, R147 ;  /* 0x000000ffff797224 */ /* 0x000fc400078e0093 */
[----:B-1----:R-:W-:Y:S01]  /*4280*/  IMAD.MOV.U32 R122, RZ, RZ, R148 ;  /* 0x000000ffff7a7224 */ /* 0x002fe200078e0094 */
[----:B------:R-:W-:Y:S01]  /*4290*/  MOV R123, R149 ;  /* 0x00000095007b7202 */ /* 0x000fe20000000f00 */
[----:B------:R-:W-:Y:S02]  /*42a0*/  IMAD.MOV.U32 R124, RZ, RZ, R150 ;  /* 0x000000ffff7c7224 */ /* 0x000fe400078e0096 */
[----:B------:R-:W-:Y:S01]  /*42b0*/  IMAD.MOV.U32 R125, RZ, RZ, R151 ;  /* 0x000000ffff7d7224 */ /* 0x000fe200078e0097 */
[----:B------:R-:W-:Y:S01]  /*42c0*/  MOV R126, R168 ;  /* 0x000000a8007e7202 */ /* 0x000fe20000000f00 */
[----:B------:R-:W-:-:S06]  /*42d0*/  IMAD.MOV.U32 R127, RZ, RZ, R169 ;  /* 0x000000ffff7f7224 */ /* 0x000fcc00078e00a9 */
        /* <DEDUP_REMOVED lines=12> */
[----:B------:R-:W-:-:S02]  /*43a0*/  IMAD.MOV.U32 R171, RZ, RZ, R197 ;  /* 0x000000ffffab7224 */ /* 0x000fc400078e00c5 */
[----:B------:R-:W-:Y:S02]  /*43b0*/  IMAD.MOV.U32 R149, RZ, RZ, R173 ;  /* 0x000000ffff957224 */ /* 0x000fe400078e00ad */
[----:B------:R-:W-:Y:S01]  /*43c0*/  IMAD.MOV.U32 R197, RZ, RZ, R221 ;  /* 0x000000ffffc57224 */ /* 0x000fe200078e00dd */
[----:B------:R-:W-:Y:S01]  /*43d0*/  MOV R221, R166 ;  /* 0x000000a600dd7202 */ /* 0x000fe20000000f00 */
[----:B------:R-:W-:Y:S02]  /*43e0*/  IMAD.MOV.U32 R220, RZ, RZ, R165 ;  /* 0x000000ffffdc7224 */ /* 0x000fe400078e00a5 */
[----:B------:R-:W-:Y:S01]  /*43f0*/  IMAD.MOV.U32 R173, RZ, RZ, R199 ;  /* 0x000000ffffad7224 */ /* 0x000fe200078e00c7 */
[----:B------:R-:W-:Y:S01]  /*4400*/  MOV R199, R223 ;  /* 0x000000df00c77202 */ /* 0x000fe20000000f00 */
[----:B------:R-:W-:Y:S02]  /*4410*/  IMAD.MOV.U32 R198, RZ, RZ, R222 ;  /* 0x000000ffffc67224 */ /* 0x000fe400078e00de */
[----:B------:R-:W-:-:S02]  /*4420*/  IMAD.MOV.U32 R222, RZ, RZ, R167 ;  /* 0x000000ffffde7224 */ /* 0x000fc400078e00a7 */
[----:B------:R-:W-:Y:S01]  /*4430*/  IMAD.MOV.U32 R223, RZ, RZ, R184 ;  /* 0x000000ffffdf7224 */ /* 0x000fe200078e00b8 */
[----:B------:R-:W-:Y:S01]  /*4440*/  UIADD3 UR42, UR4, 0x282, URZ ;  /* 0x00000282042a7890 */ /* 0x000fe2000fffe03f */
[----:B------:R-:W-:Y:S02]  /*4450*/  WARPGROUP.DEPBAR.LE gsb0, 0x0 ;  /* 0x00008000000079c5 */ /* 0x000fe40000010000 */
[----:B--2---:R-:W-:Y:S02]  /*4460*/  IMAD.MOV.U32 R174, RZ, RZ, R216 ;  /* 0x000000ffffae7224 */ /* 0x004fe400078e00d8 */
[----:B------:R-:W-:Y:S01]  /*4470*/  IMAD.MOV.U32 R216, RZ, RZ, R161 ;  /* 0x000000ffffd87224 */ /* 0x000fe200078e00a1 */
[----:B----4-:R-:W-:Y:S01]  /*4480*/  MOV R192, R217 ;  /* 0x000000d900c07202 */ /* 0x010fe20000000f00 */
[----:B------:R-:W2:Y:S01]  /*4490*/  LDL.LU R161, [R1+0x778] ;  /* 0x0007780001a17983 */ /* 0x000ea20000300800 */
[----:B------:R-:W-:Y:S02]  /*44a0*/  IMAD.MOV.U32 R217, RZ, RZ, R162 ;  /* 0x000000ffffd97224 */ /* 0x000fe400078e00a2 */
[----:B---3--:R-:W-:Y:S01]  /*44b0*/  IMAD.MOV.U32 R193, RZ, RZ, R218 ;  /* 0x000000ffffc17224 */ /* 0x008fe200078e00da */
[----:B------:R-:W2:Y:S01]  /*44c0*/  LDL.LU R162, [R1+0x774] ;  /* 0x0007740001a27983 */ /* 0x000ea20000300800 */
[----:B------:R-:W-:Y:S01]  /*44d0*/  MOV R218, R163 ;  /* 0x000000a300da7202 */ /* 0x000fe20000000f00 */
[----:B------:R-:W-:-:S02]  /*44e0*/  IMAD.MOV.U32 R194, RZ, RZ, R219 ;  /* 0x000000ffffc27224 */ /* 0x000fc400078e00db */
[----:B------:R-:W2:Y:S01]  /*44f0*/  LDL.LU R163, [R1+0x770] ;  /* 0x0007700001a37983 */ /* 0x000ea20000300800 */
[----:B------:R-:W-:-:S03]  /*4500*/  IMAD.MOV.U32 R219, RZ, RZ, R164 ;  /* 0x000000ffffdb7224 */ /* 0x000fc600078e00a4 */
[----:B------:R-:W2:Y:S04]  /*4510*/  LDL.LU R164, [R1+0x76c] ;  /* 0x00076c0001a47983 */ /* 0x000ea80000300800 */
[----:B------:R-:W2:Y:S04]  /*4520*/  LDL.LU R165, [R1+0x768] ;  /* 0x0007680001a57983 */ /* 0x000ea80000300800 */
[----:B------:R-:W2:Y:S04]  /*4530*/  LDL.LU R166, [R1+0x764] ;  /* 0x0007640001a67983 */ /* 0x000ea80000300800 */
[----:B------:R-:W2:Y:S04]  /*4540*/  LDL.LU R167, [R1+0x760] ;  /* 0x0007600001a77983 */ /* 0x000ea80000300800 */
[----:B------:R-:W3:Y:S04]  /*4550*/  LDL.LU R184, [R1+0x75c] ;  /* 0x00075c0001b87983 */ /* 0x000ee80000300800 */
        /* <DEDUP_REMOVED lines=8> */
[----:B----4-:R-:W-:Y:S02]  /*45e0*/  IMAD.MOV.U32 R124, RZ, RZ, R150 ;  /* 0x000000ffff7c7224 */ /* 0x010fe400078e0096 */
[----:B------:R-:W-:Y:S01]  /*45f0*/  IMAD.MOV.U32 R125, RZ, RZ, R151 ;  /* 0x000000ffff7d7224 */ /* 0x000fe200078e0097 */
[----:B------:R-:W-:Y:S01]  /*4600*/  MOV R126, R168 ;  /* 0x000000a8007e7202 */ /* 0x000fe20000000f00 */
[----:B------:R-:W-:-:S06]  /*4610*/  IMAD.MOV.U32 R127, RZ, RZ, R169 ;  /* 0x000000ffff7f7224 */ /* 0x000fcc00078e00a9 */
[----:B------:R-:W-:-:S06]  /*4620*/  WARPGROUP.ARRIVE ;  /* 0x00000000000079c5 */ /* 0x000fcc0000000000 */
[----:B------:R-:W-:Y:S01]  /*4630*/  HGMMA.64x16x16.F32 R120, gdesc[UR40], R120, gsb0 ;  /* 0x00200000287879f0 */ /* 0x000fe20008000878 */
[----:B------:R-:W-:Y:S01]  /*4640*/  IMAD.MOV.U32 R168, RZ, RZ, R193 ;  /* 0x000000ffffa87224 */ /* 0x000fe200078e00c1 */
        /* <DEDUP_REMOVED lines=11> */
[----:B------:R-:W-:Y:S01]  /*4700*/  MOV R223, R187 ;  /* 0x000000bb00df7202 */ /* 0x000fe20000000f00 */
[----:B------:R-:W3:Y:S01]  /*4710*/  LDL.LU R185, [R1+0x758] ;  /* 0x0007580001b97983 */ /* 0x000ee20000300800 */
[----:B------:R-:W-:-:S02]  /*4720*/  IMAD.MOV.U32 R222, RZ, RZ, R186 ;  /* 0x000000ffffde7224 */ /* 0x000fc400078e00ba */
[----:B------:R-:W-:Y:S01]  /*4730*/  IMAD.MOV.U32 R149, RZ, RZ, R173 ;  /* 0x000000ffff957224 */ /* 0x000fe200078e00ad */
[----:B------:R-:W3:Y:S01]  /*4740*/  LDL.LU R186, [R1+0x754] ;  /* 0x0007540001ba7983 */ /* 0x000ee20000300800 */
[----:B------:R-:W-:Y:S01]  /*4750*/  IMAD.MOV.U32 R174, RZ, RZ, R216 ;  /* 0x000000ffffae7224 */ /* 0x000fe200078e00d8 */
[----:B------:R-:W-:Y:S01]  /*4760*/  MOV R147, R171 ;  /* 0x000000ab00937202 */ /* 0x000fe20000000f00 */
[----:B------:R-:W-:Y:S01]  /*4770*/  IMAD.MOV.U32 R146, RZ, RZ, R170 ;  /* 0x000000ffff927224 */ /* 0x000fe200078e00aa */
[----:B------:R-:W3:Y:S01]  /*4780*/  LDL.LU R187, [R1+0x750] ;  /* 0x0007500001bb7983 */ /* 0x000ee20000300800 */
[----:B------:R-:W-:Y:S02]  /*4790*/  IMAD.MOV.U32 R173, RZ, RZ, R199 ;  /* 0x000000ffffad7224 */ /* 0x000fe400078e00c7 */
[----:B------:R-:W-:Y:S02]  /*47a0*/  IMAD.MOV.U32 R216, RZ, RZ, R188 ;  /* 0x000000ffffd87224 */ /* 0x000fe400078e00bc */
[----:B------:R-:W-:Y:S01]  /*47b0*/  IMAD.MOV.U32 R170, RZ, RZ, R196 ;  /* 0x000000ffffaa7224 */ /* 0x000fe200078e00c4 */
[----:B------:R-:W3:Y:S01]  /*47c0*/  LDL.LU R188, [R1+0x74c] ;  /* 0x00074c0001bc7983 */ /* 0x000ee20000300800 */
        /* <DEDUP_REMOVED lines=8> */
[----:B------:R-:W-:-:S03]  /*4850*/  IMAD.MOV.U32 R198, RZ, RZ, R208 ;  /* 0x000000ffffc67224 */ /* 0x000fc600078e00d0 */
[----:B------:R-:W3:Y:S04]  /*4860*/  LDL.LU R191, [R1+0x740] ;  /* 0x0007400001bf7983 */ /* 0x000ee80000300800 */
[----:B------:R-:W4:Y:S01]  /*4870*/  LDL.LU R208, [R1+0x73c] ;  /* 0x00073c0001d07983 */ /* 0x000f220000300800 */
[----:B------:R-:W-:-:S03]  /*4880*/  WARPGROUP.DEPBAR.LE gsb0, 0x0 ;  /* 0x00008000000079c5 */ /* 0x000fc60000010000 */
[----:B------:R0:W-:Y:S04]  /*4890*/  STL.64 [R1+0x60], R120 ;  /* 0x0000607801007387 */ /* 0x0001e80000100a00 */
[----:B------:R1:W-:Y:S04]  /*48a0*/  STL.64 [R1+0x68], R122 ;  /* 0x0000687a01007387 */ /* 0x0003e80000100a00 */
[----:B------:R1:W-:Y:S04]  /*48b0*/  STL.64 [R1+0x70], R124 ;  /* 0x0000707c01007387 */ /* 0x0003e80000100a00 */
[----:B------:R1:W-:Y:S01]  /*48c0*/  STL.64 [R1+0x78], R126 ;  /* 0x0000787e01007387 */ /* 0x0003e20000100a00 */
[----:B0-----:R-:W-:-:S02]  /*48d0*/  IMAD.MOV.U32 R121, RZ, RZ, R147 ;  /* 0x000000ffff797224 */ /* 0x001fc400078e0093 */
[----:B------:R-:W-:Y:S02]  /*48e0*/  IMAD.MOV.U32 R147, RZ, RZ, R193 ;  /* 0x000000ffff937224 */ /* 0x000fe400078e00c1 */
[----:B-1----:R-:W-:Y:S01]  /*48f0*/  IMAD.MOV.U32 R122, RZ, RZ, R148 ;  /* 0x000000ffff7a7224 */ /* 0x002fe200078e0094 */
[----:B------:R-:W-:Y:S01]  /*4900*/  MOV R193, R210 ;  /* 0x000000d200c17202 */ /* 0x000fe20000000f00 */
[----:B------:R-:W-:Y:S01]  /*4910*/  IMAD.MOV.U32 R148, RZ, RZ, R170 ;  /* 0x000000ffff947224 */ /* 0x000fe200078e00aa */
[----:B------:R-:W-:Y:S01]  /*4920*/  MOV R170, R194 ;  /* 0x000000c200aa7202 */ /* 0x000fe20000000f00 */
[----:B------:R-:W-:Y:S02]  /*4930*/  IMAD.MOV.U32 R125, RZ, RZ, R151 ;  /* 0x000000ffff7d7224 */ /* 0x000fe400078e0097 */
[----:B------:R-:W-:Y:S02]  /*4940*/  IMAD.MOV.U32 R127, RZ, RZ, R169 ;  /* 0x000000ffff7f7224 */ /* 0x000fe400078e00a9 */
[----:B------:R-:W-:-:S02]  /*4950*/  IMAD.MOV.U32 R169, RZ, RZ, R192 ;  /* 0x000000ffffa97224 */ /* 0x000fc400078e00c0 */
[----:B------:R-:W-:Y:S01]  /*4960*/  IMAD.MOV.U32 R192, RZ, RZ, R209 ;  /* 0x000000ffffc07224 */ /* 0x000fe200078e00d1 */
[----:B------:R-:W-:Y:S01]  /*4970*/  MOV R123, R149 ;  /* 0x00000095007b7202 */ /* 0x000fe20000000f00 */
[----:B------:R-:W-:Y:S01]  /*4980*/  IMAD.MOV.U32 R151, RZ, RZ, R173 ;  /* 0x000000ffff977224 */ /* 0x000fe200078e00ad */
[----:B------:R-:W4:Y:S01]  /*4990*/  LDL.LU R209, [R1+0x738] ;  /* 0x0007380001d17983 */ /* 0x000f220000300800 */
        /* <DEDUP_REMOVED lines=12> */
[----:B------:R-:W-:Y:S01]  /*4a60*/  MOV R168, R174 ;  /* 0x000000ae00a87202 */ /* 0x000fe20000000f00 */
[----:B------:R-:W-:-:S02]  /*4a70*/  IMAD.MOV.U32 R174, RZ, RZ, R215 ;  /* 0x000000ffffae7224 */ /* 0x000fc400078e00d7 */
[----:B------:R-:W4:Y:S04]  /*4a80*/  LDL.LU R213, [R1+0x728] ;  /* 0x0007280001d57983 */ /* 0x000f280000300800 */
[----:B------:R-:W4:Y:S04]  /*4a90*/  LDL.LU R214, [R1+0x724] ;  /* 0x0007240001d67983 */ /* 0x000f280000300800 */
[----:B------:R-:W4:Y:S01]  /*4aa0*/  LDL.LU R215, [R1+0x720] ;  /* 0x0007200001d77983 */ /* 0x000f220000300800 */
[----:B------:R-:W-:Y:S01]  /*4ab0*/  MOV R120, R146 ;  /* 0x0000009200787202 */ /* 0x000fe20000000f00 */
[----:B------:R-:W-:-:S05]  /*4ac0*/  UIADD3 UR46, UR4, 0x302, URZ ;  /* 0x00000302042e7890 */ /* 0x000fca000fffe03f */
[----:B------:R-:W-:-:S06]  /*4ad0*/  WARPGROUP.ARRIVE ;  /* 0x00000000000079c5 */ /* 0x000fcc0000000000 */
[----:B------:R-:W-:Y:S01]  /*4ae0*/  HGMMA.64x16x16.F32 R120, gdesc[UR44], R120, gsb0 ;  /* 0x002000002c7879f0 */ /* 0x000fe20008000878 */
[----:B------:R-:W-:Y:S01]  /*4af0*/  UIADD3 UR50, UR4, 0x382, URZ ;  /* 0x0000038204327890 */ /* 0x000fe2000fffe03f */
[----:B------:R-:W-:Y:S01]  /*4b00*/  UMOV UR51, 0x40000040 ;  /* 0x4000004000337882 */ /* 0x000fe20000000000 */
[----:B------:R-:W-:Y:S02]  /*4b10*/  WARPGROUP.DEPBAR.LE gsb0, 0x0 ;  /* 0x00008000000079c5 */ /* 0x000fe40000010000 */
[----:B------:R-:W-:Y:S01]  /*4b20*/  UIADD3 UR54, UR4, 0x402, URZ ;  /* 0x0000040204367890 */ /* 0x000fe2000fffe03f */
[----:B------:R-:W-:Y:S01]  /*4b30*/  UMOV UR55, 0x40000040 ;  /* 0x4000004000377882 */ /* 0x000fe20000000000 */
[----:B------:R-:W-:Y:S01]  /*4b40*/  UIADD3 UR5, UR4, 0x482, URZ ;  /* 0x0000048204057890 */ /* 0x000fe2000fffe03f */
[----:B------:R-:W-:Y:S01]  /*4b50*/  UMOV UR12, UR8 ;  /* 0x00000008000c7c82 */ /* 0x000fe20008000000 */
[----:B------:R-:W-:Y:S01]  /*4b60*/  UMOV UR13, UR9 ;  /* 0x00000009000d7c82 */ /* 0x000fe20008000000 */
[----:B------:R-:W-:-:S04]  /*4b70*/  UMOV UR15, 0x40000040 ;  /* 0x40000040000f7882 */ /* 0x000fc80000000000 */
[----:B------:R-:W-:Y:S01]  /*4b80*/  UMOV UR14, UR5 ;  /* 0x00000005000e7c82 */ /* 0x000fe20008000000 */
[----:B------:R-:W-:Y:S01]  /*4b90*/  UIADD3 UR6, UR4, 0x502, URZ ;  /* 0x0000050204067890 */ /* 0x000fe2000fffe03f */
[----:B------:R-:W-:Y:S01]  /*4ba0*/  UMOV UR56, UR8 ;  /* 0x0000000800387c82 */ /* 0x000fe20008000000 */
[----:B------:R-:W-:Y:S01]  /*4bb0*/  UMOV UR57, UR9 ;  /* 0x0000000900397c82 */ /* 0x000fe20008000000 */
[----:B------:R-:W-:-:S04]  /*4bc0*/  UMOV UR59, 0x40000040 ;  /* 0x40000040003b7882 */ /* 0x000fc80000000000 */
[----:B------:R-:W-:Y:S01]  /*4bd0*/  UMOV UR58, UR6 ;  /* 0x00000006003a7c82 */ /* 0x000fe20008000000 */
[----:B----4-:R-:W-:-:S06]  /*4be0*/  WARPGROUP.ARRIVE ;  /* 0x00000000000079c5 */ /* 0x010fcc0000000000 */
[----:B------:R-:W-:Y:S03]  /*4bf0*/  HGMMA.64x16x16.F32 R208, gdesc[UR48], R208, gsb0 ;  /* 0x0020000030d079f0 */ /* 0x000fe600080008d0 */
[----:B------:R-:W-:Y:S02]  /*4c00*/  WARPGROUP.DEPBAR.LE gsb0, 0x0 ;  /* 0x00008000000079c5 */ /* 0x000fe40000010000 */
[----:B---3--:R-:W-:-:S06]  /*4c10*/  WARPGROUP.ARRIVE ;  /* 0x00000000000079c5 */ /* 0x008fcc0000000000 */
[----:B------:R-:W-:Y:S03]  /*4c20*/  HGMMA.64x16x16.F32 R184, gdesc[UR52], R184, gsb0 ;  /* 0x0020000034b879f0 */ /* 0x000fe600080008b8 */
[----:B------:R-:W-:Y:S02]  /*4c30*/  WARPGROUP.DEPBAR.LE gsb0, 0x0 ;  /* 0x00008000000079c5 */ /* 0x000fe40000010000 */
[----:B--2---:R-:W-:-:S06]  /*4c40*/  WARPGROUP.ARRIVE ;  /* 0x00000000000079c5 */ /* 0x004fcc0000000000 */
[----:B------:R-:W-:Y:S03]  /*4c50*/  HGMMA.64x16x16.F32 R160, gdesc[UR12], R160, gsb0 ;  /* 0x002000000ca079f0 */ /* 0x000fe600080008a0 */
[----:B------:R-:W-:Y:S02]  /*4c60*/  WARPGROUP.DEPBAR.LE gsb0, 0x0 ;  /* 0x00008000000079c5 */ /* 0x000fe40000010000 */
[----:B------:R-:W-:-:S06]  /*4c70*/  WARPGROUP.ARRIVE ;  /* 0x00000000000079c5 */ /* 0x000fcc0000000000 */
[----:B------:R-:W-:Y:S01]  /*4c80*/  HGMMA.64x16x16.F32 R136, gdesc[UR56], R136, gsb0 ;  /* 0x00200000388879f0 */ /* 0x000fe20008000888 */
[----:B------:R-:W-:Y:S01]  /*4c90*/  UIADD3 UR7, UR4, 0x582, URZ ;  /* 0x0000058204077890 */ /* 0x000fe2000fffe03f */
[----:B------:R-:W-:Y:S01]  /*4ca0*/  UMOV UR24, UR14 ;  /* 0x0000000e00187c82 */ /* 0x000fe20008000000 */
[----:B------:R-:W-:Y:S01]  /*4cb0*/  UMOV UR25, UR15 ;  /* 0x0000000f00197c82 */ /* 0x000fe20008000000 */
[----:B------:R-:W-:Y:S01]  /*4cc0*/  UMOV UR12, UR8 ;  /* 0x00000008000c7c82 */ /* 0x000fe20008000000 */
[----:B------:R-:W-:Y:S01]  /*4cd0*/  UMOV UR13, UR9 ;  /* 0x00000009000d7c82 */ /* 0x000fe20008000000 */
[----:B------:R-:W-:Y:S02]  /*4ce0*/  UMOV UR15, 0x40000040 ;  /* 0x40000040000f7882 */ /* 0x000fe40000000000 */
[----:B------:R-:W-:Y:S01]  /*4cf0*/  UMOV UR14, UR7 ;  /* 0x00000007000e7c82 */ /* 0x000fe20008000000 */
        /* <DEDUP_REMOVED lines=16> */
[----:B------:R-:W-:Y:S01]  /*4e00*/  UMOV UR19, 0x40000040 ;  /* 0x4000004000137882 */ /* 0x000fe20000000000 */
[----:B------:R-:W-:Y:S02]  /*4e10*/  WARPGROUP.DEPBAR.LE gsb0, 0x0 ;  /* 0x00008000000079c5 */ /* 0x000fe40000010000 */
[----:B------:R-:W-:-:S06]  /*4e20*/  WARPGROUP.ARRIVE ;  /* 0x00000000000079c5 */ /* 0x000fcc0000000000 */
[----:B------:R-:W-:Y:S01]  /*4e30*/  HGMMA.64x16x16.F32 R64, gdesc[UR16], R64, gsb0 ;  /* 0x00200000104079f0 */ /* 0x000fe20008000840 */
[----:B------:R-:W-:Y:S01]  /*4e40*/  UMOV UR32, UR14 ;  /* 0x0000000e00207c82 */ /* 0x000fe20008000000 */
[----:B------:R-:W-:Y:S01]  /*4e50*/  UIADD3 UR14, UR4, 0x702, URZ ;  /* 0x00000702040e7890 */ /* 0x000fe2000fffe03f */
[----:B------:R-:W-:Y:S01]  /*4e60*/  UMOV UR33, UR15 ;  /* 0x0000000f00217c82 */ /* 0x000fe20008000000 */
[----:B------:R-:W-:Y:S01]  /*4e70*/  UMOV UR12, UR8 ;  /* 0x00000008000c7c82 */ /* 0x000fe20008000000 */
[----:B------:R-:W-:Y:S01]  /*4e80*/  UMOV UR13, UR9 ;  /* 0x00000009000d7c82 */ /* 0x000fe20008000000 */
[----:B------:R-:W-:Y:S01]  /*4e90*/  UMOV UR15, 0x40000040 ;  /* 0x40000040000f7882 */ /* 0x000fe20000000000 */
[----:B------:R-:W-:Y:S02]  /*4ea0*/  WARPGROUP.DEPBAR.LE gsb0, 0x0 ;  /* 0x00008000000079c5 */ /* 0x000fe40000010000 */
[----:B------:R-:W-:-:S06]  /*4eb0*/  WARPGROUP.ARRIVE ;  /* 0x00000000000079c5 */ /* 0x000fcc0000000000 */
[----:B------:R-:W-:Y:S01]  /*4ec0*/  HGMMA.64x16x16.F32 R40, gdesc[UR12], R40, gsb0 ;  /* 0x002000000c2879f0 */ /* 0x000fe20008000828 */
[----:B------:R-:W-:Y:S01]  /*4ed0*/  UIADD3 UR5, UR60, 0x402, URZ ;  /* 0x000004023c057890 */ /* 0x000fe2000fffe03f */
[----:B------:R-:W-:-:S06]  /*4ee0*/  UMOV UR13, 0x40000040 ;  /* 0x40000040000d7882 */ /* 0x000fcc0000000000 */
[----:B------:R-:W-:Y:S01]  /*4ef0*/  UMOV UR12, UR5 ;  /* 0x00000005000c7c82 */ /* 0x000fe20008000000 */
[----:B------:R-:W-:Y:S02]  /*4f00*/  WARPGROUP.DEPBAR.LE gsb0, 0x0 ;  /* 0x00008000000079c5 */ /* 0x000fe40000010000 */
[----:B------:R-:W-:-:S06]  /*4f10*/  WARPGROUP.ARRIVE ;  /* 0x00000000000079c5 */ /* 0x000fcc0000000000 */
[----:B------:R-:W-:Y:S01]  /*4f20*/  HGMMA.64x16x16.F32 R32, gdesc[UR12], R32, gsb0 ;  /* 0x002000000c2079f0 */ /* 0x000fe20008000820 */
[----:B------:R-:W-:Y:S01]  /*4f30*/  UMOV UR16, UR12 ;  /* 0x0000000c00107c82 */ /* 0x000fe20008000000 */
[----:B------:R-:W-:Y:S01]  /*4f40*/  UMOV UR17, UR13 ;  /* 0x0000000d00117c82 */ /* 0x000fe20008000000 */
[----:B------:R-:W-:Y:S02]  /*4f50*/  WARPGROUP.DEPBAR.LE gsb0, 0x0 ;  /* 0x00008000000079c5 */ /* 0x000fe40000010000 */
[----:B------:R-:W-:-:S06]  /*4f60*/  WARPGROUP.ARRIVE ;  /* 0x00000000000079c5 */ /* 0x000fcc0000000000 */
[----:B------:R-:W-:Y:S01]  /*4f70*/  HGMMA.64x16x16.F32 R56, gdesc[UR16], R56, gsb0 ;  /* 0x00200000103879f0 */ /* 0x000fe20008000838 */
[----:B------:R-:W-:Y:S01]  /*4f80*/  UMOV UR20, UR12 ;  /* 0x0000000c00147c82 */ /* 0x000fe20008000000 */
[----:B------:R-:W-:Y:S01]  /*4f90*/  UMOV UR21, UR13 ;  /* 0x0000000d00157c82 */ /* 0x000fe20008000000 */
        /* <DEDUP_REMOVED lines=12> */
[----:B------:R0:W-:Y:S04]  /*5060*/  STL.64 [R1], R120 ;  /* 0x0000007801007387 */ /* 0x0001e80000100a00 */
[----:B------:R1:W-:Y:S04]  /*5070*/  STL.64 [R1+0x8], R122 ;  /* 0x0000087a01007387 */ /* 0x0003e80000100a00 */
[----:B------:R2:W-:Y:S04]  /*5080*/  STL.64 [R1+0x10], R124 ;  /* 0x0000107c01007387 */ /* 0x0005e80000100a00 */
[----:B------:R3:W-:Y:S04]  /*5090*/  STL.64 [R1+0x18], R126 ;  /* 0x0000187e01007387 */ /* 0x0007e80000100a00 */
[----:B0-----:R-:W4:Y:S04]  /*50a0*/  LDL.LU.64 R120, [R1+0x40] ;  /* 0x0000400001787983 */ /* 0x001f280000300a00 */
[----:B-1----:R-:W4:Y:S04]  /*50b0*/  LDL.LU.64 R122, [R1+0x48] ;  /* 0x00004800017a7983 */ /* 0x002f280000300a00 */
[----:B--2---:R-:W4:Y:S04]  /*50c0*/  LDL.LU.64 R124, [R1+0x50] ;  /* 0x00005000017c7983 */ /* 0x004f280000300a00 */
[----:B---3--:R-:W4:Y:S01]  /*50d0*/  LDL.LU.64 R126, [R1+0x58] ;  /* 0x00005800017e7983 */ /* 0x008f220000300a00 */
[----:B------:R-:W-:Y:S01]  /*50e0*/  UMOV UR20, UR12 ;  /* 0x0000000c00147c82 */ /* 0x000fe20008000000 */
[----:B------:R-:W-:Y:S01]  /*50f0*/  UMOV UR21, UR13 ;  /* 0x0000000d00157c82 */ /* 0x000fe20008000000 */
[----:B------:R-:W-:Y:S01]  /*5100*/  UMOV UR22, UR28 ;  /* 0x0000001c00167c82 */ /* 0x000fe20008000000 */
[----:B------:R-:W-:Y:S01]  /*5110*/  UMOV UR23, UR29 ;  /* 0x0000001d00177c82 */ /* 0x000fe20008000000 */
[----:B------:R-:W-:-:S02]  /*5120*/  WARPGROUP.DEPBAR.LE gsb0, 0x0 ;  /* 0x00008000000079c5 */ /* 0x000fc40000010000 */
        /* <DEDUP_REMOVED lines=34> */
[----:B------:R-:W-:Y:S01]  /*5350*/  STL [R1+0x5ec], R208 ;  /* 0x0005ecd001007387 */ /* 0x000fe20000100800 */
[----:B------:R-:W-:Y:S02]  /*5360*/  WARPGROUP.DEPBAR.LE gsb0, 0x0 ;  /* 0x00008000000079c5 */ /* 0x000fe40000010000 */
[----:B----4-:R-:W-:-:S06]  /*5370*/  WARPGROUP.ARRIVE ;  /* 0x00000000000079c5 */ /* 0x010fcc0000000000 */
[----:B------:R-:W-:Y:S01]  /*5380*/  HGMMA.64x16x16.F32 R120, gdesc[UR20], R120, gsb0 ;  /* 0x00200000147879f0 */ /* 0x000fe20008000878 */
[----:B------:R-:W-:Y:S04]  /*5390*/  STL [R1+0x5e8], R209 ;  /* 0x0005e8d101007387 */ /* 0x000fe80000100800 */
        /* <DEDUP_REMOVED lines=9> */
[----:B------:R-:W-:Y:S01]  /*5430*/  STL [R1+0x600], R187 ;  /* 0x000600bb01007387 */ /* 0x000fe20000100800 */
[----:B------:R-:W-:-:S03]  /*5440*/  MOV R146, R147 ;  /* 0x0000009300927202 */ /* 0x000fc60000000f00 */
[----:B------:R-:W-:Y:S01]  /*5450*/  STL [R1+0x5fc], R188 ;  /* 0x0005fcbc01007387 */ /* 0x000fe20000100800 */
[----:B------:R-:W-:-:S03]  /*5460*/  IMAD.MOV.U32 R147, RZ, RZ, R170 ;  /* 0x000000ffff937224 */ /* 0x000fc600078e00aa */
[----:B------:R-:W-:Y:S01]  /*5470*/  STL [R1+0x5f8], R189 ;  /* 0x0005f8bd01007387 */ /* 0x000fe20000100800 */
[----:B------:R-:W-:-:S03]  /*5480*/  IMAD.MOV.U32 R170, RZ, RZ, R171 ;  /* 0x000000ffffaa7224 */ /* 0x000fc600078e00ab */
[----:B------:R-:W-:Y:S01]  /*5490*/  STL [R1+0x5f4], R190 ;  /* 0x0005f4be01007387 */ /* 0x000fe20000100800 */
[----:B------:R-:W-:-:S03]  /*54a0*/  WARPGROUP.DEPBAR.LE gsb0, 0x0 ;  /* 0x00008000000079c5 */ /* 0x000fc60000010000 */
[----:B------:R-:W-:Y:S01]  /*54b0*/  STL [R1+0x5f0], R191 ;  /* 0x0005f0bf01007387 */ /* 0x000fe20000100800 */
[----:B------:R-:W-:-:S03]  /*54c0*/  MOV R171, R172 ;  /* 0x000000ac00ab7202 */ /* 0x000fc60000000f00 */
[----:B------:R0:W-:Y:S01]  /*54d0*/  STL.64 [R1+0x40], R120 ;  /* 0x0000407801007387 */ /* 0x0001e20000100a00 */
[----:B------:R-:W-:-:S03]  /*54e0*/  IMAD.MOV.U32 R172, RZ, RZ, R174 ;  /* 0x000000ffffac7224 */ /* 0x000fc600078e00ae */
[----:B------:R1:W-:Y:S01]  /*54f0*/  STL.64 [R1+0x48], R122 ;  /* 0x0000487a01007387 */ /* 0x0003e20000100a00 */
[----:B------:R-:W-:-:S03]  /*5500*/  IMAD.MOV.U32 R174, RZ, RZ, R175 ;  /* 0x000000ffffae7224 */ /* 0x000fc600078e00af */
[----:B------:R2:W-:Y:S01]  /*5510*/  STL.64 [R1+0x50], R124 ;  /* 0x0000507c01007387 */ /* 0x0005e20000100a00 */
[----:B------:R-:W-:-:S03]  /*5520*/  MOV R175, R235 ;  /* 0x000000eb00af7202 */ /* 0x000fc60000000f00 */
[----:B------:R3:W-:Y:S01]  /*5530*/  STL [R1+0x58], R126 ;  /* 0x0000587e01007387 */ /* 0x0007e20000100800 */
[----:B------:R-:W-:-:S03]  /*5540*/  IMAD.MOV.U32 R235, RZ, RZ, R127 ;  /* 0x000000ffffeb7224 */ /* 0x000fc600078e007f */
[----:B0-----:R-:W4:Y:S04]  /*5550*/  LDL.LU.64 R120, [R1+0x100] ;  /* 0x0001000001787983 */ /* 0x001f280000300a00 */
[----:B-1----:R-:W4:Y:S04]  /*5560*/  LDL.LU.64 R122, [R1+0x108] ;  /* 0x00010800017a7983 */ /* 0x002f280000300a00 */
[----:B--2---:R-:W4:Y:S04]  /*5570*/  LDL.LU.64 R124, [R1+0x110] ;  /* 0x00011000017c7983 */ /* 0x004f280000300a00 */
[----:B---3--:R-:W4:Y:S01]  /*5580*/  LDL.LU.64 R126, [R1+0x118] ;  /* 0x00011800017e7983 */ /* 0x008f220000300a00 */
[----:B------:R-:W-:Y:S01]  /*5590*/  WARPGROUP.ARRIVE ;  /* 0x00000000000079c5 */ /* 0x000fe20000000000 */
[----:B------:R-:W-:Y:S01]  /*55a0*/  UMOV UR20, UR12 ;  /* 0x0000000c00147c82 */ /* 0x000fe20008000000 */
[----:B------:R-:W-:Y:S01]  /*55b0*/  UMOV UR21, UR13 ;  /* 0x0000000d00157c82 */ /* 0x000fe20008000000 */
[----:B------:R-:W-:Y:S01]  /*55c0*/  UMOV UR22, UR38 ;  /* 0x0000002600167c82 */ /* 0x000fe20008000000 */
[----:B------:R-:W-:-:S02]  /*55d0*/  UMOV UR23, UR39 ;  /* 0x0000002700177c82 */ /* 0x000fc40008000000 */
[----:B------:R-:W-:Y:S01]  /*55e0*/  HGMMA.64x16x16.F32 R4, gdesc[UR20], R4, gsb0 ;  /* 0x00200000140479f0 */ /* 0x000fe20008000804 */
[----:B------:R-:W-:Y:S01]  /*55f0*/  UMOV UR20, UR12 ;  /* 0x0000000c00147c82 */ /* 0x000fe20008000000 */
[----:B------:R-:W-:Y:S01]  /*5600*/  UMOV UR21, UR13 ;  /* 0x0000000d00157c82 */ /* 0x000fe20008000000 */
[----:B------:R-:W-:Y:S01]  /*5610*/  UMOV UR22, UR34 ;  /* 0x0000002200167c82 */ /* 0x000fe20008000000 */
[----:B------:R-:W-:Y:S01]  /*5620*/  UMOV UR23, UR35 ;  /* 0x0000002300177c82 */ /* 0x000fe20008000000 */
[----:B------:R-:W-:Y:S02]  /*5630*/  WARPGROUP.DEPBAR.LE gsb0, 0x0 ;  /* 0x00008000000079c5 */ /* 0x000fe40000010000 */
[----:B----4-:R-:W-:-:S06]  /*5640*/  WARPGROUP.ARRIVE ;  /* 0x00000000000079c5 */ /* 0x010fcc0000000000 */
[----:B------:R-:W-:Y:S03]  /*5650*/  HGMMA.64x16x16.F32 R120, gdesc[UR20], R120, gsb0 ;  /* 0x00200000147879f0 */ /* 0x000fe60008000878 */
[----:B------:R-:W-:Y:S02]  /*5660*/  WARPGROUP.DEPBAR.LE gsb0, 0x0 ;  /* 0x00008000000079c5 */ /* 0x000fe40000010000 */
[----:B------:R-:W-:Y:S01]  /*5670*/  IMAD.MOV.U32 R208, RZ, RZ, R120 ;  /* 0x000000ffffd07224 */ /* 0x000fe200078e0078 */
[----:B------:R-:W-:Y:S01]  /*5680*/  MOV R209, R121 ;  /* 0x0000007900d17202 */ /* 0x000fe20000000f00 */
[----:B------:R-:W-:Y:S01]  /*5690*/  IMAD.MOV.U32 R210, RZ, RZ, R122 ;  /* 0x000000ffffd27224 */ /* 0x000fe200078e007a */
[----:B------:R-:W2:Y:S01]  /*56a0*/  LDL.LU.64 R120, [R1+0x160] ;  /* 0x0001600001787983 */ /* 0x000ea20000300a00 */
[----:B------:R-:W-:Y:S01]  /*56b0*/  IMAD.MOV.U32 R211, RZ, RZ, R123 ;  /* 0x000000ffffd37224 */ /* 0x000fe200078e007b */
[----:B------:R-:W-:Y:S01]  /*56c0*/  MOV R212, R124 ;  /* 0x0000007c00d47202 */ /* 0x000fe20000000f00 */
[----:B------:R-:W-:Y:S01]  /*56d0*/  IMAD.MOV.U32 R213, RZ, RZ, R125 ;  /* 0x000000ffffd57224 */ /* 0x000fe200078e007d */
[----:B------:R-:W2:Y:S01]  /*56e0*/  LDL.LU.64 R122, [R1+0x168] ;  /* 0x00016800017a7983 */ /* 0x000ea20000300a00 */
[----:B------:R-:W-:Y:S01]  /*56f0*/  IMAD.MOV.U32 R214, RZ, RZ, R126 ;  /* 0x000000ffffd67224 */ /* 0x000fe200078e007e */
[----:B------:R-:W-:-:S02]  /*5700*/  MOV R215, R127 ;  /* 0x0000007f00d77202 */ /* 0x000fc40000000f00 */
[----:B------:R-:W2:Y:S04]  /*5710*/  LDL.LU.64 R124, [R1+0x170] ;  /* 0x00017000017c7983 */ /* 0x000ea80000300a00 */
[----:B------:R-:W2:Y:S01]  /*5720*/  LDL.LU.64 R126, [R1+0x178] ;  /* 0x00017800017e7983 */ /* 0x000ea20000300a00 */
[----:B------:R-:W-:Y:S01]  /*5730*/  UMOV UR20, UR12 ;  /* 0x0000000c00147c82 */ /* 0x000fe20008000000 */
[----:B------:R-:W-:Y:S01]  /*5740*/  UMOV UR21, UR13 ;  /* 0x0000000d00157c82 */ /* 0x000fe20008000000 */
[----:B------:R-:W-:Y:S01]  /*5750*/  UMOV UR22, UR30 ;  /* 0x0000001e00167c82 */ /* 0x000fe20008000000 */
[----:B------:R-:W-:Y:S01]  /*5760*/  UMOV UR23, UR31 ;  /* 0x0000001f00177c82 */ /* 0x000fe20008000000 */
[----:B--2---:R-:W-:-:S06]  /*5770*/  WARPGROUP.ARRIVE ;  /* 0x00000000000079c5 */ /* 0x004fcc0000000000 */
[----:B------:R-:W-:Y:S03]  /*5780*/  HGMMA.64x16x16.F32 R120, gdesc[UR20], R120, gsb0 ;  /* 0x00200000147879f0 */ /* 0x000fe60008000878 */
[----:B------:R-:W-:Y:S02]  /*5790*/  WARPGROUP.DEPBAR.LE gsb0, 0x0 ;  /* 0x00008000000079c5 */ /* 0x000fe40000010000 */
[----:B------:R-:W-:Y:S01]  /*57a0*/  IMAD.MOV.U32 R190, RZ, RZ, R126 ;  /* 0x000000ffffbe7224 */ /* 0x000fe200078e007e */
[----:B------:R-:W-:Y:S01]  /*57b0*/  MOV R189, R125 ;  /* 0x0000007d00bd7202 */ /* 0x000fe20000000f00 */
[----:B------:R-:W-:Y:S01]  /*57c0*/  IMAD.MOV.U32 R188, RZ, RZ, R124 ;  /* 0x000000ffffbc7224 */ /* 0x000fe200078e007c */
        /* <DEDUP_REMOVED lines=8> */
[----:B------:R-:W-:Y:S02]  /*5850*/  IMAD.MOV.U32 R192, RZ, RZ, R196 ;  /* 0x000000ffffc07224 */ /* 0x000fe400078e00c4 */
[----:B------:R-:W-:Y:S01]  /*5860*/  IMAD.MOV.U32 R169, RZ, RZ, R173 ;  /* 0x000000ffffa97224 */ /* 0x000fe200078e00ad */
[----:B------:R-:W-:Y:S01]  /*5870*/  MOV R173, R195 ;  /* 0x000000c300ad7202 */ /* 0x000fe20000000f00 */
[----:B------:R-:W-:Y:S01]  /*5880*/  IMAD.MOV.U32 R172, RZ, RZ, R194 ;  /* 0x000000ffffac7224 */ /* 0x000fe200078e00c2 */
[----:B------:R-:W-:Y:S01]  /*5890*/  MOV R194, R198 ;  /* 0x000000c600c27202 */ /* 0x000fe20000000f00 */
[----:B------:R-:W-:Y:S01]  /*58a0*/  IMAD.MOV.U32 R193, RZ, RZ, R197 ;  /* 0x000000ffffc17224 */ /* 0x000fe200078e00c5 */
[----:B------:R-:W-:Y:S01]  /*58b0*/  MOV R197, R19 ;  /* 0x0000001300c57202 */ /* 0x000fe20000000f00 */
[----:B------:R-:W-:-:S02]  /*58c0*/  IMAD.MOV.U32 R196, RZ, RZ, R18 ;  /* 0x000000ffffc47224 */ /* 0x000fc400078e0012 */
[----:B------:R-:W2:Y:S01]  /*58d0*/  LDL.LU R18, [R1+0x71c] ;  /* 0x00071c0001127983 */ /* 0x000ea20000300800 */
[----:B------:R-:W-:Y:S02]  /*58e0*/  IMAD.MOV.U32 R195, RZ, RZ, R199 ;  /* 0x000000ffffc37224 */ /* 0x000fe400078e00c7 */
[----:B------:R-:W-:Y:S01]  /*58f0*/  IMAD.MOV.U32 R198, RZ, RZ, R20 ;  /* 0x000000ffffc67224 */ /* 0x000fe200078e0014 */
[----:B------:R-:W3:Y:S01]  /*5900*/  LDL.LU R19, [R1+0x718] ;  /* 0x0007180001137983 */ /* 0x000ee20000300800 */
[----:B------:R-:W-:-:S03]  /*5910*/  IMAD.MOV.U32 R199, RZ, RZ, R21 ;  /* 0x000000ffffc77224 */ /* 0x000fc600078e0015 */
[----:B------:R-:W4:Y:S04]  /*5920*/  LDL.LU R20, [R1+0x714] ;  /* 0x0007140001147983 */ /* 0x000f280000300800 */
[----:B------:R-:W4:Y:S01]  /*5930*/  LDL.LU R21, [R1+0x710] ;  /* 0x0007100001157983 */ /* 0x000f220000300800 */
[----:B------:R-:W-:Y:S01]  /*5940*/  MOV R144, R16 ;  /* 0x0000001000907202 */ /* 0x000fe20000000f00 */
[----:B------:R-:W-:Y:S01]  /*5950*/  IMAD.MOV.U32 R145, RZ, RZ, R17 ;  /* 0x000000ffff917224 */ /* 0x000fe200078e0011 */
[----:B------:R-:W-:Y:S01]  /*5960*/  MOV R12, R146 ;  /* 0x00000092000c7202 */ /* 0x000fe20000000f00 */
[----:B------:R-:W4:Y:S01]  /*5970*/  LDL.LU R16, [R1+0x70c] ;  /* 0x00070c0001107983 */ /* 0x000f220000300800 */
[----:B------:R-:W-:Y:S02]  /*5980*/  IMAD.MOV.U32 R184, RZ, RZ, R120 ;  /* 0x000000ffffb87224 */ /* 0x000fe400078e0078 */
[----:B------:R-:W-:Y:S01]  /*5990*/  IMAD.MOV.U32 R13, RZ, RZ, R147 ;  /* 0x000000ffff0d7224 */ /* 0x000fe200078e0093 */
[----:B------:R-:W4:Y:S01]  /*59a0*/  LDL.LU R17, [R1+0x708] ;  /* 0x0007080001117983 */ /* 0x000f220000300800 */
[----:B------:R-:W-:Y:S01]  /*59b0*/  IMAD.MOV.U32 R185, RZ, RZ, R121 ;  /* 0x000000ffffb97224 */ /* 0x000fe200078e0079 */
[----:B------:R-:W-:Y:S01]  /*59c0*/  MOV R186, R122 ;  /* 0x0000007a00ba7202 */ /* 0x000fe20000000f00 */
[----:B------:R-:W-:Y:S01]  /*59d0*/  IMAD.MOV.U32 R120, RZ, RZ, R148 ;  /* 0x000000ffff787224 */ /* 0x000fe200078e0094 */
[----:B------:R-:W-:Y:S01]  /*59e0*/  MOV R121, R149 ;  /* 0x0000009500797202 */ /* 0x000fe20000000f00 */
[----:B------:R-:W-:-:S02]  /*59f0*/  IMAD.MOV.U32 R187, RZ, RZ, R123 ;  /* 0x000000ffffbb7224 */ /* 0x000fc400078e007b */
[----:B------:R-:W-:Y:S01]  /*5a00*/  IMAD.MOV.U32 R122, RZ, RZ, R150 ;  /* 0x000000ffff7a7224 */ /* 0x000fe200078e0096 */
[----:B------:R-:W-:Y:S01]  /*5a10*/  MOV R150, R22 ;  /* 0x0000001600967202 */ /* 0x000fe20000000f00 */
[----:B------:R-:W-:Y:S02]  /*5a20*/  IMAD.MOV.U32 R123, RZ, RZ, R151 ;  /* 0x000000ffff7b7224 */ /* 0x000fe400078e0097 */
[----:B------:R-:W-:Y:S02]  /*5a30*/  IMAD.MOV.U32 R151, RZ, RZ, R23 ;  /* 0x000000ffff977224 */ /* 0x000fe400078e0017 */
[----:B--2---:R-:W-:Y:S02]  /*5a40*/  IMAD.MOV.U32 R146, RZ, RZ, R18 ;  /* 0x000000ffff927224 */ /* 0x004fe400078e0012 */
[----:B------:R-:W2:Y:S01]  /*5a50*/  LDL.LU R18, [R1+0x704] ;  /* 0x0007040001127983 */ /* 0x000ea20000300800 */
[----:B---3--:R-:W-:-:S03]  /*5a60*/  MOV R147, R19 ;  /* 0x0000001300937202 */ /* 0x008fc60000000f00 */
[----:B------:R-:W2:Y:S01]  /*5a70*/  LDL.LU R19, [R1+0x700] ;  /* 0x0007000001137983 */ /* 0x000ea20000300800 */
[----:B----4-:R-:W-:-:S03]  /*5a80*/  IMAD.MOV.U32 R148, RZ, RZ, R20 ;  /* 0x000000ffff947224 */ /* 0x010fc600078e0014 */
[----:B------:R-:W2:Y:S01]  /*5a90*/  LDL.LU R20, [R1+0x6fc] ;  /* 0x0006fc0001147983 */ /* 0x000ea20000300800 */
[----:B------:R-:W-:-:S03]  /*5aa0*/  IMAD.MOV.U32 R149, RZ, RZ, R21 ;  /* 0x000000ffff957224 */ /* 0x000fc600078e0015 */
[----:B------:R-:W2:Y:S04]  /*5ab0*/  LDL.LU R21, [R1+0x6f8] ;  /* 0x0006f80001157983 */ /* 0x000ea80000300800 */
[----:B------:R-:W2:Y:S04]  /*5ac0*/  LDL.LU R22, [R1+0x6f4] ;  /* 0x0006f40001167983 */ /* 0x000ea80000300800 */
[----:B------:R-:W2:Y:S04]  /*5ad0*/  LDL.LU R23, [R1+0x6f0] ;  /* 0x0006f00001177983 */ /* 0x000ea80000300800 */
[----:B------:R-:W3:Y:S04]  /*5ae0*/  LDL.LU.64 R72, [R1+0x220] ;  /* 0x0002200001487983 */ /* 0x000ee80000300a00 */
[----:B------:R-:W3:Y:S04]  /*5af0*/  LDL.LU.64 R74, [R1+0x228] ;  /* 0x00022800014a7983 */ /* 0x000ee80000300a00 */
[----:B------:R-:W3:Y:S04]  /*5b00*/  LDL.LU.64 R76, [R1+0x230] ;  /* 0x00023000014c7983 */ /* 0x000ee80000300a00 */
[----:B------:R-:W3:Y:S01]  /*5b10*/  LDL.LU.64 R78, [R1+0x238] ;  /* 0x00023800014e7983 */ /* 0x000ee20000300a00 */
[----:B------:R-:W-:Y:S01]  /*5b20*/  UMOV UR20, UR12 ;  /* 0x0000000c00147c82 */ /* 0x000fe20008000000 */
[----:B------:R-:W-:Y:S01]  /*5b30*/  UMOV UR21, UR13 ;  /* 0x0000000d00157c82 */ /* 0x000fe20008000000 */
[----:B------:R-:W-:Y:S01]  /*5b40*/  UMOV UR22, UR26 ;  /* 0x0000001a00167c82 */ /* 0x000fe20008000000 */
[----:B------:R-:W-:Y:S01]  /*5b50*/  UMOV UR23, UR27 ;  /* 0x0000001b00177c82 */ /* 0x000fe20008000000 */
[----:B------:R-:W-:Y:S01]  /*5b60*/  UMOV UR8, UR12 ;  /* 0x0000000c00087c82 */ /* 0x000fe20008000000 */
[----:B------:R-:W-:Y:S01]  /*5b70*/  UMOV UR9, UR13 ;  /* 0x0000000d00097c82 */ /* 0x000fe20008000000 */
[----:B------:R-:W-:Y:S01]  /*5b80*/  IMAD.MOV.U32 R96, RZ, RZ, R12 ;  /* 0x000000ffff607224 */ /* 0x000fe200078e000c */
[----:B------:R-:W-:Y:S01]  /*5b90*/  MOV R97, R13 ;  /* 0x0000000d00617202 */ /* 0x000fe20000000f00 */
[----:B------:R-:W-:Y:S01]  /*5ba0*/  IMAD.MOV.U32 R98, RZ, RZ, R120 ;  /* 0x000000ffff627224 */ /* 0x000fe200078e0078 */
[----:B------:R-:W-:Y:S01]  /*5bb0*/  MOV R100, R122 ;  /* 0x0000007a00647202 */ /* 0x000fe20000000f00 */
[----:B------:R-:W-:Y:S01]  /*5bc0*/  IMAD.MOV.U32 R99, RZ, RZ, R121 ;  /* 0x000000ffff637224 */ /* 0x000fe200078e0079 */
[----:B------:R-:W-:Y:S01]  /*5bd0*/  MOV R103, R125 ;  /* 0x0000007d00677202 */ /* 0x000fe20000000f00 */
[----:B------:R-:W-:-:S02]  /*5be0*/  IMAD.MOV.U32 R101, RZ, RZ, R123 ;  /* 0x000000ffff657224 */ /* 0x000fc400078e007b */
[----:B------:R-:W-:Y:S01]  /*5bf0*/  IMAD.MOV.U32 R102, RZ, RZ, R124 ;  /* 0x000000ffff667224 */ /* 0x000fe200078e007c */
[----:B------:R-:W-:Y:S01]  /*5c00*/  UIADD3 UR5, UR60, 0x802, URZ ;  /* 0x000008023c057890 */ /* 0x000fe2000fffe03f */
[----:B------:R-:W-:Y:S01]  /*5c10*/  IMAD.MOV.U32 R120, RZ, RZ, R126 ;  /* 0x000000ffff787224 */ /* 0x000fe200078e007e */
[----:B------:R-:W-:Y:S01]  /*5c20*/  MOV R122, R168 ;  /* 0x000000a8007a7202 */ /* 0x000fe20000000f00 */
[----:B------:R-:W-:Y:S01]  /*5c30*/  IMAD.MOV.U32 R121, RZ, RZ, R127 ;  /* 0x000000ffff797224 */ /* 0x000fe200078e007f */
[----:B------:R-:W-:Y:S01]  /*5c40*/  MOV R125, R171 ;  /* 0x000000ab007d7202 */ /* 0x000fe20000000f00 */
[----:B------:R-:W-:Y:S02]  /*5c50*/  IMAD.MOV.U32 R123, RZ, RZ, R169 ;  /* 0x000000ffff7b7224 */ /* 0x000fe400078e00a9 */
[----:B------:R-:W-:Y:S02]  /*5c60*/  IMAD.MOV.U32 R124, RZ, RZ, R170 ;  /* 0x000000ffff7c7224 */ /* 0x000fe400078e00aa */
[----:B------:R-:W-:-:S02]  /*5c70*/  IMAD.MOV.U32 R126, RZ, RZ, R172 ;  /* 0x000000ffff7e7224 */ /* 0x000fc400078e00ac */
[----:B------:R-:W-:Y:S01]  /*5c80*/  IMAD.MOV.U32 R127, RZ, RZ, R173 ;  /* 0x000000ffff7f7224 */ /* 0x000fe200078e00ad */
[----:B------:R-:W-:Y:S01]  /*5c90*/  UIADD3 UR6, UR60, 0x4, URZ ;  /* 0x000000043c067890 */ /* 0x000fe2000fffe03f */
[----:B------:R-:W-:-:S06]  /*5ca0*/  UMOV UR7, UR29 ;  /* 0x0000001d00077c82 */ /* 0x000fcc0008000000 */
[----:B------:R-:W-:Y:S01]  /*5cb0*/  UMOV UR12, UR6 ;  /* 0x00000006000c7c82 */ /* 0x000fe20008000000 */
[----:B------:R-:W-:Y:S01]  /*5cc0*/  UMOV UR6, UR28 ;  /* 0x0000001c00067c82 */ /* 0x000fe20008000000 */
[----:B--2---:R-:W-:-:S06]  /*5cd0*/  WARPGROUP.ARRIVE ;  /* 0x00000000000079c5 */ /* 0x004fcc0000000000 */
[----:B------:R-:W-:Y:S03]  /*5ce0*/  HGMMA.64x16x16.F32 R16, gdesc[UR20], R16, gsb0 ;  /* 0x00200000141079f0 */ /* 0x000fe60008000810 */
[----:B------:R-:W-:Y:S02]  /*5cf0*/  WARPGROUP.DEPBAR.LE gsb0, 0x0 ;  /* 0x00008000000079c5 */ /* 0x000fe40000010000 */
[----:B---3--:R-:W-:-:S06]  /*5d00*/  WARPGROUP.ARRIVE ;  /* 0x00000000000079c5 */ /* 0x008fcc0000000000 */
[----:B------:R-:W-:Y:S01]  /*5d10*/  HGMMA.64x16x16.F32 R72, gdesc[UR8], R72, gsb0 ;  /* 0x00200000084879f0 */ /* 0x000fe20008000848 */
[----:B------:R-:W-:Y:S01]  /*5d20*/  UMOV UR8, UR5 ;  /* 0x0000000500087c82 */ /* 0x000fe20008000000 */
[----:B------:R-:W-:Y:S01]  /*5d30*/  UMOV UR9, 0x40000040 ;  /* 0x4000004000097882 */ /* 0x000fe20000000000 */
        /* <DEDUP_REMOVED lines=37> */
[----:B------:R-:W-:Y:S01]  /*5f90*/  IMAD.MOV.U32 R12, RZ, RZ, R78 ;  /* 0x000000ffff0c7224 */ /* 0x000fe200078e004e */
[----:B------:R-:W-:Y:S01]  /*5fa0*/  MOV R2, R79 ;  /* 0x0000004f00027202 */ /* 0x000fe20000000f00 */
[----:B------:R-:W-:Y:S01]  /*5fb0*/  IMAD.MOV.U32 R13, RZ, RZ, R77 ;  /* 0x000000ffff0d7224 */ /* 0x000fe200078e004d */
[----:B------:R-:W-:Y:S01]  /*5fc0*/  MOV R14, R76 ;  /* 0x0000004c000e7202 */ /* 0x000fe20000000f00 */
[----:B------:R-:W2:Y:S01]  /*5fd0*/  LDL.LU.64 R78, [R1+0x6e8] ;  /* 0x0006e800014e7983 */ /* 0x000ea20000300a00 */
[----:B------:R-:W-:Y:S01]  /*5fe0*/  IMAD.MOV.U32 R232, RZ, RZ, R74 ;  /* 0x000000ffffe87224 */ /* 0x000fe200078e004a */
[----:B------:R-:W-:Y:S01]  /*5ff0*/  MOV R233, R73 ;  /* 0x0000004900e97202 */ /* 0x000fe20000000f00 */
[----:B------:R-:W-:Y:S01]  /*6000*/  IMAD.MOV.U32 R15, RZ, RZ, R75 ;  /* 0x000000ffff0f7224 */ /* 0x000fe200078e004b */
[----:B------:R-:W2:Y:S01]  /*6010*/  LDL.LU.64 R76, [R1+0x6e0] ;  /* 0x0006e000014c7983 */ /* 0x000ea20000300a00 */
[----:B------:R-:W-:-:S03]  /*6020*/  IMAD.MOV.U32 R234, RZ, RZ, R72 ;  /* 0x000000ffffea7224 */ /* 0x000fc600078e0048 */
[----:B------:R-:W2:Y:S04]  /*6030*/  LDL.LU.64 R74, [R1+0x6d8] ;  /* 0x0006d800014a7983 */ /* 0x000ea80000300a00 */
[----:B------:R-:W2:Y:S04]  /*6040*/  LDL.LU.64 R72, [R1+0x6d0] ;  /* 0x0006d00001487983 */ /* 0x000ea80000300a00 */
[----:B------:R-:W-:Y:S04]  /*6050*/  STL.64 [R1+0x200], R96 ;  /* 0x0002006001007387 */ /* 0x000fe80000100a00 */
[----:B------:R-:W-:Y:S04]  /*6060*/  STL.64 [R1+0x208], R98 ;  /* 0x0002086201007387 */ /* 0x000fe80000100a00 */
[----:B------:R-:W-:Y:S01]  /*6070*/  STL.64 [R1+0x210], R100 ;  /* 0x0002106401007387 */ /* 0x000fe20000100a00 */
[----:B------:R-:W-:-:S02]  /*6080*/  WARPGROUP.DEPBAR.LE gsb0, 0x0 ;  /* 0x00008000000079c5 */ /* 0x000fc40000010000 */
[----:B------:R-:W-:-:S06]  /*6090*/  WARPGROUP.ARRIVE ;  /* 0x00000000000079c5 */ /* 0x000fcc0000000000 */
[----:B------:R-:W-:Y:S01]  /*60a0*/  HGMMA.64x16x16.F32 R216, gdesc[UR40], R216, gsb0 ;  /* 0x0020000028d879f0 */ /* 0x000fe200080008d8 */
[----:B------:R0:W-:Y:S04]  /*60b0*/  STL.64 [R1+0x218], R102 ;  /* 0x0002186601007387 */ /* 0x0001e80000100a00 */
[----:B0-----:R-:W3:Y:S04]  /*60c0*/  LDL.LU.64 R102, [R1+0x6c8] ;  /* 0x0006c80001667983 */ /* 0x001ee80000300a00 */
[----:B------:R-:W3:Y:S04]  /*60d0*/  LDL.LU.64 R100, [R1+0x6c0] ;  /* 0x0006c00001647983 */ /* 0x000ee80000300a00 */
[----:B------:R-:W3:Y:S04]  /*60e0*/  LDL.LU.64 R98, [R1+0x6b8] ;  /* 0x0006b80001627983 */ /* 0x000ee80000300a00 */
[----:B------:R-:W3:Y:S04]  /*60f0*/  LDL.LU.64 R96, [R1+0x6b0] ;  /* 0x0006b00001607983 */ /* 0x000ee80000300a00 */
[----:B------:R-:W-:Y:S04]  /*6100*/  STL.64 [R1+0x1a0], R120 ;  /* 0x0001a07801007387 */ /* 0x000fe80000100a00 */
[----:B------:R-:W-:Y:S04]  /*6110*/  STL.64 [R1+0x1a8], R122 ;  /* 0x0001a87a01007387 */ /* 0x000fe80000100a00 */
[----:B------:R-:W-:Y:S04]  /*6120*/  STL.64 [R1+0x1b0], R124 ;  /* 0x0001b07c01007387 */ /* 0x000fe80000100a00 */
[----:B------:R0:W-:Y:S04]  /*6130*/  STL.64 [R1+0x1b8], R126 ;  /* 0x0001b87e01007387 */ /* 0x0001e80000100a00 */
[----:B0-----:R-:W4:Y:S04]  /*6140*/  LDL.LU.64 R126, [R1+0x6a8] ;  /* 0x0006a800017e7983 */ /* 0x001f280000300a00 */
[----:B------:R-:W4:Y:S04]  /*6150*/  LDL.LU.64 R124, [R1+0x6a0] ;  /* 0x0006a000017c7983 */ /* 0x000f280000300a00 */
[----:B------:R-:W4:Y:S04]  /*6160*/  LDL.LU.64 R122, [R1+0x698] ;  /* 0x00069800017a7983 */ /* 0x000f280000300a00 */
[----:B------:R-:W4:Y:S04]  /*6170*/  LDL.LU.64 R120, [R1+0x690] ;  /* 0x0006900001787983 */ /* 0x000f280000300a00 */
[----:B------:R-:W-:Y:S04]  /*6180*/  STL.64 [R1+0x140], R144 ;  /* 0x0001409001007387 */ /* 0x000fe80000100a00 */
[----:B------:R-:W-:Y:S04]  /*6190*/  STL.64 [R1+0x148], R146 ;  /* 0x0001489201007387 */ /* 0x000fe80000100a00 */
[----:B------:R-:W-:Y:S04]  /*61a0*/  STL.64 [R1+0x150], R148 ;  /* 0x0001509401007387 */ /* 0x000fe80000100a00 */
[----:B------:R0:W-:Y:S04]  /*61b0*/  STL.64 [R1+0x158], R150 ;  /* 0x0001589601007387 */ /* 0x0001e80000100a00 */
[----:B0-----:R-:W2:Y:S04]  /*61c0*/  LDL.LU.64 R150, [R1+0x688] ;  /* 0x0006880001967983 */ /* 0x001ea80000300a00 */
[----:B------:R-:W2:Y:S04]  /*61d0*/  LDL.LU.64 R148, [R1+0x680] ;  /* 0x0006800001947983 */ /* 0x000ea80000300a00 */
[----:B------:R-:W2:Y:S04]  /*61e0*/  LDL.LU.64 R146, [R1+0x678] ;  /* 0x0006780001927983 */ /* 0x000ea80000300a00 */
[----:B------:R-:W2:Y:S04]  /*61f0*/  LDL.LU.64 R144, [R1+0x670] ;  /* 0x0006700001907983 */ /* 0x000ea80000300a00 */
[----:B------:R-:W-:Y:S04]  /*6200*/  STL.64 [R1+0xe0], R168 ;  /* 0x0000e0a801007387 */ /* 0x000fe80000100a00 */
[----:B------:R-:W-:Y:S04]  /*6210*/  STL.64 [R1+0xe8], R170 ;  /* 0x0000e8aa01007387 */ /* 0x000fe80000100a00 */
[----:B------:R-:W-:Y:S04]  /*6220*/  STL.64 [R1+0xf0], R172 ;  /* 0x0000f0ac01007387 */ /* 0x000fe80000100a00 */
        /* <DEDUP_REMOVED lines=8> */
[----:B------:R0:W-:Y:S01]  /*62b0*/  STL.64 [R1+0x98], R198 ;  /* 0x000098c601007387 */ /* 0x0001e20000100a00 */
[----:B------:R-:W-:-:S03]  /*62c0*/  WARPGROUP.DEPBAR.LE gsb0, 0x0 ;  /* 0x00008000000079c5 */ /* 0x000fc60000010000 */
        /* <DEDUP_REMOVED lines=24> */
[----:B--2---:R-:W-:-:S06]  /*6450*/  WARPGROUP.ARRIVE ;  /* 0x00000000000079c5 */ /* 0x004fcc0000000000 */
[----:B------:R-:W-:Y:S03]  /*6460*/  HGMMA.64x16x16.F32 R216, gdesc[UR44], R216, gsb0 ;  /* 0x002000002cd879f0 */ /* 0x000fe600080008d8 */
[----:B------:R-:W-:Y:S02]  /*6470*/  WARPGROUP.DEPBAR.LE gsb0, 0x0 ;  /* 0x00008000000079c5 */ /* 0x000fe40000010000 */
[----:B----4-:R-:W-:-:S06]  /*6480*/  WARPGROUP.ARRIVE ;  /* 0x00000000000079c5 */ /* 0x010fcc0000000000 */
[----:B------:R-:W-:Y:S03]  /*6490*/  HGMMA.64x16x16.F32 R192, gdesc[UR48], R192, gsb0 ;  /* 0x0020000030c079f0 */ /* 0x000fe600080008c0 */
[----:B------:R-:W-:Y:S02]  /*64a0*/  WARPGROUP.DEPBAR.LE gsb0, 0x0 ;  /* 0x00008000000079c5 */ /* 0x000fe40000010000 */
[----:B---3--:R-:W-:-:S06]  /*64b0*/  WARPGROUP.ARRIVE ;  /* 0x00000000000079c5 */ /* 0x008fcc0000000000 */
[----:B------:R-:W-:Y:S03]  /*64c0*/  HGMMA.64x16x16.F32 R168, gdesc[UR52], R168, gsb0 ;  /* 0x0020000034a879f0 */ /* 0x000fe600080008a8 */
[----:B------:R-:W-:Y:S02]  /*64d0*/  WARPGROUP.DEPBAR.LE gsb0, 0x0 ;  /* 0x00008000000079c5 */ /* 0x000fe40000010000 */
[----:B------:R-:W-:-:S06]  /*64e0*/  WARPGROUP.ARRIVE ;  /* 0x00000000000079c5 */ /* 0x000fcc0000000000 */
[----:B------:R-:W-:Y:S01]  /*64f0*/  HGMMA.64x16x16.F32 R144, gdesc[UR36], R144, gsb0 ;  /* 0x00200000249079f0 */ /* 0x000fe20008000890 */
        /* <DEDUP_REMOVED lines=8> */
[----:B------:R-:W-:-:S02]  /*6580*/  WARPGROUP.DEPBAR.LE gsb0, 0x0 ;  /* 0x00008000000079c5 */ /* 0x000fc40000010000 */
[----:B------:R-:W-:-:S06]  /*6590*/  WARPGROUP.ARRIVE ;  /* 0x00000000000079c5 */ /* 0x000fcc0000000000 */
        /* <DEDUP_REMOVED lines=13> */
[----:B------:R0:W-:Y:S04]  /*6670*/  STL [R1+0x518], R145 ;  /* 0x0005189101007387 */ /* 0x0001e80000100800 */
[----:B------:R-:W-:Y:S04]  /*6680*/  STL [R1+0x514], R146 ;  /* 0x0005149201007387 */ /* 0x000fe80000100800 */
[----:B------:R1:W-:Y:S04]  /*6690*/  STL [R1+0x510], R147 ;  /* 0x0005109301007387 */ /* 0x0003e80000100800 */
[----:B------:R-:W-:Y:S04]  /*66a0*/  STL [R1+0x50c], R148 ;  /* 0x00050c9401007387 */ /* 0x000fe80000100800 */
[----:B------:R3:W-:Y:S04]  /*66b0*/  STL [R1+0x508], R149 ;  /* 0x0005089501007387 */ /* 0x0007e80000100800 */
[----:B------:R-:W-:Y:S04]  /*66c0*/  STL [R1+0x504], R150 ;  /* 0x0005049601007387 */ /* 0x000fe80000100800 */
[----:B------:R4:W-:Y:S04]  /*66d0*/  STL [R1+0x500], R151 ;  /* 0x0005009701007387 */ /* 0x0009e80000100800 */
[----:B0-----:R-:W2:Y:S01]  /*66e0*/  LDL.LU.64 R144, [R1+0x1e0] ;  /* 0x0001e00001907983 */ /* 0x001ea20000300a00 */
[----:B------:R-:W-:-:S03]  /*66f0*/  WARPGROUP.DEPBAR.LE gsb0, 0x0 ;  /* 0x00008000000079c5 */ /* 0x000fc60000010000 */
[----:B-1----:R-:W2:Y:S04]  /*6700*/  LDL.LU.64 R146, [R1+0x1e8] ;  /* 0x0001e80001927983 */ /* 0x002ea80000300a00 */
[----:B---3--:R-:W2:Y:S04]  /*6710*/  LDL.LU.64 R148, [R1+0x1f0] ;  /* 0x0001f00001947983 */ /* 0x008ea80000300a00 */
[----:B----4-:R-:W2:Y:S04]  /*6720*/  LDL.LU.64 R150, [R1+0x1f8] ;  /* 0x0001f80001967983 */ /* 0x010ea80000300a00 */
[----:B------:R0:W-:Y:S04]  /*6730*/  STL [R1+0x4fc], R120 ;  /* 0x0004fc7801007387 */ /* 0x0001e80000100800 */
[----:B------:R1:W-:Y:S04]  /*6740*/  STL [R1+0x4f8], R121 ;  /* 0x0004f87901007387 */ /* 0x0003e80000100800 */
[----:B------:R3:W-:Y:S04]  /*6750*/  STL [R1+0x4f4], R122 ;  /* 0x0004f47a01007387 */ /* 0x0007e80000100800 */
[----:B------:R4:W-:Y:S04]  /*6760*/  STL [R1+0x4f0], R123 ;  /* 0x0004f07b01007387 */ /* 0x0009e80000100800 */
[----:B------:R4:W-:Y:S04]  /*6770*/  STL [R1+0x4ec], R124 ;  /* 0x0004ec7c01007387 */ /* 0x0009e80000100800 */
[----:B------:R4:W-:Y:S04]  /*6780*/  STL [R1+0x4e8], R125 ;  /* 0x0004e87d01007387 */ /* 0x0009e80000100800 */
[----:B------:R4:W-:Y:S04]  /*6790*/  STL [R1+0x4e4], R126 ;  /* 0x0004e47e01007387 */ /* 0x0009e80000100800 */
[----:B------:R4:W-:Y:S04]  /*67a0*/  STL [R1+0x4e0], R127 ;  /* 0x0004e07f01007387 */ /* 0x0009e80000100800 */
[----:B0-----:R-:W2:Y:S04]  /*67b0*/  LDL.LU R120, [R1+0x240] ;  /* 0x0002400001787983 */ /* 0x001ea80000300800 */
[----:B-1----:R-:W2:Y:S04]  /*67c0*/  LDL.LU R121, [R1+0x244] ;  /* 0x0002440001797983 */ /* 0x002ea80000300800 */
[----:B---3--:R-:W2:Y:S04]  /*67d0*/  LDL.LU R122, [R1+0x248] ;  /* 0x00024800017a7983 */ /* 0x008ea80000300800 */
[----:B----4-:R-:W2:Y:S04]  /*67e0*/  LDL.LU R123, [R1+0x24c] ;  /* 0x00024c00017b7983 */ /* 0x010ea80000300800 */
[----:B------:R-:W2:Y:S04]  /*67f0*/  LDL.LU R124, [R1+0x250] ;  /* 0x00025000017c7983 */ /* 0x000ea80000300800 */
[----:B------:R-:W2:Y:S01]  /*6800*/  LDL.LU R125, [R1+0x254] ;  /* 0x00025400017d7983 */ /* 0x000ea20000300800 */
[----:B------:R-:W-:Y:S01]  /*6810*/  WARPGROUP.ARRIVE ;  /* 0x00000000000079c5 */ /* 0x000fe20000000000 */
[----:B------:R-:W-:Y:S01]  /*6820*/  UMOV UR20, UR8 ;  /* 0x0000000800147c82 */ /* 0x000fe20008000000 */
[----:B------:R-:W-:-:S04]  /*6830*/  UMOV UR21, UR9 ;  /* 0x0000000900157c82 */ /* 0x000fc80008000000 */
        /* <DEDUP_REMOVED lines=18> */
[----:B------:R-:W-:Y:S02]  /*6960*/  IMAD.MOV.U32 R126, RZ, RZ, R3 ;  /* 0x000000ffff7e7224 */ /* 0x000fe400078e0003 */
[----:B------:R-:W-:Y:S01]  /*6970*/  IMAD.MOV.U32 R127, RZ, RZ, R0 ;  /* 0x000000ffff7f7224 */ /* 0x000fe200078e0000 */
[----:B------:R-:W-:Y:S01]  /*6980*/  UIADD3 UR5, UR4, 0x4, URZ ;  /* 0x0000000404057890 */ /* 0x000fe2000fffe03f */
[----:B------:R-:W-:Y:S01]  /*6990*/  UMOV UR13, 0x40000040 ;  /* 0x40000040000d7882 */ /* 0x000fe20000000000 */
[----:B------:R-:W-:-:S05]  /*69a0*/  UMOV UR15, 0x40000040 ;  /* 0x40000040000f7882 */ /* 0x000fca0000000000 */
[----:B------:R-:W-:Y:S01]  /*69b0*/  UMOV UR14, UR5 ;  /* 0x00000005000e7c82 */ /* 0x000fe20008000000 */
[----:B------:R-:W-:Y:S02]  /*69c0*/  WARPGROUP.DEPBAR.LE gsb0, 0x0 ;  /* 0x00008000000079c5 */ /* 0x000fe40000010000 */
[----:B------:R-:W-:Y:S01]  /*69d0*/  UIADD3 UR50, UR4, 0x84, URZ ;  /* 0x0000008404327890 */ /* 0x000fe2000fffe03f */
[----:B--2---:R-:W-:-:S06]  /*69e0*/  WARPGROUP.ARRIVE ;  /* 0x00000000000079c5 */ /* 0x004fcc0000000000 */
[----:B------:R-:W-:Y:S01]  /*69f0*/  HGMMA.64x16x16.F32 R120, gdesc[UR12], R120, gsb0 ;  /* 0x002000000c7879f0 */ /* 0x000fe20008000878 */
[----:B------:R-:W-:Y:S01]  /*6a00*/  UMOV UR48, UR12 ;  /* 0x0000000c00307c82 */ /* 0x000fe20008000000 */
[----:B------:R-:W-:Y:S01]  /*6a10*/  UMOV UR49, UR13 ;  /* 0x0000000d00317c82 */ /* 0x000fe20008000000 */
[----:B------:R-:W-:Y:S01]  /*6a20*/  UMOV UR51, 0x40000040 ;  /* 0x4000004000337882 */ /* 0x000fe20000000000 */
[----:B------:R-:W-:Y:S04]  /*6a30*/  STL [R1+0x4dc], R96 ;  /* 0x0004dc6001007387 */ /* 0x000fe80000100800 */
[----:B------:R-:W-:Y:S01]  /*6a40*/  STL [R1+0x4d8], R97 ;  /* 0x0004d86101007387 */ /* 0x000fe20000100800 */
[----:B------:R-:W-:Y:S02]  /*6a50*/  WARPGROUP.DEPBAR.LE gsb0, 0x0 ;  /* 0x00008000000079c5 */ /* 0x000fe40000010000 */
        /* <DEDUP_REMOVED lines=13> */
[----:B------:R1:W-:Y:S04]  /*6b30*/  STL [R1+0x4a8], R77 ;  /* 0x0004a84d01007387 */ /* 0x0003e80000100800 */
[----:B------:R2:W-:Y:S01]  /*6b40*/  STL [R1+0x4a4], R78 ;  /* 0x0004a44e01007387 */ /* 0x0005e20000100800 */
[----:B------:R-:W-:-:S03]  /*6b50*/  UIADD3 UR34, UR4, 0x104, URZ ;  /* 0x0000010404227890 */ /* 0x000fc6000fffe03f */
[----:B------:R3:W-:Y:S04]  /*6b60*/  STL [R1+0x4a0], R79 ;  /* 0x0004a04f01007387 */ /* 0x0007e80000100800 */
[----:B------:R-:W-:Y:S01]  /*6b70*/  STL [R1+0x520], R51 ;  /* 0x0005203301007387 */ /* 0x000fe20000100800 */
[----:B------:R-:W-:-:S03]  /*6b80*/  WARPGROUP.DEPBAR.LE gsb0, 0x0 ;  /* 0x00008000000079c5 */ /* 0x000fc60000010000 */
[----:B------:R4:W-:Y:S01]  /*6b90*/  STL [R1+0x49c], R52 ;  /* 0x00049c3401007387 */ /* 0x0009e20000100800 */
[----:B------:R-:W-:-:S03]  /*6ba0*/  WARPGROUP.ARRIVE ;  /* 0x00000000000079c5 */ /* 0x000fc60000000000 */
[----:B------:R4:W-:Y:S04]  /*6bb0*/  STL [R1+0x498], R53 ;  /* 0x0004983501007387 */ /* 0x0009e80000100800 */
[----:B------:R4:W-:Y:S04]  /*6bc0*/  STL [R1+0x494], R54 ;  /* 0x0004943601007387 */ /* 0x0009e80000100800 */
[----:B------:R4:W-:Y:S04]  /*6bd0*/  STL [R1+0x490], R55 ;  /* 0x0004903701007387 */ /* 0x0009e80000100800 */
[----:B------:R-:W-:Y:S01]  /*6be0*/  STL.64 [R1+0x588], R30 ;  /* 0x0005881e01007387 */ /* 0x000fe20000100a00 */
[----:B------:R-:W-:-:S03]  /*6bf0*/  UMOV UR32, UR12 ;  /* 0x0000000c00207c82 */ /* 0x000fc60008000000 */
[----:B------:R-:W-:Y:S01]  /*6c00*/  STL.64 [R1+0x580], R28 ;  /* 0x0005801c01007387 */ /* 0x000fe20000100a00 */
[----:B------:R-:W-:Y:S01]  /*6c10*/  UMOV UR33, UR13 ;  /* 0x0000000d00217c82 */ /* 0x000fe20008000000 */
[----:B------:R-:W-:Y:S02]  /*6c20*/  UMOV UR35, 0x40000040 ;  /* 0x4000004000237882 */ /* 0x000fe40000000000 */
[----:B------:R-:W-:Y:S01]  /*6c30*/  STL.64 [R1+0x578], R26 ;  /* 0x0005781a01007387 */ /* 0x000fe20000100a00 */
[----:B------:R-:W-:Y:S03]  /*6c40*/  HGMMA.64x16x16.F32 R216, gdesc[UR32], R216, gsb0 ;  /* 0x0020000020d879f0 */ /* 0x000fe600080008d8 */
[----:B------:R4:W-:Y:S01]  /*6c50*/  STL.64 [R1+0x570], R24 ;  /* 0x0005701801007387 */ /* 0x0009e20000100a00 */
[----:B0-----:R-:W-:-:S03]  /*6c60*/  MOV R76, R144 ;  /* 0x00000090004c7202 */ /* 0x001fc60000000f00 */
[----:B------:R-:W-:Y:S01]  /*6c70*/  STL.64 [R1+0x240], R120 ;  /* 0x0002407801007387 */ /* 0x000fe20000100a00 */
[----:B-1----:R-:W-:-:S03]  /*6c80*/  IMAD.MOV.U32 R77, RZ, RZ, R145 ;  /* 0x000000ffff4d7224 */ /* 0x002fc600078e0091 */
[----:B------:R-:W-:Y:S01]  /*6c90*/  STL.64 [R1+0x248], R122 ;  /* 0x0002487a01007387 */ /* 0x000fe20000100a00 */
[----:B--2---:R-:W-:Y:S01]  /*6ca0*/  IMAD.MOV.U32 R78, RZ, RZ, R146 ;  /* 0x000000ffff4e7224 */ /* 0x004fe200078e0092 */
[----:B---3--:R-:W-:Y:S02]  /*6cb0*/  MOV R79, R147 ;  /* 0x00000093004f7202 */ /* 0x008fe40000000f00 */
[----:B------:R-:W-:Y:S01]  /*6cc0*/  STL.64 [R1+0x250], R124 ;  /* 0x0002507c01007387 */ /* 0x000fe20000100a00 */
[----:B----4-:R-:W-:-:S03]  /*6cd0*/  IMAD.MOV.U32 R52, RZ, RZ, R148 ;  /* 0x000000ffff347224 */ /* 0x010fc600078e0094 */
[----:B------:R-:W-:Y:S01]  /*6ce0*/  STL.64 [R1+0x258], R126 ;  /* 0x0002587e01007387 */ /* 0x000fe20000100a00 */
[----:B------:R-:W-:Y:S01]  /*6cf0*/  IMAD.MOV.U32 R53, RZ, RZ, R149 ;  /* 0x000000ffff357224 */ /* 0x000fe200078e0095 */
[----:B------:R-:W-:Y:S02]  /*6d00*/  MOV R54, R150 ;  /* 0x0000009600367202 */ /* 0x000fe40000000f00 */
[----:B------:R-:W2:Y:S01]  /*6d10*/  LDL.LU.64 R144, [R1+0x120] ;  /* 0x0001200001907983 */ /* 0x000ea20000300a00 */
[----:B------:R-:W-:-:S03]  /*6d20*/  IMAD.MOV.U32 R55, RZ, RZ, R151 ;  /* 0x000000ffff377224 */ /* 0x000fc600078e0097 */
[----:B------:R-:W2:Y:S04]  /*6d30*/  LDL.LU.64 R146, [R1+0x128] ;  /* 0x0001280001927983 */ /* 0x000ea80000300a00 */
[----:B------:R-:W2:Y:S04]  /*6d40*/  LDL.LU.64 R148, [R1+0x130] ;  /* 0x0001300001947983 */ /* 0x000ea80000300a00 */
[----:B------:R-:W2:Y:S04]  /*6d50*/  LDL.LU.64 R150, [R1+0x138] ;  /* 0x0001380001967983 */ /* 0x000ea80000300a00 */
[----:B------:R-:W3:Y:S04]  /*6d60*/  LDL.LU.64 R24, [R1+0x60] ;  /* 0x0000600001187983 */ /* 0x000ee80000300a00 */
[----:B------:R-:W3:Y:S04]  /*6d70*/  LDL.LU.64 R26, [R1+0x68] ;  /* 0x00006800011a7983 */ /* 0x000ee80000300a00 */
[----:B------:R-:W3:Y:S04]  /*6d80*/  LDL.LU.64 R28, [R1+0x70] ;  /* 0x00007000011c7983 */ /* 0x000ee80000300a00 */
[----:B------:R-:W3:Y:S01]  /*6d90*/  LDL.LU.64 R30, [R1+0x78] ;  /* 0x00007800011e7983 */ /* 0x000ee20000300a00 */
[----:B------:R-:W-:-:S02]  /*6da0*/  WARPGROUP.DEPBAR.LE gsb0, 0x0 ;  /* 0x00008000000079c5 */ /* 0x000fc40000010000 */
[----:B------:R-:W-:Y:S01]  /*6db0*/  IMAD.MOV.U32 R100, RZ, RZ, R216 ;  /* 0x000000ffff647224 */ /* 0x000fe200078e00d8 */
[----:B------:R-:W-:Y:S01]  /*6dc0*/  MOV R101, R217 ;  /* 0x000000d900657202 */ /* 0x000fe20000000f00 */
[----:B------:R-:W-:Y:S01]  /*6dd0*/  IMAD.MOV.U32 R102, RZ, RZ, R218 ;  /* 0x000000ffff667224 */ /* 0x000fe200078e00da */
[----:B------:R-:W4:Y:S01]  /*6de0*/  LDL.LU.64 R216, [R1] ;  /* 0x0000000001d87983 */ /* 0x000f220000300a00 */
[----:B------:R-:W-:Y:S01]  /*6df0*/  IMAD.MOV.U32 R103, RZ, RZ, R219 ;  /* 0x000000ffff677224 */ /* 0x000fe200078e00db */
[----:B------:R-:W-:Y:S01]  /*6e00*/  MOV R72, R220 ;  /* 0x000000dc00487202 */ /* 0x000fe20000000f00 */
[----:B------:R-:W-:Y:S01]  /*6e10*/  IMAD.MOV.U32 R73, RZ, RZ, R221 ;  /* 0x000000ffff497224 */ /* 0x000fe200078e00dd */
[----:B------:R-:W-:Y:S01]  /*6e20*/  MOV R75, R223 ;  /* 0x000000df004b7202 */ /* 0x000fe20000000f00 */
[----:B------:R-:W-:Y:S01]  /*6e30*/  IMAD.MOV.U32 R74, RZ, RZ, R222 ;  /* 0x000000ffff4a7224 */ /* 0x000fe200078e00de */
[----:B------:R-:W4:Y:S04]  /*6e40*/  LDL.LU.64 R218, [R1+0x8] ;  /* 0x0000080001da7983 */ /* 0x000f280000300a00 */
[----:B------:R-:W4:Y:S04]  /*6e50*/  LDL.LU.64 R220, [R1+0x10] ;  /* 0x0000100001dc7983 */ /* 0x000f280000300a00 */
[----:B------:R-:W4:Y:S04]  /*6e60*/  LDL.LU.64 R222, [R1+0x18] ;  /* 0x0000180001de7983 */ /* 0x000f280000300a00 */
[----:B------:R-:W-:Y:S04]  /*6e70*/  STL.64 [R1+0x5a8], R78 ;  /* 0x0005a84e01007387 */ /* 0x000fe80000100a00 */
[----:B------:R-:W-:Y:S04]  /*6e80*/  STL.64 [R1+0x5a0], R76 ;  /* 0x0005a04c01007387 */ /* 0x000fe80000100a00 */
[----:B------:R-:W-:Y:S04]  /*6e90*/  STL.64 [R1+0x598], R74 ;  /* 0x0005984a01007387 */ /* 0x000fe80000100a00 */
[----:B------:R0:W-:Y:S04]  /*6ea0*/  STL.64 [R1+0x590], R72 ;  /* 0x0005904801007387 */ /* 0x0001e80000100a00 */
[----:B0-----:R-:W3:Y:S04]  /*6eb0*/  LDL.LU.64 R72, [R1+0xc0] ;  /* 0x0000c00001487983 */ /* 0x001ee80000300a00 */
[----:B------:R-:W3:Y:S04]  /*6ec0*/  LDL.LU.64 R74, [R1+0xc8] ;  /* 0x0000c800014a7983 */ /* 0x000ee80000300a00 */
[----:B------:R-:W3:Y:S04]  /*6ed0*/  LDL.LU.64 R76, [R1+0xd0] ;  /* 0x0000d000014c7983 */ /* 0x000ee80000300a00 */
[----:B------:R-:W3:Y:S01]  /*6ee0*/  LDL.LU.64 R78, [R1+0xd8] ;  /* 0x0000d800014e7983 */ /* 0x000ee20000300a00 */
[----:B------:R-:W-:Y:S01]  /*6ef0*/  UIADD3 UR42, UR4, 0x184, URZ ;  /* 0x00000184042a7890 */ /* 0x000fe2000fffe03f */
[----:B------:R-:W-:Y:S01]  /*6f00*/  UMOV UR40, UR12 ;  /* 0x0000000c00287c82 */ /* 0x000fe20008000000 */
[----:B------:R-:W-:Y:S01]  /*6f10*/  UMOV UR41, UR13 ;  /* 0x0000000d00297c82 */ /* 0x000fe20008000000 */
[----:B------:R-:W-:Y:S01]  /*6f20*/  UMOV UR43, 0x40000040 ;  /* 0x40000040002b7882 */ /* 0x000fe20000000000 */
        /* <DEDUP_REMOVED lines=8> */
[----:B------:R0:W-:Y:S04]  /*6fb0*/  STL.64 [R1+0x5c8], R102 ;  /* 0x0005c86601007387 */ /* 0x0001e80000100a00 */
[----:B------:R1:W-:Y:S01]  /*6fc0*/  STL.64 [R1+0x5c0], R100 ;  /* 0x0005c06401007387 */ /* 0x0003e20000100a00 */
[----:B0-----:R-:W-:Y:S01]  /*6fd0*/  IMAD.MOV.U32 R102, RZ, RZ, R214 ;  /* 0x000000ffff667224 */ /* 0x001fe200078e00d6 */
[----:B------:R-:W-:-:S02]  /*6fe0*/  MOV R103, R215 ;  /* 0x000000d700677202 */ /* 0x000fc40000000f00 */
[----:B-1----:R-:W-:Y:S01]  /*6ff0*/  MOV R100, R212 ;  /* 0x000000d400647202 */ /* 0x002fe20000000f00 */
[----:B------:R-:W-:Y:S01]  /*7000*/  IMAD.MOV.U32 R101, RZ, RZ, R213 ;  /* 0x000000ffff657224 */ /* 0x000fe200078e00d5 */
[----:B--2---:R-:W-:-:S06]  /*7010*/  WARPGROUP.ARRIVE ;  /* 0x00000000000079c5 */ /* 0x004fcc0000000000 */
[----:B------:R-:W-:Y:S03]  /*7020*/  HGMMA.64x16x16.F32 R144, gdesc[UR40], R144, gsb0 ;  /* 0x00200000289079f0 */ /* 0x000fe60008000890 */
[----:B------:R-:W-:Y:S02]  /*7030*/  WARPGROUP.DEPBAR.LE gsb0, 0x0 ;  /* 0x00008000000079c5 */ /* 0x000fe40000010000 */
[----:B---3--:R-:W-:-:S06]  /*7040*/  WARPGROUP.ARRIVE ;  /* 0x00000000000079c5 */ /* 0x008fcc0000000000 */
[----:B------:R-:W-:Y:S03]  /*7050*/  HGMMA.64x16x16.F32 R72, gdesc[UR24], R72, gsb0 ;  /* 0x00200000184879f0 */ /* 0x000fe60008000848 */
[----:B------:R-:W-:Y:S02]  /*7060*/  WARPGROUP.DEPBAR.LE gsb0, 0x0 ;  /* 0x00008000000079c5 */ /* 0x000fe40000010000 */
[----:B------:R-:W-:-:S06]  /*7070*/  WARPGROUP.ARRIVE ;  /* 0x00000000000079c5 */ /* 0x000fcc0000000000 */
[----:B------:R-:W-:Y:S01]  /*7080*/  HGMMA.64x16x16.F32 R24, gdesc[UR44], R24, gsb0 ;  /* 0x002000002c1879f0 */ /* 0x000fe20008000818 */
[----:B------:R-:W-:Y:S01]  /*7090*/  IMAD.MOV.U32 R98, RZ, RZ, R150 ;  /* 0x000000ffff627224 */ /* 0x000fe200078e0096 */
[----:B------:R-:W-:Y:S01]  /*70a0*/  MOV R97, R149 ;  /* 0x0000009500617202 */ /* 0x000fe20000000f00 */
[----:B------:R-:W-:Y:S02]  /*70b0*/  IMAD.MOV.U32 R99, RZ, RZ, R151 ;  /* 0x000000ffff637224 */ /* 0x000fe400078e0097 */
[----:B------:R-:W-:-:S03]  /*70c0*/  IMAD.MOV.U32 R96, RZ, RZ, R148 ;  /* 0x000000ffff607224 */ /* 0x000fc600078e0094 */
[----:B------:R0:W-:Y:S01]  /*70d0*/  STL.64 [R1+0x5b8], R98 ;  /* 0x0005b86201007387 */ /* 0x0001e20000100a00 */
[----:B------:R-:W-:-:S03]  /*70e0*/  IMAD.MOV.U32 R124, RZ, RZ, R144 ;  /* 0x000000ffff7c7224 */ /* 0x000fc600078e0090 */
[----:B------:R1:W-:Y:S01]  /*70f0*/  STL.64 [R1+0x5b0], R96 ;  /* 0x0005b06001007387 */ /* 0x0003e20000100a00 */
[----:B------:R-:W-:Y:S01]  /*7100*/  IMAD.MOV.U32 R125, RZ, RZ, R145 ;  /* 0x000000ffff7d7224 */ /* 0x000fe200078e0091 */
[----:B------:R-:W-:Y:S01]  /*7110*/  MOV R126, R146 ;  /* 0x00000092007e7202 */ /* 0x000fe20000000f00 */
[----:B------:R-:W-:Y:S02]  /*7120*/  IMAD.MOV.U32 R127, RZ, RZ, R147 ;  /* 0x000000ffff7f7224 */ /* 0x000fe400078e0093 */
[----:B0-----:R-:W-:Y:S02]  /*7130*/  IMAD.MOV.U32 R98, RZ, RZ, R210 ;  /* 0x000000ffff627224 */ /* 0x001fe400078e00d2 */
[----:B-1----:R-:W-:Y:S01]  /*7140*/  IMAD.MOV.U32 R96, RZ, RZ, R208 ;  /* 0x000000ffff607224 */ /* 0x002fe200078e00d0 */
[----:B------:R-:W-:Y:S01]  /*7150*/  MOV R97, R209 ;  /* 0x000000d100617202 */ /* 0x000fe20000000f00 */
[----:B------:R-:W-:Y:S01]  /*7160*/  IMAD.MOV.U32 R99, RZ, RZ, R211 ;  /* 0x000000ffff637224 */ /* 0x000fe200078e00d3 */
[----:B------:R-:W-:-:S02]  /*7170*/  WARPGROUP.DEPBAR.LE gsb0, 0x0 ;  /* 0x00008000000079c5 */ /* 0x000fc40000010000 */
[----:B------:R-:W-:Y:S01]  /*7180*/  IMAD.MOV.U32 R173, RZ, RZ, R24 ;  /* 0x000000ffffad7224 */ /* 0x000fe200078e0018 */
[----:B------:R-:W-:Y:S01]  /*7190*/  MOV R174, R25 ;  /* 0x0000001900ae7202 */ /* 0x000fe20000000f00 */
[----:B------:R-:W-:Y:S01]  /*71a0*/  IMAD.MOV.U32 R175, RZ, RZ, R26 ;  /* 0x000000ffffaf7224 */ /* 0x000fe200078e001a */
[----:B------:R-:W-:Y:S01]  /*71b0*/  MOV R24, R184 ;  /* 0x000000b800187202 */ /* 0x000fe20000000f00 */
[----:B------:R-:W-:Y:S01]  /*71c0*/  IMAD.MOV.U32 R25, RZ, RZ, R185 ;  /* 0x000000ffff197224 */ /* 0x000fe200078e00b9 */
[----:B------:R-:W2:Y:S01]  /*71d0*/  LDL.LU R184, [R1+0x60c] ;  /* 0x00060c0001b87983 */ /* 0x000ea20000300800 */
[----:B------:R-:W-:Y:S01]  /*71e0*/  IMAD.MOV.U32 R51, RZ, RZ, R27 ;  /* 0x000000ffff337224 */ /* 0x000fe200078e001b */
[----:B------:R-:W-:Y:S01]  /*71f0*/  MOV R144, R28 ;  /* 0x0000001c00907202 */ /* 0x000fe20000000f00 */
[----:B------:R-:W-:Y:S01]  /*7200*/  IMAD.MOV.U32 R26, RZ, RZ, R186 ;  /* 0x000000ffff1a7224 */ /* 0x000fe200078e00ba */
[----:B------:R-:W2:Y:S01]  /*7210*/  LDL.LU R185, [R1+0x608] ;  /* 0x0006080001b97983 */ /* 0x000ea20000300800 */
[----:B------:R-:W-:Y:S01]  /*7220*/  MOV R27, R187 ;  /* 0x000000bb001b7202 */ /* 0x000fe20000000f00 */
[----:B------:R-:W-:-:S02]  /*7230*/  IMAD.MOV.U32 R145, RZ, RZ, R29 ;  /* 0x000000ffff917224 */ /* 0x000fc400078e001d */
[----:B------:R-:W2:Y:S01]  /*7240*/  LDL.LU R186, [R1+0x604] ;  /* 0x0006040001ba7983 */ /* 0x000ea20000300800 */
[----:B------:R-:W-:Y:S01]  /*7250*/  IMAD.MOV.U32 R28, RZ, RZ, R188 ;  /* 0x000000ffff1c7224 */ /* 0x000fe200078e00bc */
[----:B------:R-:W-:Y:S01]  /*7260*/  MOV R147, R31 ;  /* 0x0000001f00937202 */ /* 0x000fe20000000f00 */
[----:B------:R-:W-:Y:S01]  /*7270*/  IMAD.MOV.U32 R146, RZ, RZ, R30 ;  /* 0x000000ffff927224 */ /* 0x000fe200078e001e */
[----:B------:R-:W2:Y:S01]  /*7280*/  LDL.LU R187, [R1+0x600] ;  /* 0x0006000001bb7983 */ /* 0x000ea20000300800 */
[----:B------:R-:W-:Y:S01]  /*7290*/  IMAD.MOV.U32 R29, RZ, RZ, R189 ;  /* 0x000000ffff1d7224 */ /* 0x000fe200078e00bd */
[----:B------:R-:W-:Y:S02]  /*72a0*/  MOV R30, R190 ;  /* 0x000000be001e7202 */ /* 0x000fe40000000f00 */
[----:B------:R-:W2:Y:S01]  /*72b0*/  LDL.LU R188, [R1+0x5fc] ;  /* 0x0005fc0001bc7983 */ /* 0x000ea20000300800 */
[----:B------:R-:W-:-:S03]  /*72c0*/  IMAD.MOV.U32 R31, RZ, RZ, R191 ;  /* 0x000000ffff1f7224 */ /* 0x000fc600078e00bf */
[----:B------:R-:W2:Y:S04]  /*72d0*/  LDL.LU R189, [R1+0x5f8] ;  /* 0x0005f80001bd7983 */ /* 0x000ea80000300800 */
[----:B------:R-:W2:Y:S04]  /*72e0*/  LDL.LU R190, [R1+0x5f4] ;  /* 0x0005f40001be7983 */ /* 0x000ea80000300800 */
[----:B------:R-:W2:Y:S04]  /*72f0*/  LDL.LU R191, [R1+0x5f0] ;  /* 0x0005f00001bf7983 */ /* 0x000ea80000300800 */
[----:B------:R-:W3:Y:S04]  /*7300*/  LDL.LU R208, [R1+0x5ec] ;  /* 0x0005ec0001d07983 */ /* 0x000ee80000300800 */
[----:B------:R-:W3:Y:S04]  /*7310*/  LDL.LU R209, [R1+0x5e8] ;  /* 0x0005e80001d17983 */ /* 0x000ee80000300800 */
[----:B------:R-:W3:Y:S04]  /*7320*/  LDL.LU R210, [R1+0x5e4] ;  /* 0x0005e40001d27983 */ /* 0x000ee80000300800 */
[----:B------:R-:W3:Y:S04]  /*7330*/  LDL.LU R211, [R1+0x5e0] ;  /* 0x0005e00001d37983 */ /* 0x000ee80000300800 */
[----:B------:R-:W3:Y:S04]  /*7340*/  LDL.LU R212, [R1+0x5dc] ;  /* 0x0005dc0001d47983 */ /* 0x000ee80000300800 */
[----:B------:R-:W3:Y:S04]  /*7350*/  LDL.LU R213, [R1+0x5d8] ;  /* 0x0005d80001d57983 */ /* 0x000ee80000300800 */
[----:B------:R-:W3:Y:S04]  /*7360*/  LDL.LU R214, [R1+0x5d4] ;  /* 0x0005d40001d67983 */ /* 0x000ee80000300800 */
[----:B------:R-:W3:Y:S01]  /*7370*/  LDL.LU R215, [R1+0x5d0] ;  /* 0x0005d00001d77983 */ /* 0x000ee20000300800 */
[----:B------:R-:W-:Y:S01]  /*7380*/  UIADD3 UR38, UR4, 0x304, URZ ;  /* 0x0000030404267890 */ /* 0x000fe2000fffe03f */
[----:B----4-:R-:W-:Y:S01]  /*7390*/  WARPGROUP.ARRIVE ;  /* 0x00000000000079c5 */ /* 0x010fe20000000000 */
[----:B------:R-:W-:Y:S01]  /*73a0*/  UMOV UR36, UR12 ;  /* 0x0000000c00247c82 */ /* 0x000fe20008000000 */
[----:B------:R-:W-:Y:S01]  /*73b0*/  UMOV UR37, UR13 ;  /* 0x0000000d00257c82 */ /* 0x000fe20008000000 */
[----:B------:R-:W-:-:S05]  /*73c0*/  UMOV UR39, 0x40000040 ;  /* 0x4000004000277882 */ /* 0x000fca0000000000 */
[----:B------:R-:W-:Y:S01]  /*73d0*/  HGMMA.64x16x16.F32 R216, gdesc[UR36], R216, gsb0 ;  /* 0x0020000024d879f0 */ /* 0x000fe200080008d8 */
[----:B------:R-:W-:Y:S01]  /*73e0*/  UIADD3 UR10, UR4, 0x384, URZ ;  /* 0x00000384040a7890 */ /* 0x000fe2000fffe03f */
[----:B------:R-:W-:Y:S01]  /*73f0*/  UMOV UR8, UR12 ;  /* 0x0000000c00087c82 */ /* 0x000fe20008000000 */
[----:B------:R-:W-:Y:S01]  /*7400*/  UMOV UR9, UR13 ;  /* 0x0000000d00097c82 */ /* 0x000fe20008000000 */
[----:B------:R-:W-:Y:S01]  /*7410*/  UMOV UR11, 0x40000040 ;  /* 0x40000040000b7882 */ /* 0x000fe20000000000 */
[----:B------:R-:W-:Y:S02]  /*7420*/  WARPGROUP.DEPBAR.LE gsb0, 0x0 ;  /* 0x00008000000079c5 */ /* 0x000fe40000010000 */
        /* <DEDUP_REMOVED lines=11> */
[----:B------:R-:W-:-:S04]  /*74e0*/  UMOV UR19, 0x40000040 ;  /* 0x4000004000137882 */ /* 0x000fc80000000000 */
[----:B------:R-:W-:Y:S01]  /*74f0*/  UMOV UR18, UR5 ;  /* 0x0000000500127c82 */ /* 0x000fe20008000000 */
[----:B---3--:R-:W-:-:S06]  /*7500*/  WARPGROUP.ARRIVE ;  /* 0x00000000000079c5 */ /* 0x008fcc0000000000 */
[----:B------:R-:W-:Y:S03]  /*7510*/  HGMMA.64x16x16.F32 R208, gdesc[UR8], R208, gsb0 ;  /* 0x0020000008d079f0 */ /* 0x000fe600080008d0 */
[----:B------:R-:W-:Y:S02]  /*7520*/  WARPGROUP.DEPBAR.LE gsb0, 0x0 ;  /* 0x00008000000079c5 */ /* 0x000fe40000010000 */
[----:B--2---:R-:W-:-:S06]  /*7530*/  WARPGROUP.ARRIVE ;  /* 0x00000000000079c5 */ /* 0x004fcc0000000000 */
[----:B------:R-:W-:Y:S03]  /*7540*/  HGMMA.64x16x16.F32 R184, gdesc[UR52], R184, gsb0 ;  /* 0x0020000034b879f0 */ /* 0x000fe600080008b8 */
[----:B------:R-:W-:Y:S02]  /*7550*/  WARPGROUP.DEPBAR.LE gsb0, 0x0 ;  /* 0x00008000000079c5 */ /* 0x000fe40000010000 */
[----:B------:R-:W-:-:S06]  /*7560*/  WARPGROUP.ARRIVE ;  /* 0x00000000000079c5 */ /* 0x000fcc0000000000 */
[----:B------:R-:W-:Y:S03]  /*7570*/  HGMMA.64x16x16.F32 R160, gdesc[UR20], R160, gsb0 ;  /* 0x0020000014a079f0 */ /* 0x000fe600080008a0 */
[----:B------:R-:W-:Y:S02]  /*7580*/  WARPGROUP.DEPBAR.LE gsb0, 0x0 ;  /* 0x00008000000079c5 */ /* 0x000fe40000010000 */
[----:B------:R-:W-:-:S06]  /*7590*/  WARPGROUP.ARRIVE ;  /* 0x00000000000079c5 */ /* 0x000fcc0000000000 */
[----:B------:R-:W-:Y:S01]  /*75a0*/  HGMMA.64x16x16.F32 R136, gdesc[UR16], R136, gsb0 ;  /* 0x00200000108879f0 */ /* 0x000fe20008000888 */
[----:B------:R-:W-:Y:S01]  /*75b0*/  UIADD3 UR6, UR4, 0x584, URZ ;  /* 0x0000058404067890 */ /* 0x000fe2000fffe03f */
[----:B------:R-:W-:Y:S01]  /*75c0*/  UMOV UR28, UR12 ;  /* 0x0000000c001c7c82 */ /* 0x000fe20008000000 */
[----:B------:R-:W-:Y:S01]  /*75d0*/  UMOV UR29, UR13 ;  /* 0x0000000d001d7c82 */ /* 0x000fe20008000000 */
[----:B------:R-:W-:-:S04]  /*75e0*/  UMOV UR31, 0x40000040 ;  /* 0x40000040001f7882 */ /* 0x000fc80000000000 */
        /* <DEDUP_REMOVED lines=21> */
[----:B------:R-:W-:Y:S01]  /*7740*/  MOV R3, UR51 ;  /* 0x0000003300037c02 */ /* 0x000fe20008000f00 */
[----:B------:R-:W-:Y:S01]  /*7750*/  UMOV UR48, UR12 ;  /* 0x0000000c00307c82 */ /* 0x000fe20008000000 */
[----:B------:R-:W-:Y:S01]  /*7760*/  MOV R0, UR50 ;  /* 0x0000003200007c02 */ /* 0x000fe20008000f00 */
        /* <DEDUP_REMOVED lines=11> */
[----:B------:R-:W-:Y:S01]  /*7820*/  UMOV UR30, UR6 ;  /* 0x00000006001e7c82 */ /* 0x000fe20008000000 */
[----:B------:R-:W-:Y:S01]  /*7830*/  UMOV UR31, UR7 ;  /* 0x00000007001f7c82 */ /* 0x000fe20008000000 */
[----:B------:R-:W-:Y:S01]  /*7840*/  UMOV UR29, 0x40000040 ;  /* 0x40000040001d7882 */ /* 0x000fe20000000000 */
        /* <DEDUP_REMOVED lines=20> */
[----:B------:R-:W-:Y:S01]  /*7990*/  IMAD.MOV.U32 R196, RZ, RZ, R216 ;  /* 0x000000ffffc47224 */ /* 0x000fe200078e00d8 */
[----:B------:R-:W-:Y:S01]  /*79a0*/  MOV R198, R218 ;  /* 0x000000da00c67202 */ /* 0x000fe20000000f00 */
[----:B------:R-:W-:Y:S01]  /*79b0*/  IMAD.MOV.U32 R197, RZ, RZ, R217 ;  /* 0x000000ffffc57224 */ /* 0x000fe200078e00d9 */
[----:B------:R-:W2:Y:S01]  /*79c0*/  LDL.LU R216, [R1+0x40] ;  /* 0x0000400001d87983 */ /* 0x000ea20000300800 */
[----:B------:R-:W-:-:S03]  /*79d0*/  IMAD.MOV.U32 R199, RZ, RZ, R219 ;  /* 0x000000ffffc77224 */ /* 0x000fc600078e00db */
        /* <DEDUP_REMOVED lines=8> */
[----:B------:R-:W2:Y:S01]  /*7a60*/  LDL.LU R222, [R1+0x58] ;  /* 0x0000580001de7983 */ /* 0x000ea20000300800 */
        /* <DEDUP_REMOVED lines=25> */
[----:B------:R-:W-:Y:S02]  /*7c00*/  IMAD.MOV.U32 R172, RZ, RZ, R223 ;  /* 0x000000ffffac7224 */ /* 0x000fe400078e00df */
[----:B------:R-:W-:Y:S01]  /*7c10*/  IMAD.MOV.U32 R223, RZ, RZ, R235 ;  /* 0x000000ffffdf7224 */ /* 0x000fe200078e00eb */
[----:B------:R-:W-:Y:S01]  /*7c20*/  UMOV UR30, UR46 ;  /* 0x0000002e001e7c82 */ /* 0x000fe20008000000 */
[----:B------:R-:W-:Y:S01]  /*7c30*/  UMOV UR31, UR47 ;  /* 0x0000002f001f7c82 */ /* 0x000fe20008000000 */
[----:B------:R-:W-:-:S03]  /*7c40*/  WARPGROUP.DEPBAR.LE gsb0, 0x0 ;  /* 0x00008000000079c5 */ /* 0x000fc60000010000 */
[----:B--2---:R-:W-:-:S06]  /*7c50*/  WARPGROUP.ARRIVE ;  /* 0x00000000000079c5 */ /* 0x004fcc0000000000 */
        /* <DEDUP_REMOVED lines=16> */
[----:B------:R-:W-:Y:S01]  /*7d60*/  STL [R1+0x48c], R208 ;  /* 0x00048cd001007387 */ /* 0x000fe20000100800 */
[----:B------:R-:W-:Y:S02]  /*7d70*/  R2UR UR51, R3 ;  /* 0x00000000033372ca */ /* 0x000fe400000e0000 */
[----:B------:R-:W-:Y:S01]  /*7d80*/  R2UR UR50, R0 ;  /* 0x00000000003272ca */ /* 0x000fe200000e0000 */
        /* <DEDUP_REMOVED lines=8> */
[----:B------:R0:W-:Y:S01]  /*7e10*/  STL.64 [R1+0x40], R216 ;  /* 0x000040d801007387 */ /* 0x0001e20000100a00 */
[----:B------:R-:W-:-:S03]  /*7e20*/  IMAD.MOV.U32 R149, RZ, RZ, R73 ;  /* 0x000000ffff957224 */ /* 0x000fc600078e0049 */
[----:B------:R1:W-:Y:S01]  /*7e30*/  STL.64 [R1+0x48], R218 ;  /* 0x000048da01007387 */ /* 0x0003e20000100a00 */
[----:B------:R-:W-:Y:S01]  /*7e40*/  IMAD.MOV.U32 R150, RZ, RZ, R74 ;  /* 0x000000ffff967224 */ /* 0x000fe200078e004a */
[----:B------:R-:W-:Y:S02]  /*7e50*/  MOV R151, R75 ;  /* 0x0000004b00977202 */ /* 0x000fe40000000f00 */
[----:B------:R2:W-:Y:S01]  /*7e60*/  STL.64 [R1+0x50], R220 ;  /* 0x000050dc01007387 */ /* 0x0005e20000100a00 */
[----:B------:R-:W-:Y:S01]  /*7e70*/  IMAD.MOV.U32 R120, RZ, RZ, R76 ;  /* 0x000000ffff787224 */ /* 0x000fe200078e004c */
[----:B------:R-:W-:Y:S02]  /*7e80*/  UMOV UR30, UR50 ;  /* 0x00000032001e7c82 */ /* 0x000fe40008000000 */
[----:B------:R3:W-:Y:S01]  /*7e90*/  STL.64 [R1+0x58], R222 ;  /* 0x000058de01007387 */ /* 0x0007e20000100a00 */
[----:B------:R-:W-:Y:S01]  /*7ea0*/  IMAD.MOV.U32 R121, RZ, RZ, R77 ;  /* 0x000000ffff797224 */ /* 0x000fe200078e004d */
[----:B------:R-:W-:-:S02]  /*7eb0*/  UMOV UR31, UR51 ;  /* 0x00000033001f7c82 */ /* 0x000fc40008000000 */
[----:B------:R-:W4:Y:S01]  /*7ec0*/  LDL.LU.64 R72, [R1+0x200] ;  /* 0x0002000001487983 */ /* 0x000f220000300a00 */
[----:B------:R-:W-:Y:S02]  /*7ed0*/  WARPGROUP.DEPBAR.LE gsb0, 0x0 ;  /* 0x00008000000079c5 */ /* 0x000fe40000010000 */
[----:B------:R-:W-:Y:S01]  /*7ee0*/  WARPGROUP.ARRIVE ;  /* 0x00000000000079c5 */ /* 0x000fe20000000000 */
[----:B------:R-:W4:Y:S01]  /*7ef0*/  LDL.LU.64 R74, [R1+0x208] ;  /* 0x00020800014a7983 */ /* 0x000f220000300a00 */
[----:B------:R-:W-:Y:S01]  /*7f00*/  MOV R122, R78 ;  /* 0x0000004e007a7202 */ /* 0x000fe20000000f00 */
[----:B------:R-:W-:Y:S02]  /*7f10*/  IMAD.MOV.U32 R123, RZ, RZ, R79 ;  /* 0x000000ffff7b7224 */ /* 0x000fe400078e004f */
[----:B------:R-:W4:Y:S01]  /*7f20*/  LDL.LU.64 R76, [R1+0x210] ;  /* 0x00021000014c7983 */ /* 0x000f220000300a00 */
[----:B------:R-:W-:Y:S03]  /*7f30*/  HGMMA.64x16x16.F32 R16, gdesc[UR28], R16, gsb0 ;  /* 0x002000001c1079f0 */ /* 0x000fe60008000810 */
[----:B------:R-:W4:Y:S04]  /*7f40*/  LDL.LU.64 R78, [R1+0x218] ;  /* 0x00021800014e7983 */ /* 0x000f280000300a00 */
[----:B------:R-:W-:Y:S04]  /*7f50*/  STL.64 [R1+0x100], R96 ;  /* 0x0001006001007387 */ /* 0x000fe80000100a00 */
[----:B------:R-:W-:Y:S04]  /*7f60*/  STL.64 [R1+0x108], R98 ;  /* 0x0001086201007387 */ /* 0x000fe80000100a00 */
[----:B------:R-:W-:Y:S01]  /*7f70*/  STL.64 [R1+0x110], R100 ;  /* 0x0001106401007387 */ /* 0x000fe20000100a00 */
[----:B0-----:R-:W-:-:S03]  /*7f80*/  IMAD.MOV.U32 R216, RZ, RZ, R234 ;  /* 0x000000ffffd87224 */ /* 0x001fc600078e00ea */
[----:B------:R0:W-:Y:S01]  /*7f90*/  STL.64 [R1+0x118], R102 ;  /* 0x0001186601007387 */ /* 0x0001e20000100a00 */
[----:B------:R-:W-:Y:S01]  /*7fa0*/  MOV R217, R233 ;  /* 0x000000e900d97202 */ /* 0x000fe20000000f00 */
[----:B-1----:R-:W-:Y:S01]  /*7fb0*/  IMAD.MOV.U32 R218, RZ, RZ, R232 ;  /* 0x000000ffffda7224 */ /* 0x002fe200078e00e8 */
[----:B--2---:R-:W-:Y:S01]  /*7fc0*/  MOV R220, R14 ;  /* 0x0000000e00dc7202 */ /* 0x004fe20000000f00 */
[----:B------:R-:W-:Y:S01]  /*7fd0*/  IMAD.MOV.U32 R219, RZ, RZ, R15 ;  /* 0x000000ffffdb7224 */ /* 0x000fe200078e000f */
[----:B---3--:R-:W-:Y:S01]  /*7fe0*/  MOV R223, R2 ;  /* 0x0000000200df7202 */ /* 0x008fe20000000f00 */
[----:B------:R-:W-:Y:S02]  /*7ff0*/  IMAD.MOV.U32 R221, RZ, RZ, R13 ;  /* 0x000000ffffdd7224 */ /* 0x000fe400078e000d */
[----:B------:R-:W-:Y:S01]  /*8000*/  IMAD.MOV.U32 R222, RZ, RZ, R12 ;  /* 0x000000ffffde7224 */ /* 0x000fe200078e000c */
[----:B0-----:R-:W2:Y:S04]  /*8010*/  LDL.LU.64 R102, [R1+0x5c8] ;  /* 0x0005c80001667983 */ /* 0x001ea80000300a00 */
[----:B------:R-:W3:Y:S04]  /*8020*/  LDL.LU.64 R100, [R1+0x5c0] ;  /* 0x0005c00001647983 */ /* 0x000ee80000300a00 */
[----:B------:R-:W2:Y:S04]  /*8030*/  LDL.LU.64 R98, [R1+0x5b8] ;  /* 0x0005b80001627983 */ /* 0x000ea80000300a00 */
[----:B------:R-:W3:Y:S04]  /*8040*/  LDL.LU.64 R96, [R1+0x5b0] ;  /* 0x0005b00001607983 */ /* 0x000ee80000300a00 */
[----:B------:R-:W-:Y:S04]  /*8050*/  STL.64 [R1+0x160], R24 ;  /* 0x0001601801007387 */ /* 0x000fe80000100a00 */
[----:B------:R-:W-:Y:S01]  /*8060*/  STL.64 [R1+0x168], R26 ;  /* 0x0001681a01007387 */ /* 0x000fe20000100a00 */
[----:B------:R-:W-:-:S03]  /*8070*/  WARPGROUP.DEPBAR.LE gsb0, 0x0 ;  /* 0x00008000000079c5 */ /* 0x000fc60000010000 */
[----:B------:R-:W-:Y:S01]  /*8080*/  STL.64 [R1+0x170], R28 ;  /* 0x0001701c01007387 */ /* 0x000fe20000100a00 */
[----:B------:R-:W-:Y:S01]  /*8090*/  WARPGROUP.ARRIVE ;  /* 0x00000000000079c5 */ /* 0x000fe20000000000 */
[----:B------:R-:W-:Y:S02]  /*80a0*/  IMAD.MOV.U32 R212, RZ, RZ, R8 ;  /* 0x000000ffffd47224 */ /* 0x000fe400078e0008 */
[----:B------:R-:W-:Y:S01]  /*80b0*/  STL.64 [R1+0x178], R30 ;  /* 0x0001781e01007387 */ /* 0x000fe20000100a00 */
[----:B------:R-:W-:Y:S01]  /*80c0*/  IMAD.MOV.U32 R211, RZ, RZ, R7 ;  /* 0x000000ffffd37224 */ /* 0x000fe200078e0007 */
[----:B------:R-:W-:Y:S02]  /*80d0*/  MOV R8, R21 ;  /* 0x0000001500087202 */ /* 0x000fe40000000f00 */
[----:B------:R-:W-:Y:S01]  /*80e0*/  STL.64 [R1+0x1c0], R16 ;  /* 0x0001c01001007387 */ /* 0x000fe20000100a00 */
[----:B------:R-:W-:-:S03]  /*80f0*/  IMAD.MOV.U32 R7, RZ, RZ, R22 ;  /* 0x000000ffff077224 */ /* 0x000fc600078e0016 */
[----:B------:R-:W-:Y:S01]  /*8100*/  STL.64 [R1+0x1c8], R18 ;  /* 0x0001c81201007387 */ /* 0x000fe20000100a00 */
[----:B------:R-:W-:Y:S01]  /*8110*/  IMAD.MOV.U32 R14, RZ, RZ, R23 ;  /* 0x000000ffff0e7224 */ /* 0x000fe200078e0017 */
[----:B------:R-:W-:Y:S02]  /*8120*/  UMOV UR30, UR14 ;  /* 0x0000000e001e7c82 */ /* 0x000fe40008000000 */
[----:B------:R0:W-:Y:S01]  /*8130*/  STL [R1+0x1d0], R20 ;  /* 0x0001d01401007387 */ /* 0x0001e20000100800 */
[----:B------:R-:W-:Y:S02]  /*8140*/  UMOV UR31, UR15 ;  /* 0x0000000f001f7c82 */ /* 0x000fe40008000000 */
[----:B------:R-:W-:Y:S01]  /*8150*/  HGMMA.64x16x16.F32 R216, gdesc[UR28], R216, gsb0 ;  /* 0x002000001cd879f0 */ /* 0x000fe200080008d8 */
[----:B0-----:R-:W2:Y:S04]  /*8160*/  LDL.LU.64 R20, [R1+0x1a0] ;  /* 0x0001a00001147983 */ /* 0x001ea80000300a00 */
[----:B------:R-:W2:Y:S04]  /*8170*/  LDL.LU.64 R22, [R1+0x1a8] ;  /* 0x0001a80001167983 */ /* 0x000ea80000300a00 */
[----:B------:R-:W2:Y:S04]  /*8180*/  LDL.LU.64 R24, [R1+0x1b0] ;  /* 0x0001b00001187983 */ /* 0x000ea80000300a00 */
[----:B------:R-:W2:Y:S04]  /*8190*/  LDL.LU.64 R26, [R1+0x1b8] ;  /* 0x0001b800011a7983 */ /* 0x000ea80000300a00 */
[----:B------:R-:W-:Y:S04]  /*81a0*/  STL [R1+0x42c], R14 ;  /* 0x00042c0e01007387 */ /* 0x000fe80000100800 */
[----:B------:R-:W-:Y:S04]  /*81b0*/  STL [R1+0x428], R7 ;  /* 0x0004280701007387 */ /* 0x000fe80000100800 */
[----:B------:R-:W-:Y:S01]  /*81c0*/  STL [R1+0x424], R8 ;  /* 0x0004240801007387 */ /* 0x000fe20000100800 */
[----:B------:R-:W-:-:S03]  /*81d0*/  WARPGROUP.DEPBAR.LE gsb0, 0x0 ;  /* 0x00008000000079c5 */ /* 0x000fc60000010000 */
[----:B------:R0:W-:Y:S04]  /*81e0*/  STL.64 [R1+0x220], R216 ;  /* 0x000220d801007387 */ /* 0x0001e80000100a00 */
[----:B------:R1:W-:Y:S04]  /*81f0*/  STL.64 [R1+0x228], R218 ;  /* 0x000228da01007387 */ /* 0x0003e80000100a00 */
[----:B------:R1:W-:Y:S04]  /*8200*/  STL.64 [R1+0x230], R220 ;  /* 0x000230dc01007387 */ /* 0x0003e80000100a00 */
[----:B------:R1:W-:Y:S04]  /*8210*/  STL.64 [R1+0x238], R222 ;  /* 0x000238de01007387 */ /* 0x0003e80000100a00 */
[----:B0-----:R-:W3:Y:S04]  /*8220*/  LDL.LU.64 R216, [R1+0x140] ;  /* 0x0001400001d87983 */ /* 0x001ee80000300a00 */
[----:B-1----:R-:W3:Y:S04]  /*8230*/  LDL.LU.64 R218, [R1+0x148] ;  /* 0x0001480001da7983 */ /* 0x002ee80000300a00 */
[----:B------:R-:W3:Y:S04]  /*8240*/  LDL.LU.64 R220, [R1+0x150] ;  /* 0x0001500001dc7983 */ /* 0x000ee80000300a00 */
[----:B------:R-:W3:Y:S01]  /*8250*/  LDL.LU.64 R222, [R1+0x158] ;  /* 0x0001580001de7983 */ /* 0x000ee20000300a00 */
[----:B------:R-:W-:Y:S01]  /*8260*/  UIADD3 UR12, UR60, 0x804, URZ ;  /* 0x000008043c0c7890 */ /* 0x000fe2000fffe03f */
[----:B------:R-:W-:-:S02]  /*8270*/  UMOV UR13, 0x40000040 ;  /* 0x40000040000d7882 */ /* 0x000fc40000000000 */
[----:B------:R-:W-:-:S04]  /*8280*/  UMOV UR49, UR13 ;  /* 0x0000000d00317c82 */ /* 0x000fc80008000000 */
[----:B------:R-:W-:Y:S01]  /*8290*/  UMOV UR48, UR12 ;  /* 0x0000000c00307c82 */ /* 0x000fe20008000000 */
[----:B----4-:R-:W-:-:S06]  /*82a0*/  WARPGROUP.ARRIVE ;  /* 0x00000000000079c5 */ /* 0x010fcc0000000000 */
[----:B------:R-:W-:Y:S03]  /*82b0*/  HGMMA.64x16x16.F32 R72, gdesc[UR12], R72, gsb0 ;  /* 0x002000000c4879f0 */ /* 0x000fe60008000848 */
[----:B------:R-:W-:Y:S02]  /*82c0*/  WARPGROUP.DEPBAR.LE gsb0, 0x0 ;  /* 0x00008000000079c5 */ /* 0x000fe40000010000 */
[----:B--2---:R-:W-:-:S06]  /*82d0*/  WARPGROUP.ARRIVE ;  /* 0x00000000000079c5 */ /* 0x004fcc0000000000 */
[----:B------:R-:W-:Y:S01]  /*82e0*/  HGMMA.64x16x16.F32 R20, gdesc[UR48], R20, gsb0 ;  /* 0x00200000301479f0 */ /* 0x000fe20008000814 */
[----:B------:R-:W-:Y:S01]  /*82f0*/  UMOV UR14, UR32 ;  /* 0x00000020000e7c82 */ /* 0x000fe20008000000 */
[----:B------:R-:W-:Y:S01]  /*8300*/  UMOV UR15, UR33 ;  /* 0x00000021000f7c82 */ /* 0x000fe20008000000 */
[----:B------:R-:W-:Y:S01]  /*8310*/  UMOV UR32, UR12 ;  /* 0x0000000c00207c82 */ /* 0x000fe20008000000 */
[----:B------:R-:W-:Y:S01]  /*8320*/  UMOV UR33, UR13 ;  /* 0x0000000d00217c82 */ /* 0x000fe20008000000 */
[----:B------:R-:W-:Y:S01]  /*8330*/  MOV R213, R9 ;  /* 0x0000000900d57202 */ /* 0x000fe20000000f00 */
[----:B------:R-:W-:Y:S01]  /*8340*/  IMAD.MOV.U32 R234, RZ, RZ, R79 ;  /* 0x000000ffffea7224 */ /* 0x000fe200078e004f */
[----:B------:R-:W-:Y:S01]  /*8350*/  MOV R235, R78 ;  /* 0x0000004e00eb7202 */ /* 0x000fe20000000f00 */
[----:B------:R-:W-:Y:S01]  /*8360*/  IMAD.MOV.U32 R9, RZ, RZ, R76 ;  /* 0x000000ffff097224 */ /* 0x000fe200078e004c */
[----:B------:R-:W2:Y:S01]  /*8370*/  LDL.LU.64 R78, [R1+0x5a8] ;  /* 0x0005a800014e7983 */ /* 0x000ea20000300a00 */
[----:B------:R-:W-:Y:S01]  /*8380*/  IMAD.MOV.U32 R2, RZ, RZ, R77 ;  /* 0x000000ffff027224 */ /* 0x000fe200078e004d */
[----:B------:R-:W-:Y:S01]  /*8390*/  MOV R16, R75 ;  /* 0x0000004b00107202 */ /* 0x000fe20000000f00 */
[----:B------:R-:W-:Y:S01]  /*83a0*/  IMAD.MOV.U32 R18, RZ, RZ, R74 ;  /* 0x000000ffff127224 */ /* 0x000fe200078e004a */
[----:B------:R-:W4:Y:S01]  /*83b0*/  LDL.LU.64 R76, [R1+0x5a0] ;  /* 0x0005a000014c7983 */ /* 0x000f220000300a00 */
[----:B------:R-:W-:Y:S01]  /*83c0*/  MOV R17, R72 ;  /* 0x0000004800117202 */ /* 0x000fe20000000f00 */
[----:B------:R-:W-:-:S02]  /*83d0*/  IMAD.MOV.U32 R19, RZ, RZ, R73 ;  /* 0x000000ffff137224 */ /* 0x000fc400078e0049 */
[----:B------:R-:W2:Y:S04]  /*83e0*/  LDL.LU.64 R74, [R1+0x598] ;  /* 0x00059800014a7983 */ /* 0x000ea80000300a00 */
[----:B------:R-:W4:Y:S01]  /*83f0*/  LDL.LU.64 R72, [R1+0x590] ;  /* 0x0005900001487983 */ /* 0x000f220000300a00 */
[----:B------:R-:W-:Y:S02]  /*8400*/  WARPGROUP.DEPBAR.LE gsb0, 0x0 ;  /* 0x00008000000079c5 */ /* 0x000fe40000010000 */
[----:B---3--:R-:W-:-:S06]  /*8410*/  WARPGROUP.ARRIVE ;  /* 0x00000000000079c5 */ /* 0x008fcc0000000000 */
[----:B------:R-:W-:Y:S01]  /*8420*/  HGMMA.64x16x16.F32 R216, gdesc[UR32], R216, gsb0 ;  /* 0x0020000020d879f0 */ /* 0x000fe200080008d8 */
[----:B------:R-:W-:Y:S04]  /*8430*/  STL [R1+0x44c], R234 ;  /* 0x00044cea01007387 */ /* 0x000fe80000100800 */
[----:B------:R-:W-:Y:S04]  /*8440*/  STL [R1+0x448], R235 ;  /* 0x000448eb01007387 */ /* 0x000fe80000100800 */
[----:B------:R-:W-:Y:S04]  /*8450*/  STL [R1+0x444], R2 ;  /* 0x0004440201007387 */ /* 0x000fe80000100800 */
[----:B------:R-:W-:Y:S04]  /*8460*/  STL [R1+0x440], R9 ;  /* 0x0004400901007387 */ /* 0x000fe80000100800 */
[----:B------:R-:W-:Y:S04]  /*8470*/  STL [R1+0x43c], R16 ;  /* 0x00043c1001007387 */ /* 0x000fe80000100800 */
[----:B------:R-:W-:Y:S04]  /*8480*/  STL [R1+0x438], R18 ;  /* 0x0004381201007387 */ /* 0x000fe80000100800 */
[----:B------:R-:W-:Y:S01]  /*8490*/  STL [R1+0x434], R19 ;  /* 0x0004341301007387 */ /* 0x000fe20000100800 */
[----:B------:R-:W-:-:S03]  /*84a0*/  IMAD.MOV.U32 R14, RZ, RZ, R25 ;  /* 0x000000ffff0e7224 */ /* 0x000fc600078e0019 */
[----:B------:R-:W-:Y:S01]  /*84b0*/  STL [R1+0x430], R17 ;  /* 0x0004301101007387 */ /* 0x000fe20000100800 */
[----:B------:R-:W-:-:S03]  /*84c0*/  IMAD.MOV.U32 R8, RZ, RZ, R27 ;  /* 0x000000ffff087224 */ /* 0x000fc600078e001b */
[----:B------:R-:W-:Y:S01]  /*84d0*/  STL.64 [R1+0x1a0], R20 ;  /* 0x0001a01401007387 */ /* 0x000fe20000100a00 */
[----:B------:R-:W-:-:S03]  /*84e0*/  MOV R7, R26 ;  /* 0x0000001a00077202 */ /* 0x000fc60000000f00 */
[----:B------:R-:W-:Y:S04]  /*84f0*/  STL.64 [R1+0x1a8], R22 ;  /* 0x0001a81601007387 */ /* 0x000fe80000100a00 */
[----:B------:R0:W-:Y:S04]  /*8500*/  STL [R1+0x1b0], R24 ;  /* 0x0001b01801007387 */ /* 0x0001e80000100800 */
[----:B0-----:R-:W3:Y:S04]  /*8510*/  LDL.LU.64 R24, [R1+0x80] ;  /* 0x0000800001187983 */ /* 0x001ee80000300a00 */
[----:B------:R-:W3:Y:S04]  /*8520*/  LDL.LU.64 R26, [R1+0x88] ;  /* 0x00008800011a7983 */ /* 0x000ee80000300a00 */
[----:B------:R-:W3:Y:S01]  /*8530*/  LDL.LU.64 R28, [R1+0x90] ;  /* 0x00009000011c7983 */ /* 0x000ee20000300a00 */
[----:B------:R-:W-:-:S03]  /*8540*/  WARPGROUP.DEPBAR.LE gsb0, 0x0 ;  /* 0x00008000000079c5 */ /* 0x000fc60000010000 */
[----:B------:R-:W3:Y:S01]  /*8550*/  LDL.LU.64 R30, [R1+0x98] ;  /* 0x00009800011e7983 */ /* 0x000ee20000300a00 */
[----:B------:R-:W-:Y:S01]  /*8560*/  IMAD.MOV.U32 R234, RZ, RZ, R216 ;  /* 0x000000ffffea7224 */ /* 0x000fe200078e00d8 */
[----:B------:R-:W-:Y:S02]  /*8570*/  MOV R235, R217 ;  /* 0x000000d900eb7202 */ /* 0x000fe40000000f00 */
[----:B------:R-:W-:Y:S01]  /*8580*/  STL [R1+0x458], R8 ;  /* 0x0004580801007387 */ /* 0x000fe20000100800 */
[----:B------:R-:W-:Y:S01]  /*8590*/  MOV R16, R220 ;  /* 0x000000dc00107202 */ /* 0x000fe20000000f00 */
[----:B------:R-:W-:Y:S02]  /*85a0*/  IMAD.MOV.U32 R2, RZ, RZ, R218 ;  /* 0x000000ffff027224 */ /* 0x000fe400078e00da */
[----:B------:R0:W-:Y:S01]  /*85b0*/  STL [R1+0x454], R7 ;  /* 0x0004540701007387 */ /* 0x0001e20000100800 */
[----:B------:R-:W-:-:S03]  /*85c0*/  IMAD.MOV.U32 R9, RZ, RZ, R219 ;  /* 0x000000ffff097224 */ /* 0x000fc600078e00db */
[----:B------:R-:W-:Y:S01]  /*85d0*/  STL [R1+0x450], R14 ;  /* 0x0004500e01007387 */ /* 0x000fe20000100800 */
[----:B------:R-:W-:Y:S01]  /*85e0*/  IMAD.MOV.U32 R18, RZ, RZ, R221 ;  /* 0x000000ffff127224 */ /* 0x000fe200078e00dd */
[----:B------:R-:W-:Y:S02]  /*85f0*/  MOV R17, R223 ;  /* 0x000000df00117202 */ /* 0x000fe40000000f00 */
[----:B------:R-:W2:Y:S01]  /*8600*/  LDL.LU.64 R216, [R1+0x20] ;  /* 0x0000200001d87983 */ /* 0x000ea20000300a00 */
[----:B------:R-:W-:-:S03]  /*8610*/  IMAD.MOV.U32 R19, RZ, RZ, R222 ;  /* 0x000000ffff137224 */ /* 0x000fc600078e00de */
[----:B------:R-:W2:Y:S01]  /*8620*/  LDL.LU.64 R218, [R1+0x28] ;  /* 0x0000280001da7983 */ /* 0x000ea20000300a00 */
[----:B------:R-:W-:-:S03]  /*8630*/  IMAD.MOV.U32 R208, RZ, RZ, R4 ;  /* 0x000000ffffd07224 */ /* 0x000fc600078e0004 */
[----:B------:R-:W2:Y:S01]  /*8640*/  LDL.LU.64 R220, [R1+0x30] ;  /* 0x0000300001dc7983 */ /* 0x000ea20000300a00 */
[----:B------:R-:W-:-:S03]  /*8650*/  IMAD.MOV.U32 R209, RZ, RZ, R5 ;  /* 0x000000ffffd17224 */ /* 0x000fc600078e0005 */
[----:B------:R-:W2:Y:S01]  /*8660*/  LDL.LU.64 R222, [R1+0x38] ;  /* 0x0000380001de7983 */ /* 0x000ea20000300a00 */
[----:B------:R-:W-:-:S03]  /*8670*/  MOV R210, R6 ;  /* 0x0000000600d27202 */ /* 0x000fc60000000f00 */
[----:B------:R-:W-:Y:S01]  /*8680*/  STL [R1+0x46c], R16 ;  /* 0x00046c1001007387 */ /* 0x000fe20000100800 */
[----:B------:R-:W-:-:S03]  /*8690*/  IMAD.MOV.U32 R214, RZ, RZ, R10 ;  /* 0x000000ffffd67224 */ /* 0x000fc600078e000a */
[----:B------:R1:W-:Y:S01]  /*86a0*/  STL [R1+0x468], R9 ;  /* 0x0004680901007387 */ /* 0x0003e20000100800 */
[----:B------:R-:W-:-:S03]  /*86b0*/  IMAD.MOV.U32 R215, RZ, RZ, R11 ;  /* 0x000000ffffd77224 */ /* 0x000fc600078e000b */
[----:B------:R-:W4:Y:S04]  /*86c0*/  LDL.LU.64 R4, [R1+0xe0] ;  /* 0x0000e00001047983 */ /* 0x000f280000300a00 */
[----:B0-----:R-:W4:Y:S04]  /*86d0*/  LDL.LU.64 R6, [R1+0xe8] ;  /* 0x0000e80001067983 */ /* 0x001f280000300a00 */
[----:B-1----:R-:W4:Y:S04]  /*86e0*/  LDL.LU.64 R8, [R1+0xf0] ;  /* 0x0000f00001087983 */ /* 0x002f280000300a00 */
[----:B------:R-:W4:Y:S01]  /*86f0*/  LDL.LU.64 R10, [R1+0xf8] ;  /* 0x0000f800010a7983 */ /* 0x000f220000300a00 */
[----:B------:R-:W-:Y:S01]  /*8700*/  UMOV UR40, UR12 ;  /* 0x0000000c00287c82 */ /* 0x000fe20008000000 */
[----:B------:R-:W-:Y:S01]  /*8710*/  UMOV UR41, UR13 ;  /* 0x0000000d00297c82 */ /* 0x000fe20008000000 */
[----:B------:R-:W-:Y:S01]  /*8720*/  UMOV UR24, UR12 ;  /* 0x0000000c00187c82 */ /* 0x000fe20008000000 */
[----:B------:R-:W-:Y:S01]  /*8730*/  UMOV UR25, UR13 ;  /* 0x0000000d00197c82 */ /* 0x000fe20008000000 */
[----:B------:R-:W-:Y:S01]  /*8740*/  UMOV UR44, UR12 ;  /* 0x0000000c002c7c82 */ /* 0x000fe20008000000 */
[----:B------:R-:W-:Y:S01]  /*8750*/  UMOV UR45, UR13 ;  /* 0x0000000d002d7c82 */ /* 0x000fe20008000000 */
[----:B------:R-:W-:Y:S04]  /*8760*/  STL [R1+0x464], R234 ;  /* 0x000464ea01007387 */ /* 0x000fe80000100800 */
[----:B------:R-:W-:Y:S04]  /*8770*/  STL [R1+0x460], R235 ;  /* 0x000460eb01007387 */ /* 0x000fe80000100800 */
[----:B------:R0:W-:Y:S01]  /*8780*/  STL [R1+0x45c], R2 ;  /* 0x00045c0201007387 */ /* 0x0001e20000100800 */
[----:B----4-:R-:W-:-:S06]  /*8790*/  WARPGROUP.ARRIVE ;  /* 0x00000000000079c5 */ /* 0x010fcc0000000000 */
[----:B------:R-:W-:Y:S03]  /*87a0*/  HGMMA.64x16x16.F32 R4, gdesc[UR40], R4, gsb0 ;  /* 0x00200000280479f0 */ /* 0x000fe60008000804 */
[----:B------:R-:W-:Y:S02]  /*87b0*/  WARPGROUP.DEPBAR.LE gsb0, 0x0 ;  /* 0x00008000000079c5 */ /* 0x000fe40000010000 */
[----:B---3--:R-:W-:-:S06]  /*87c0*/  WARPGROUP.ARRIVE ;  /* 0x00000000000079c5 */ /* 0x008fcc0000000000 */
[----:B------:R-:W-:Y:S03]  /*87d0*/  HGMMA.64x16x16.F32 R24, gdesc[UR24], R24, gsb0 ;  /* 0x00200000181879f0 */ /* 0x000fe60008000818 */
[----:B------:R-:W-:Y:S02]  /*87e0*/  WARPGROUP.DEPBAR.LE gsb0, 0x0 ;  /* 0x00008000000079c5 */ /* 0x000fe40000010000 */
[----:B--2---:R-:W-:-:S06]  /*87f0*/  WARPGROUP.ARRIVE ;  /* 0x00000000000079c5 */ /* 0x004fcc0000000000 */
[----:B------:R-:W-:Y:S01]  /*8800*/  HGMMA.64x16x16.F32 R216, gdesc[UR44], R216, gsb0 ;  /* 0x002000002cd879f0 */ /* 0x000fe200080008d8 */
[----:B------:R-:W-:Y:S01]  /*8810*/  IMAD.MOV.U32 R22, RZ, RZ, R7 ;  /* 0x000000ffff167224 */ /* 0x000fe200078e0007 */
[----:B------:R-:W-:Y:S01]  /*8820*/  MOV R7, R30 ;  /* 0x0000001e00077202 */ /* 0x000fe20000000f00 */
[----:B------:R-:W-:Y:S02]  /*8830*/  IMAD.MOV.U32 R21, RZ, RZ, R8 ;  /* 0x000000ffff157224 */ /* 0x000fe400078e0008 */
[----:B------:R-:W-:Y:S01]  /*8840*/  IMAD.MOV.U32 R14, RZ, RZ, R31 ;  /* 0x000000ffff0e7224 */ /* 0x000fe200078e001f */
[----:B------:R-:W-:Y:S01]  /*8850*/  MOV R20, R9 ;  /* 0x0000000900147202 */ /* 0x000fe20000000f00 */
[----:B0-----:R-:W-:Y:S01]  /*8860*/  IMAD.MOV.U32 R2, RZ, RZ, R28 ;  /* 0x000000ffff027224 */ /* 0x001fe200078e001c */
[----:B------:R-:W2:Y:S01]  /*8870*/  LDL.LU.64 R30, [R1+0x588] ;  /* 0x00058800011e7983 */ /* 0x000ea20000300a00 */
[----:B------:R-:W-:Y:S01]  /*8880*/  IMAD.MOV.U32 R8, RZ, RZ, R29 ;  /* 0x000000ffff087224 */ /* 0x000fe200078e001d */
[----:B------:R-:W-:Y:S01]  /*8890*/  MOV R235, R27 ;  /* 0x0000001b00eb7202 */ /* 0x000fe20000000f00 */
[----:B------:R-:W-:Y:S01]  /*88a0*/  IMAD.MOV.U32 R234, RZ, RZ, R26 ;  /* 0x000000ffffea7224 */ /* 0x000fe200078e001a */
[----:B------:R-:W2:Y:S01]  /*88b0*/  LDL.LU.64 R28, [R1+0x580] ;  /* 0x00058000011c7983 */ /* 0x000ea20000300a00 */
[----:B------:R-:W-:Y:S01]  /*88c0*/  MOV R16, R24 ;  /* 0x0000001800107202 */ /* 0x000fe20000000f00 */
[----:B------:R-:W-:-:S02]  /*88d0*/  IMAD.MOV.U32 R9, RZ, RZ, R25 ;  /* 0x000000ffff097224 */ /* 0x000fc400078e0019 */
[----:B------:R-:W2:Y:S01]  /*88e0*/  LDL.LU.64 R26, [R1+0x578] ;  /* 0x00057800011a7983 */ /* 0x000ea20000300a00 */
[----:B------:R-:W-:Y:S01]  /*88f0*/  IMAD.MOV.U32 R233, RZ, RZ, R4 ;  /* 0x000000ffffe97224 */ /* 0x000fe200078e0004 */
[----:B------:R-:W-:Y:S01]  /*8900*/  MOV R23, R6 ;  /* 0x0000000600177202 */ /* 0x000fe20000000f00 */
[----:B------:R-:W-:Y:S01]  /*8910*/  IMAD.MOV.U32 R232, RZ, RZ, R5 ;  /* 0x000000ffffe87224 */ /* 0x000fe200078e0005 */
[----:B------:R-:W2:Y:S01]  /*8920*/  LDL.LU.64 R24, [R1+0x570] ;  /* 0x0005700001187983 */ /* 0x000ea20000300a00 */
[----:B------:R-:W-:Y:S02]  /*8930*/  IMAD.MOV.U32 R15, RZ, RZ, R10 ;  /* 0x000000ffff0f7224 */ /* 0x000fe400078e000a */
[----:B------:R-:W-:Y:S01]  /*8940*/  IMAD.MOV.U32 R13, RZ, RZ, R11 ;  /* 0x000000ffff0d7224 */ /* 0x000fe200078e000b */
[----:B------:R-:W-:Y:S02]  /*8950*/  WARPGROUP.DEPBAR.LE gsb0, 0x0 ;  /* 0x00008000000079c5 */ /* 0x000fe40000010000 */
[----:B------:R-:W-:Y:S01]  /*8960*/  IMAD.MOV.U32 R3, RZ, RZ, R222 ;  /* 0x000000ffff037224 */ /* 0x000fe200078e00de */
[----:B------:R-:W-:Y:S01]  /*8970*/  MOV R0, R223 ;  /* 0x000000df00007202 */ /* 0x000fe20000000f00 */
[----:B------:R-:W-:Y:S01]  /*8980*/  IMAD.MOV.U32 R4, RZ, RZ, R221 ;  /* 0x000000ffff047224 */ /* 0x000fe200078e00dd */
[----:B------:R-:W-:Y:S01]  /*8990*/  MOV R5, R220 ;  /* 0x000000dc00057202 */ /* 0x000fe20000000f00 */
[----:B------:R-:W3:Y:S01]  /*89a0*/  LDL.LU.64 R222, [R1+0x568] ;  /* 0x0005680001de7983 */ /* 0x000ee20000300a00 */
[----:B------:R-:W-:Y:S01]  /*89b0*/  IMAD.MOV.U32 R10, RZ, RZ, R218 ;  /* 0x000000ffff0a7224 */ /* 0x000fe200078e00da */
[----:B------:R-:W-:Y:S01]  /*89c0*/  MOV R11, R217 ;  /* 0x000000d9000b7202 */ /* 0x000fe20000000f00 */
[----:B------:R-:W-:Y:S01]  /*89d0*/  IMAD.MOV.U32 R6, RZ, RZ, R219 ;  /* 0x000000ffff067224 */ /* 0x000fe200078e00db */
[----:B------:R-:W3:Y:S01]  /*89e0*/  LDL.LU.64 R220, [R1+0x560] ;  /* 0x0005600001dc7983 */ /* 0x000ee20000300a00 */
[----:B------:R-:W-:-:S03]  /*89f0*/  IMAD.MOV.U32 R12, RZ, RZ, R216 ;  /* 0x000000ffff0c7224 */ /* 0x000fc600078e00d8 */
[----:B------:R-:W3:Y:S04]  /*8a00*/  LDL.LU.64 R218, [R1+0x558] ;  /* 0x0005580001da7983 */ /* 0x000ee80000300a00 */
[----:B------:R-:W3:Y:S01]  /*8a10*/  LDL.LU.64 R216, [R1+0x550] ;  /* 0x0005500001d87983 */ /* 0x000ee20000300a00 */
[----:B------:R-:W-:Y:S01]  /*8a20*/  UMOV UR36, UR12 ;  /* 0x0000000c00247c82 */ /* 0x000fe20008000000 */
[----:B------:R-:W-:Y:S01]  /*8a30*/  UMOV UR37, UR13 ;  /* 0x0000000d00257c82 */ /* 0x000fe20008000000 */
[----:B---3--:R-:W-:-:S06]  /*8a40*/  WARPGROUP.ARRIVE ;  /* 0x00000000000079c5 */ /* 0x008fcc0000000000 */
[----:B------:R-:W-:Y:S03]  /*8a50*/  HGMMA.64x16x16.F32 R216, gdesc[UR36], R216, gsb0 ;  /* 0x0020000024d879f0 */ /* 0x000fe600080008d8 */
[----:B------:R-:W-:Y:S02]  /*8a60*/  WARPGROUP.DEPBAR.LE gsb0, 0x0 ;  /* 0x00008000000079c5 */ /* 0x000fe40000010000 */
[----:B------:R-:W-:Y:S04]  /*8a70*/  STL.64 [R1+0x2d8], R222 ;  /* 0x0002d8de01007387 */ /* 0x000fe80000100a00 */
[----:B------:R-:W-:Y:S04]  /*8a80*/  STL.64 [R1+0x2d0], R220 ;  /* 0x0002d0dc01007387 */ /* 0x000fe80000100a00 */
[----:B------:R0:W-:Y:S04]  /*8a90*/  STL.64 [R1+0x2c8], R218 ;  /* 0x0002c8da01007387 */ /* 0x0001e80000100a00 */
[----:B------:R1:W-:Y:S01]  /*8aa0*/  STL.64 [R1+0x2c0], R216 ;  /* 0x0002c0d801007387 */ /* 0x0003e20000100a00 */
[----:B0-----:R-:W-:Y:S01]  /*8ab0*/  MOV R218, R198 ;  /* 0x000000c600da7202 */ /* 0x001fe20000000f00 */
[----:B------:R-:W-:-:S02]  /*8ac0*/  IMAD.MOV.U32 R219, RZ, RZ, R199 ;  /* 0x000000ffffdb7224 */ /* 0x000fc400078e00c7 */
[----:B-1----:R-:W-:Y:S02]  /*8ad0*/  IMAD.MOV.U32 R216, RZ, RZ, R196 ;  /* 0x000000ffffd87224 */ /* 0x002fe400078e00c4 */
[----:B------:R-:W3:Y:S01]  /*8ae0*/  LDL.LU R196, [R1+0x54c] ;  /* 0x00054c0001c47983 */ /* 0x000ee20000300800 */
[----:B------:R-:W-:-:S03]  /*8af0*/  IMAD.MOV.U32 R217, RZ, RZ, R197 ;  /* 0x000000ffffd97224 */ /* 0x000fc600078e00c5 */
[----:B------:R-:W3:Y:S04]  /*8b00*/  LDL.LU R197, [R1+0x548] ;  /* 0x0005480001c57983 */ /* 0x000ee80000300800 */
[----:B------:R-:W3:Y:S04]  /*8b10*/  LDL.LU R198, [R1+0x544] ;  /* 0x0005440001c67983 */ /* 0x000ee80000300800 */
[----:B------:R-:W3:Y:S01]  /*8b20*/  LDL.LU R199, [R1+0x540] ;  /* 0x0005400001c77983 */ /* 0x000ee20000300800 */
[----:B------:R-:W-:Y:S01]  /*8b30*/  UMOV UR28, UR12 ;  /* 0x0000000c001c7c82 */ /* 0x000fe20008000000 */
[----:B------:R-:W-:Y:S01]  /*8b40*/  UMOV UR29, UR13 ;  /* 0x0000000d001d7c82 */ /* 0x000fe20008000000 */
[----:B------:R-:W-:Y:S01]  /*8b50*/  UMOV UR30, UR10 ;  /* 0x0000000a001e7c82 */ /* 0x000fe20008000000 */
[----:B------:R-:W-:Y:S01]  /*8b60*/  UMOV UR31, UR11 ;  /* 0x0000000b001f7c82 */ /* 0x000fe20008000000 */
[----:B------:R-:W-:Y:S01]  /*8b70*/  IMAD.MOV.U32 R220, RZ, RZ, R169 ;  /* 0x000000ffffdc7224 */ /* 0x000fe200078e00a9 */
[----:B------:R-:W-:Y:S01]  /*8b80*/  MOV R221, R170 ;  /* 0x000000aa00dd7202 */ /* 0x000fe20000000f00 */
[----:B------:R-:W4:Y:S01]  /*8b90*/  LDL.LU R169, [R1+0x53c] ;  /* 0x00053c0001a97983 */ /* 0x000f220000300800 */
[----:B------:R-:W-:-:S02]  /*8ba0*/  IMAD.MOV.U32 R222, RZ, RZ, R171 ;  /* 0x000000ffffde7224 */ /* 0x000fc400078e00ab */
[----:B------:R-:W-:Y:S01]  /*8bb0*/  IMAD.MOV.U32 R223, RZ, RZ, R172 ;  /* 0x000000ffffdf7224 */ /* 0x000fe200078e00ac */
[----:B------:R-:W4:Y:S04]  /*8bc0*/  LDL.LU R170, [R1+0x538] ;  /* 0x0005380001aa7983 */ /* 0x000f280000300800 */
[----:B------:R-:W4:Y:S04]  /*8bd0*/  LDL.LU R171, [R1+0x534] ;  /* 0x0005340001ab7983 */ /* 0x000f280000300800 */
[----:B------:R-:W4:Y:S01]  /*8be0*/  LDL.LU R172, [R1+0x530] ;  /* 0x0005300001ac7983 */ /* 0x000f220000300800 */
[----:B---3--:R-:W-:-:S06]  /*8bf0*/  WARPGROUP.ARRIVE ;  /* 0x00000000000079c5 */ /* 0x008fcc0000000000 */
[----:B------:R-:W-:Y:S03]  /*8c00*/  HGMMA.64x16x16.F32 R192, gdesc[UR28], R192, gsb0 ;  /* 0x002000001cc079f0 */ /* 0x000fe600080008c0 */
[----:B------:R-:W-:Y:S02]  /*8c10*/  WARPGROUP.DEPBAR.LE gsb0, 0x0 ;  /* 0x00008000000079c5 */ /* 0x000fe40000010000 */
[----:B------:R-:W-:Y:S04]  /*8c20*/  STL.64 [R1+0x2f8], R198 ;  /* 0x0002f8c601007387 */ /* 0x000fe80000100a00 */
[----:B------:R-:W-:Y:S04]  /*8c30*/  STL.64 [R1+0x2f0], R196 ;  /* 0x0002f0c401007387 */ /* 0x000fe80000100a00 */
[----:B------:R0:W-:Y:S04]  /*8c40*/  STL.64 [R1+0x2e8], R194 ;  /* 0x0002e8c201007387 */ /* 0x0001e80000100a00 */
[----:B------:R1:W-:Y:S01]  /*8c50*/  STL.64 [R1+0x2e0], R192 ;  /* 0x0002e0c001007387 */ /* 0x0003e20000100a00 */
[----:B0-----:R-:W-:Y:S01]  /*8c60*/  IMAD.MOV.U32 R194, RZ, RZ, R175 ;  /* 0x000000ffffc27224 */ /* 0x001fe200078e00af */
[----:B-1----:R-:W-:Y:S01]  /*8c70*/  MOV R192, R173 ;  /* 0x000000ad00c07202 */ /* 0x002fe20000000f00 */
[----:B------:R-:W-:Y:S01]  /*8c80*/  IMAD.MOV.U32 R193, RZ, RZ, R174 ;  /* 0x000000ffffc17224 */ /* 0x000fe200078e00ae */
[----:B------:R-:W4:Y:S04]  /*8c90*/  LDL.LU R173, [R1+0x52c] ;  /* 0x00052c0001ad7983 */ /* 0x000f280000300800 */
[----:B------:R-:W4:Y:S04]  /*8ca0*/  LDL.LU R174, [R1+0x528] ;  /* 0x0005280001ae7983 */ /* 0x000f280000300800 */
[----:B------:R-:W4:Y:S01]  /*8cb0*/  LDL.LU R175, [R1+0x524] ;  /* 0x0005240001af7983 */ /* 0x000f220000300800 */
[----:B------:R-:W-:Y:S01]  /*8cc0*/  UMOV UR40, UR12 ;  /* 0x0000000c00287c82 */ /* 0x000fe20008000000 */
[----:B------:R-:W-:Y:S01]  /*8cd0*/  UMOV UR41, UR13 ;  /* 0x0000000d00297c82 */ /* 0x000fe20008000000 */
[----:B------:R-:W-:Y:S01]  /*8ce0*/  UMOV UR42, UR54 ;  /* 0x00000036002a7c82 */ /* 0x000fe20008000000 */
[----:B------:R-:W-:Y:S01]  /*8cf0*/  UMOV UR43, UR55 ;  /* 0x00000037002b7c82 */ /* 0x000fe20008000000 */
[----:B------:R-:W-:Y:S01]  /*8d00*/  MOV R195, R51 ;  /* 0x0000003300c37202 */ /* 0x000fe20000000f00 */
[----:B------:R-:W-:Y:S01]  /*8d10*/  IMAD.MOV.U32 R196, RZ, RZ, R144 ;  /* 0x000000ffffc47224 */ /* 0x000fe200078e0090 */
[----:B------:R-:W3:Y:S01]  /*8d20*/  LDL.LU R51, [R1+0x520] ;  /* 0x0005200001337983 */ /* 0x000ee20000300800 */
[----:B------:R-:W-:Y:S01]  /*8d30*/  IMAD.MOV.U32 R197, RZ, RZ, R145 ;  /* 0x000000ffffc57224 */ /* 0x000fe200078e0091 */
[----:B------:R-:W-:-:S02]  /*8d40*/  MOV R198, R146 ;  /* 0x0000009200c67202 */ /* 0x000fc40000000f00 */
[----:B------:R-:W2:Y:S01]  /*8d50*/  LDL.LU R144, [R1+0x51c] ;  /* 0x00051c0001907983 */ /* 0x000ea20000300800 */
[----:B------:R-:W-:-:S03]  /*8d60*/  IMAD.MOV.U32 R199, RZ, RZ, R147 ;  /* 0x000000ffffc77224 */ /* 0x000fc600078e0093 */
[----:B------:R-:W2:Y:S04]  /*8d70*/  LDL.LU R145, [R1+0x518] ;  /* 0x0005180001917983 */ /* 0x000ea80000300800 */
[----:B------:R-:W2:Y:S04]  /*8d80*/  LDL.LU R146, [R1+0x514] ;  /* 0x0005140001927983 */ /* 0x000ea80000300800 */
[----:B------:R-:W2:Y:S01]  /*8d90*/  LDL.LU R147, [R1+0x510] ;  /* 0x0005100001937983 */ /* 0x000ea20000300800 */
[----:B----4-:R-:W-:-:S06]  /*8da0*/  WARPGROUP.ARRIVE ;  /* 0x00000000000079c5 */ /* 0x010fcc0000000000 */
[----:B------:R-:W-:Y:S03]  /*8db0*/  HGMMA.64x16x16.F32 R168, gdesc[UR40], R168, gsb0 ;  /* 0x0020000028a879f0 */ /* 0x000fe600080008a8 */
[----:B------:R-:W-:Y:S02]  /*8dc0*/  WARPGROUP.DEPBAR.LE gsb0, 0x0 ;  /* 0x00008000000079c5 */ /* 0x000fe40000010000 */
[----:B------:R-:W-:Y:S04]  /*8dd0*/  STL.64 [R1+0x318], R174 ;  /* 0x000318ae01007387 */ /* 0x000fe80000100a00 */
[----:B------:R-:W-:Y:S04]  /*8de0*/  STL.64 [R1+0x310], R172 ;  /* 0x000310ac01007387 */ /* 0x000fe80000100a00 */
[----:B------:R0:W-:Y:S04]  /*8df0*/  STL.64 [R1+0x308], R170 ;  /* 0x000308aa01007387 */ /* 0x0001e80000100a00 */
[----:B------:R1:W-:Y:S01]  /*8e00*/  STL.64 [R1+0x300], R168 ;  /* 0x000300a801007387 */ /* 0x0003e20000100a00 */
[----:B0-----:R-:W-:-:S02]  /*8e10*/  IMAD.MOV.U32 R170, RZ, RZ, R150 ;  /* 0x000000ffffaa7224 */ /* 0x001fc400078e0096 */
[----:B-1----:R-:W-:Y:S01]  /*8e20*/  IMAD.MOV.U32 R168, RZ, RZ, R148 ;  /* 0x000000ffffa87224 */ /* 0x002fe200078e0094 */
[----:B------:R-:W-:Y:S01]  /*8e30*/  MOV R169, R149 ;  /* 0x0000009500a97202 */ /* 0x000fe20000000f00 */
[----:B------:R-:W2:Y:S01]  /*8e40*/  LDL.LU R148, [R1+0x50c] ;  /* 0x00050c0001947983 */ /* 0x000ea20000300800 */
[----:B------:R-:W-:-:S03]  /*8e50*/  IMAD.MOV.U32 R171, RZ, RZ, R151 ;  /* 0x000000ffffab7224 */ /* 0x000fc600078e0097 */
[----:B------:R-:W2:Y:S04]  /*8e60*/  LDL.LU R149, [R1+0x508] ;  /* 0x0005080001957983 */ /* 0x000ea80000300800 */
[----:B------:R-:W2:Y:S04]  /*8e70*/  LDL.LU R150, [R1+0x504] ;  /* 0x0005040001967983 */ /* 0x000ea80000300800 */
[----:B------:R-:W2:Y:S01]  /*8e80*/  LDL.LU R151, [R1+0x500] ;  /* 0x0005000001977983 */ /* 0x000ea20000300800 */
[----:B------:R-:W-:Y:S01]  /*8e90*/  UMOV UR32, UR12 ;  /* 0x0000000c00207c82 */ /* 0x000fe20008000000 */
[----:B------:R-:W-:Y:S01]  /*8ea0*/  UMOV UR33, UR13 ;  /* 0x0000000d00217c82 */ /* 0x000fe20008000000 */
[----:B------:R-:W-:Y:S01]  /*8eb0*/  UMOV UR34, UR22 ;  /* 0x0000001600227c82 */ /* 0x000fe20008000000 */
[----:B------:R-:W-:Y:S01]  /*8ec0*/  UMOV UR35, UR23 ;  /* 0x0000001700237c82 */ /* 0x000fe20008000000 */
[----:B------:R-:W-:Y:S01]  /*8ed0*/  MOV R172, R120 ;  /* 0x0000007800ac7202 */ /* 0x000fe20000000f00 */
[----:B------:R-:W-:Y:S01]  /*8ee0*/  IMAD.MOV.U32 R173, RZ, RZ, R121 ;  /* 0x000000ffffad7224 */ /* 0x000fe200078e0079 */
[----:B------:R-:W4:Y:S01]  /*8ef0*/  LDL.LU R120, [R1+0x4fc] ;  /* 0x0004fc0001787983 */ /* 0x000f220000300800 */
[----:B------:R-:W-:Y:S01]  /*8f00*/  IMAD.MOV.U32 R174, RZ, RZ, R122 ;  /* 0x000000ffffae7224 */ /* 0x000fe200078e007a */
[----:B------:R-:W-:-:S02]  /*8f10*/  MOV R175, R123 ;  /* 0x0000007b00af7202 */ /* 0x000fc40000000f00 */
[----:B------:R-:W4:Y:S04]  /*8f20*/  LDL.LU R121, [R1+0x4f8] ;  /* 0x0004f80001797983 */ /* 0x000f280000300800 */
[----:B------:R-:W4:Y:S04]  /*8f30*/  LDL.LU R122, [R1+0x4f4] ;  /* 0x0004f400017a7983 */ /* 0x000f280000300800 */
[----:B------:R-:W4:Y:S01]  /*8f40*/  LDL.LU R123, [R1+0x4f0] ;  /* 0x0004f000017b7983 */ /* 0x000f220000300800 */
[----:B--2---:R-:W-:-:S06]  /*8f50*/  WARPGROUP.ARRIVE ;  /* 0x00000000000079c5 */ /* 0x004fcc0000000000 */
        /* <DEDUP_REMOVED lines=9> */
[----:B------:R-:W4:Y:S01]  /*8ff0*/  LDL.LU R124, [R1+0x4ec] ;  /* 0x0004ec00017c7983 */ /* 0x000f220000300800 */
[----:B------:R-:W-:-:S03]  /*9000*/  IMAD.MOV.U32 R145, RZ, RZ, R125 ;  /* 0x000000ffff917224 */ /* 0x000fc600078e007d */
[----:B------:R-:W4:Y:S04]  /*9010*/  LDL.LU R125, [R1+0x4e8] ;  /* 0x0004e800017d7983 */ /* 0x000f280000300800 */
[----:B------:R-:W4:Y:S04]  /*9020*/  LDL.LU R126, [R1+0x4e4] ;  /* 0x0004e400017e7983 */ /* 0x000f280000300800 */
[----:B------:R-:W4:Y:S01]  /*9030*/  LDL.LU R127, [R1+0x4e0] ;  /* 0x0004e000017f7983 */ /* 0x000f220000300800 */
[----:B------:R-:W-:Y:S01]  /*9040*/  UMOV UR24, UR12 ;  /* 0x0000000c00187c82 */ /* 0x000fe20008000000 */
[----:B------:R-:W-:Y:S01]  /*9050*/  UMOV UR25, UR13 ;  /* 0x0000000d00197c82 */ /* 0x000fe20008000000 */
[----:B------:R-:W-:Y:S01]  /*9060*/  UMOV UR26, UR14 ;  /* 0x0000000e001a7c82 */ /* 0x000fe20008000000 */
[----:B------:R-:W-:Y:S01]  /*9070*/  UMOV UR27, UR15 ;  /* 0x0000000f001b7c82 */ /* 0x000fe20008000000 */
[----:B------:R-:W-:Y:S01]  /*9080*/  IMAD.MOV.U32 R148, RZ, RZ, R96 ;  /* 0x000000ffff947224 */ /* 0x000fe200078e0060 */
[----:B------:R-:W-:Y:S01]  /*9090*/  MOV R149, R97 ;  /* 0x0000006100957202 */ /* 0x000fe20000000f00 */
[----:B------:R-:W2:Y:S01]  /*90a0*/  LDL.LU R96, [R1+0x4dc] ;  /* 0x0004dc0001607983 */ /* 0x000ea20000300800 */
[----:B------:R-:W-:-:S02]  /*90b0*/  IMAD.MOV.U32 R150, RZ, RZ, R98 ;  /* 0x000000ffff967224 */ /* 0x000fc400078e0062 */
[----:B------:R-:W-:Y:S01]  /*90c0*/  IMAD.MOV.U32 R151, RZ, RZ, R99 ;  /* 0x000000ffff977224 */ /* 0x000fe200078e0063 */
        /* <DEDUP_REMOVED lines=10> */
[----:B0-----:R-:W-:Y:S01]  /*9170*/  IMAD.MOV.U32 R122, RZ, RZ, R102 ;  /* 0x000000ffff7a7224 */ /* 0x001fe200078e0066 */
[----:B------:R-:W-:-:S02]  /*9180*/  MOV R123, R103 ;  /* 0x00000067007b7202 */ /* 0x000fc40000000f00 */
[----:B-1----:R-:W-:Y:S01]  /*9190*/  MOV R120, R100 ;  /* 0x0000006400787202 */ /* 0x002fe20000000f00 */
[----:B------:R-:W-:Y:S01]  /*91a0*/  IMAD.MOV.U32 R121, RZ, RZ, R101 ;  /* 0x000000ffff797224 */ /* 0x000fe200078e0065 */
[----:B------:R-:W2:Y:S04]  /*91b0*/  LDL.LU R100, [R1+0x4cc] ;  /* 0x0004cc0001647983 */ /* 0x000ea80000300800 */
[----:B------:R-:W2:Y:S04]  /*91c0*/  LDL.LU R101, [R1+0x4c8] ;  /* 0x0004c80001657983 */ /* 0x000ea80000300800 */
[----:B------:R-:W2:Y:S04]  /*91d0*/  LDL.LU R102, [R1+0x4c4] ;  /* 0x0004c40001667983 */ /* 0x000ea80000300800 */
[----:B------:R-:W2:Y:S01]  /*91e0*/  LDL.LU R103, [R1+0x4c0] ;  /* 0x0004c00001677983 */ /* 0x000ea20000300800 */
        /* <DEDUP_REMOVED lines=22> */
[----:B------:R-:W4:Y:S01]  /*9350*/  LDL.LU R76, [R1+0x4ac] ;  /* 0x0004ac00014c7983 */ /* 0x000f220000300800 */
[----:B------:R-:W-:-:S03]  /*9360*/  IMAD.MOV.U32 R99, RZ, RZ, R79 ;  /* 0x000000ffff637224 */ /* 0x000fc600078e004f */
[----:B------:R-:W4:Y:S04]  /*9370*/  LDL.LU R77, [R1+0x4a8] ;  /* 0x0004a800014d7983 */ /* 0x000f280000300800 */
[----:B------:R-:W4:Y:S04]  /*9380*/  LDL.LU R78, [R1+0x4a4] ;  /* 0x0004a400014e7983 */ /* 0x000f280000300800 */
[----:B------:R-:W4:Y:S01]  /*9390*/  LDL.LU R79, [R1+0x4a0] ;  /* 0x0004a000014f7983 */ /* 0x000f220000300800 */
[----:B------:R-:W-:Y:S01]  /*93a0*/  MOV R100, R52 ;  /* 0x0000003400647202 */ /* 0x000fe20000000f00 */
[----:B------:R-:W-:-:S02]  /*93b0*/  IMAD.MOV.U32 R101, RZ, RZ, R53 ;  /* 0x000000ffff657224 */ /* 0x000fc400078e0035 */
[----:B------:R-:W3:Y:S01]  /*93c0*/  LDL.LU R52, [R1+0x49c] ;  /* 0x00049c0001347983 */ /* 0x000ee20000300800 */
[----:B------:R-:W-:Y:S01]  /*93d0*/  IMAD.MOV.U32 R102, RZ, RZ, R54 ;  /* 0x000000ffff667224 */ /* 0x000fe200078e0036 */
[----:B------:R-:W-:Y:S02]  /*93e0*/  MOV R103, R55 ;  /* 0x0000003700677202 */ /* 0x000fe40000000f00 */
[----:B------:R-:W3:Y:S04]  /*93f0*/  LDL.LU R53, [R1+0x498] ;  /* 0x0004980001357983 */ /* 0x000ee80000300800 */
[----:B------:R-:W3:Y:S04]  /*9400*/  LDL.LU R54, [R1+0x494] ;  /* 0x0004940001367983 */ /* 0x000ee80000300800 */
[----:B------:R-:W3:Y:S01]  /*9410*/  LDL.LU R55, [R1+0x490] ;  /* 0x0004900001377983 */ /* 0x000ee20000300800 */
[----:B------:R-:W-:Y:S01]  /*9420*/  UMOV UR56, UR12 ;  /* 0x0000000c00387c82 */ /* 0x000fe20008000000 */
[----:B------:R-:W-:Y:S01]  /*9430*/  UMOV UR57, UR13 ;  /* 0x0000000d00397c82 */ /* 0x000fe20008000000 */
[----:B------:R-:W-:Y:S01]  /*9440*/  UMOV UR14, UR18 ;  /* 0x00000012000e7c82 */ /* 0x000fe20008000000 */
[----:B------:R-:W-:Y:S01]  /*9450*/  UMOV UR15, UR19 ;  /* 0x00000013000f7c82 */ /* 0x000fe20008000000 */
[----:B----4-:R-:W-:-:S06]  /*9460*/  WARPGROUP.ARRIVE ;  /* 0x00000000000079c5 */ /* 0x010fcc0000000000 */
[----:B------:R-:W-:Y:S03]  /*9470*/  HGMMA.64x16x16.F32 R72, gdesc[UR56], R72, gsb0 ;  /* 0x00200000384879f0 */ /* 0x000fe60008000848 */
[----:B------:R-:W-:Y:S02]  /*9480*/  WARPGROUP.DEPBAR.LE gsb0, 0x0 ;  /* 0x00008000000079c5 */ /* 0x000fe40000010000 */
[----:B------:R-:W-:Y:S04]  /*9490*/  STL.64 [R1+0x398], R78 ;  /* 0x0003984e01007387 */ /* 0x000fe80000100a00 */
[----:B------:R-:W-:Y:S04]  /*94a0*/  STL.64 [R1+0x390], R76 ;  /* 0x0003904c01007387 */ /* 0x000fe80000100a00 */
[----:B------:R-:W-:Y:S04]  /*94b0*/  STL.64 [R1+0x388], R74 ;  /* 0x0003884a01007387 */ /* 0x000fe80000100a00 */
[----:B------:R0:W-:Y:S04]  /*94c0*/  STL.64 [R1+0x380], R72 ;  /* 0x0003804801007387 */ /* 0x0001e80000100a00 */
[----:B0-----:R-:W2:Y:S04]  /*94d0*/  LDL.LU R72, [R1+0x240] ;  /* 0x0002400001487983 */ /* 0x001ea80000300800 */
[----:B------:R-:W2:Y:S04]  /*94e0*/  LDL.LU R73, [R1+0x244] ;  /* 0x0002440001497983 */ /* 0x000ea80000300800 */
[----:B------:R-:W2:Y:S04]  /*94f0*/  LDL.LU R74, [R1+0x248] ;  /* 0x00024800014a7983 */ /* 0x000ea80000300800 */
[----:B------:R-:W2:Y:S04]  /*9500*/  LDL.LU R75, [R1+0x24c] ;  /* 0x00024c00014b7983 */ /* 0x000ea80000300800 */
[----:B------:R-:W2:Y:S04]  /*9510*/  LDL.LU R76, [R1+0x250] ;  /* 0x00025000014c7983 */ /* 0x000ea80000300800 */
[----:B------:R-:W2:Y:S04]  /*9520*/  LDL.LU R77, [R1+0x254] ;  /* 0x00025400014d7983 */ /* 0x000ea80000300800 */
[----:B------:R-:W2:Y:S04]  /*9530*/  LDL.LU R78, [R1+0x258] ;  /* 0x00025800014e7983 */ /* 0x000ea80000300800 */
[----:B------:R-:W2:Y:S01]  /*9540*/  LDL.LU R79, [R1+0x25c] ;  /* 0x00025c00014f7983 */ /* 0x000ea20000300800 */
[----:B---3--:R-:W-:-:S06]  /*9550*/  WARPGROUP.ARRIVE ;  /* 0x00000000000079c5 */ /* 0x008fcc0000000000 */
        /* <DEDUP_REMOVED lines=8> */
[----:B------:R-:W-:Y:S02]  /*95e0*/  UIADD3 UR52, UR60, 0x6, URZ ;  /* 0x000000063c347890 */ /* 0x000fe4000fffe03f */
[----:B------:R-:W-:Y:S01]  /*95f0*/  UIADD3 UR54, UR4, 0x6, URZ ;  /* 0x0000000604367890 */ /* 0x000fe2000fffe03f */
[----:B------:R-:W-:Y:S01]  /*9600*/  UMOV UR53, 0x40000040 ;  /* 0x4000004000357882 */ /* 0x000fe20000000000 */
[----:B------:R-:W-:Y:S01]  /*9610*/  UMOV UR55, 0x40000040 ;  /* 0x4000004000377882 */ /* 0x000fe20000000000 */
[----:B------:R-:W-:Y:S02]  /*9620*/  WARPGROUP.DEPBAR.LE gsb0, 0x0 ;  /* 0x00008000000079c5 */ /* 0x000fe40000010000 */
        /* <DEDUP_REMOVED lines=43> */
[----:B------:R-:W-:Y:S04]  /*98e0*/  STL.64 [R1+0x3b8], R54 ;  /* 0x0003b83601007387 */ /* 0x000fe80000100a00 */
[----:B------:R-:W-:Y:S04]  /*98f0*/  STL.64 [R1+0x3b0], R52 ;  /* 0x0003b03401007387 */ /* 0x000fe80000100a00 */
[----:B------:R-:W-:Y:S04]  /*9900*/  STL.64 [R1+0x3a8], R50 ;  /* 0x0003a83201007387 */ /* 0x000fe80000100a00 */
[----:B------:R-:W-:Y:S01]  /*9910*/  STL.64 [R1+0x3a0], R48 ;  /* 0x0003a03001007387 */ /* 0x000fe20000100a00 */
[----:B------:R-:W-:-:S02]  /*9920*/  WARPGROUP.DEPBAR.LE gsb0, 0x0 ;  /* 0x00008000000079c5 */ /* 0x000fc40000010000 */
[----:B------:R-:W-:-:S06]  /*9930*/  WARPGROUP.ARRIVE ;  /* 0x00000000000079c5 */ /* 0x000fcc0000000000 */
[----:B------:R-:W-:Y:S01]  /*9940*/  HGMMA.64x16x16.F32 R216, gdesc[UR36], R216, gsb0 ;  /* 0x0020000024d879f0 */ /* 0x000fe200080008d8 */
[----:B------:R-:W-:Y:S04]  /*9950*/  STL.64 [R1+0x3d8], R30 ;  /* 0x0003d81e01007387 */ /* 0x000fe80000100a00 */
        /* <DEDUP_REMOVED lines=23> */
[----:B------:R-:W-:Y:S01]  /*9ad0*/  STL.64 [R1+0x60], R192 ;  /* 0x000060c001007387 */ /* 0x000fe20000100a00 */
[----:B------:R-:W-:-:S03]  /*9ae0*/  WARPGROUP.DEPBAR.LE gsb0, 0x0 ;  /* 0x00008000000079c5 */ /* 0x000fc60000010000 */
[----:B------:R-:W-:Y:S04]  /*9af0*/  STL.64 [R1+0x68], R194 ;  /* 0x000068c201007387 */ /* 0x000fe80000100a00 */
[----:B------:R-:W-:Y:S04]  /*9b00*/  STL.64 [R1+0x70], R196 ;  /* 0x000070c401007387 */ /* 0x000fe80000100a00 */
[----:B------:R-:W-:Y:S04]  /*9b10*/  STL.64 [R1+0x78], R198 ;  /* 0x000078c601007387 */ /* 0x000fe80000100a00 */
[----:B------:R0:W-:Y:S04]  /*9b20*/  STL.64 [R1], R216 ;  /* 0x000000d801007387 */ /* 0x0001e80000100a00 */
[----:B------:R1:W-:Y:S04]  /*9b30*/  STL.64 [R1+0x8], R218 ;  /* 0x000008da01007387 */ /* 0x0003e80000100a00 */
[----:B------:R2:W-:Y:S04]  /*9b40*/  STL.64 [R1+0x10], R220 ;  /* 0x000010dc01007387 */ /* 0x0005e80000100a00 */
[----:B------:R3:W-:Y:S01]  /*9b50*/  STL.64 [R1+0x18], R222 ;  /* 0x000018de01007387 */ /* 0x0007e20000100a00 */
[----:B0-----:R-:W-:-:S02]  /*9b60*/  IMAD.MOV.U32 R216, RZ, RZ, R208 ;  /* 0x000000ffffd87224 */ /* 0x001fc400078e00d0 */
[----:B------:R-:W-:Y:S01]  /*9b70*/  IMAD.MOV.U32 R217, RZ, RZ, R209 ;  /* 0x000000ffffd97224 */ /* 0x000fe200078e00d1 */
[----:B------:R-:W4:Y:S01]  /*9b80*/  LDL.LU R208, [R1+0x48c] ;  /* 0x00048c0001d07983 */ /* 0x000f220000300800 */
[----:B-1----:R-:W-:Y:S01]  /*9b90*/  MOV R218, R210 ;  /* 0x000000d200da7202 */ /* 0x002fe20000000f00 */
[----:B------:R-:W-:Y:S02]  /*9ba0*/  IMAD.MOV.U32 R219, RZ, RZ, R211 ;  /* 0x000000ffffdb7224 */ /* 0x000fe400078e00d3 */
[----:B------:R-:W4:Y:S01]  /*9bb0*/  LDL.LU R209, [R1+0x488] ;  /* 0x0004880001d17983 */ /* 0x000f220000300800 */
[----:B--2---:R-:W-:Y:S01]  /*9bc0*/  IMAD.MOV.U32 R220, RZ, RZ, R212 ;  /* 0x000000ffffdc7224 */ /* 0x004fe200078e00d4 */
[----:B------:R-:W-:Y:S02]  /*9bd0*/  MOV R221, R213 ;  /* 0x000000d500dd7202 */ /* 0x000fe40000000f00 */
[----:B------:R-:W4:Y:S01]  /*9be0*/  LDL.LU R210, [R1+0x484] ;  /* 0x0004840001d27983 */ /* 0x000f220000300800 */
[----:B---3--:R-:W-:-:S03]  /*9bf0*/  IMAD.MOV.U32 R222, RZ, RZ, R214 ;  /* 0x000000ffffde7224 */ /* 0x008fc600078e00d6 */
[----:B------:R-:W4:Y:S01]  /*9c00*/  LDL.LU R211, [R1+0x480] ;  /* 0x0004800001d37983 */ /* 0x000f220000300800 */
[----:B------:R-:W-:-:S03]  /*9c10*/  IMAD.MOV.U32 R223, RZ, RZ, R215 ;  /* 0x000000ffffdf7224 */ /* 0x000fc600078e00d7 */
[----:B------:R-:W4:Y:S04]  /*9c20*/  LDL.LU R212, [R1+0x47c] ;  /* 0x00047c0001d47983 */ /* 0x000f280000300800 */
[----:B------:R-:W4:Y:S04]  /*9c30*/  LDL.LU R213, [R1+0x478] ;  /* 0x0004780001d57983 */ /* 0x000f280000300800 */
[----:B------:R-:W4:Y:S04]  /*9c40*/  LDL.LU R214, [R1+0x474] ;  /* 0x0004740001d67983 */ /* 0x000f280000300800 */
[----:B------:R-:W4:Y:S01]  /*9c50*/  LDL.LU R215, [R1+0x470] ;  /* 0x0004700001d77983 */ /* 0x000f220000300800 */
[----:B------:R-:W-:Y:S01]  /*9c60*/  UIADD3 UR34, UR4, 0x386, URZ ;  /* 0x0000038604227890 */ /* 0x000fe2000fffe03f */
[----:B------:R-:W-:Y:S01]  /*9c70*/  UMOV UR32, UR52 ;  /* 0x0000003400207c82 */ /* 0x000fe20008000000 */
[----:B------:R-:W-:Y:S01]  /*9c80*/  UMOV UR33, UR53 ;  /* 0x0000003500217c82 */ /* 0x000fe20008000000 */
[----:B------:R-:W-:Y:S01]  /*9c90*/  UMOV UR35, 0x40000040 ;  /* 0x4000004000237882 */ /* 0x000fe20000000000 */
[----:B------:R-:W-:Y:S01]  /*9ca0*/  UIADD3 UR30, UR4, 0x406, URZ ;  /* 0x00000406041e7890 */ /* 0x000fe2000fffe03f */
[----:B------:R-:W2:Y:S01]  /*9cb0*/  LDL.LU R192, [R1+0x40] ;  /* 0x0000400001c07983 */ /* 0x000ea20000300800 */
        /* <DEDUP_REMOVED lines=23> */
[----:B------:R-:W-:Y:S01]  /*9e30*/  UMOV UR56, UR58 ;  /* 0x0000003a00387c82 */ /* 0x000fe20008000000 */
[----:B----4-:R-:W-:Y:S01]  /*9e40*/  WARPGROUP.ARRIVE ;  /* 0x00000000000079c5 */ /* 0x010fe20000000000 */
[----:B------:R-:W-:Y:S01]  /*9e50*/  UMOV UR57, UR59 ;  /* 0x0000003b00397c82 */ /* 0x000fe20008000000 */
[----:B------:R-:W-:Y:S01]  /*9e60*/  UMOV UR8, UR52 ;  /* 0x0000003400087c82 */ /* 0x000fe20008000000 */
[----:B------:R-:W-:Y:S01]  /*9e70*/  UMOV UR9, UR53 ;  /* 0x0000003500097c82 */ /* 0x000fe20008000000 */
[----:B------:R-:W-:Y:S01]  /*9e80*/  UIADD3 UR6, UR4, 0x706, URZ ;  /* 0x0000070604067890 */ /* 0x000fe2000fffe03f */
[----:B------:R-:W2:Y:S01]  /*9e90*/  LDL.LU R197, [R1+0x54] ;  /* 0x0000540001c57983 */ /* 0x000ea20000300800 */
[----:B------:R-:W-:Y:S01]  /*9ea0*/  HGMMA.64x16x16.F32 R208, gdesc[UR32], R208, gsb0 ;  /* 0x0020000020d079f0 */ /* 0x000fe200080008d0 */
[----:B------:R-:W-:Y:S01]  /*9eb0*/  UMOV UR58, UR10 ;  /* 0x0000000a003a7c82 */ /* 0x000fe20008000000 */
[----:B------:R-:W-:Y:S01]  /*9ec0*/  UMOV UR59, UR11 ;  /* 0x0000000b003b7c82 */ /* 0x000fe20008000000 */
[----:B------:R-:W-:Y:S01]  /*9ed0*/  UMOV UR5, UR53 ;  /* 0x0000003500057c82 */ /* 0x000fe20008000000 */
[----:B------:R-:W-:Y:S01]  /*9ee0*/  UMOV UR7, 0x40000040 ;  /* 0x4000004000077882 */ /* 0x000fe20000000000 */
[----:B------:R-:W2:Y:S01]  /*9ef0*/  LDL.LU R198, [R1+0x58] ;  /* 0x0000580001c67983 */ /* 0x000ea20000300800 */
[----:B------:R-:W-:-:S02]  /*9f00*/  WARPGROUP.DEPBAR.LE gsb0, 0x0 ;  /* 0x00008000000079c5 */ /* 0x000fc40000010000 */
[----:B------:R-:W-:Y:S01]  /*9f10*/  WARPGROUP.ARRIVE ;  /* 0x00000000000079c5 */ /* 0x000fe20000000000 */
[----:B------:R-:W-:Y:S01]  /*9f20*/  UIADD3 UR10, UR4, 0x686, URZ ;  /* 0x00000686040a7890 */ /* 0x000fe2000fffe03f */
[----:B------:R-:W2:Y:S04]  /*9f30*/  LDL.LU R199, [R1+0x5c] ;  /* 0x00005c0001c77983 */ /* 0x000ea80000300800 */
[----:B------:R-:W-:Y:S03]  /*9f40*/  HGMMA.64x16x16.F32 R184, gdesc[UR28], R184, gsb0 ;  /* 0x002000001cb879f0 */ /* 0x000fe600080008b8 */
[----:B------:R-:W-:Y:S02]  /*9f50*/  WARPGROUP.DEPBAR.LE gsb0, 0x0 ;  /* 0x00008000000079c5 */ /* 0x000fe40000010000 */
[----:B------:R-:W-:-:S06]  /*9f60*/  WARPGROUP.ARRIVE ;  /* 0x00000000000079c5 */ /* 0x000fcc0000000000 */
        /* <DEDUP_REMOVED lines=9> */
[----:B------:R-:W-:Y:S01]  /*a000*/  HGMMA.64x16x16.F32 R88, gdesc[UR12], R88, gsb0 ;  /* 0x002000000c5879f0 */ /* 0x000fe20008000858 */
[----:B------:R-:W-:Y:S02]  /*a010*/  UMOV UR11, 0x40000040 ;  /* 0x40000040000b7882 */ /* 0x000fe40000000000 */
[----:B------:R-:W-:Y:S02]  /*a020*/  WARPGROUP.DEPBAR.LE gsb0, 0x0 ;  /* 0x00008000000079c5 */ /* 0x000fe40000010000 */
[----:B------:R-:W-:-:S06]  /*a030*/  WARPGROUP.ARRIVE ;  /* 0x00000000000079c5 */ /* 0x000fcc0000000000 */
[----:B------:R-:W-:Y:S01]  /*a040*/  HGMMA.64x16x16.F32 R64, gdesc[UR8], R64, gsb0 ;  /* 0x00200000084079f0 */ /* 0x000fe20008000840 */
[----:B------:R-:W-:Y:S02]  /*a050*/  UMOV UR4, UR52 ;  /* 0x0000003400047c82 */ /* 0x000fe40008000000 */
        /* <DEDUP_REMOVED lines=52> */
[----:B--2---:R-:W-:-:S06]  /*a3a0*/  WARPGROUP.ARRIVE ;  /* 0x00000000000079c5 */ /* 0x004fcc0000000000 */
[----:B------:R-:W-:Y:S01]  /*a3b0*/  HGMMA.64x16x16.F32 R192, gdesc[UR40], R192, gsb0 ;  /* 0x0020000028c079f0 */ /* 0x000fe200080008c0 */
[----:B------:R-:W-:Y:S01]  /*a3c0*/  UMOV UR44, UR4 ;  /* 0x00000004002c7c82 */ /* 0x000fe20008000000 */
[----:B------:R-:W-:Y:S01]  /*a3d0*/  UMOV UR45, UR5 ;  /* 0x00000005002d7c82 */ /* 0x000fe20008000000 */
[----:B------:R-:W-:Y:S02]  /*a3e0*/  WARPGROUP.DEPBAR.LE gsb0, 0x0 ;  /* 0x00008000000079c5 */ /* 0x000fe40000010000 */
[----:B------:R-:W-:-:S06]  /*a3f0*/  WARPGROUP.ARRIVE ;  /* 0x00000000000079c5 */ /* 0x000fcc0000000000 */
[----:B------:R-:W-:Y:S01]  /*a400*/  HGMMA.64x16x16.F32 R216, gdesc[UR44], R216, gsb0 ;  /* 0x002000002cd879f0 */ /* 0x000fe200080008d8 */
[----:B------:R-:W-:Y:S04]  /*a410*/  STL.64 [R1+0x3f8], R214 ;  /* 0x0003f8d601007387 */ /* 0x000fe80000100a00 */
[----:B------:R-:W-:Y:S04]  /*a420*/  STL.64 [R1+0x3f0], R212 ;  /* 0x0003f0d401007387 */ /* 0x000fe80000100a00 */
[----:B------:R-:W-:Y:S04]  /*a430*/  STL.64 [R1+0x3e8], R210 ;  /* 0x0003e8d201007387 */ /* 0x000fe80000100a00 */
[----:B------:R-:W-:Y:S04]  /*a440*/  STL.64 [R1+0x3e0], R208 ;  /* 0x0003e0d001007387 */ /* 0x000fe80000100a00 */
[----:B------:R0:W-:Y:S04]  /*a450*/  STL.64 [R1+0x40], R192 ;  /* 0x000040c001007387 */ /* 0x0001e80000100a00 */
[----:B------:R1:W-:Y:S04]  /*a460*/  STL.64 [R1+0x48], R194 ;  /* 0x000048c201007387 */ /* 0x0003e80000100a00 */
[----:B------:R2:W-:Y:S04]  /*a470*/  STL.64 [R1+0x50], R196 ;  /* 0x000050c401007387 */ /* 0x0005e80000100a00 */
[----:B------:R3:W-:Y:S01]  /*a480*/  STL.64 [R1+0x58], R198 ;  /* 0x000058c601007387 */ /* 0x0007e20000100a00 */
[----:B0-----:R-:W-:-:S03]  /*a490*/  MOV R192, R16 ;  /* 0x0000001000c07202 */ /* 0x001fc60000000f00 */
[----:B------:R-:W4:Y:S01]  /*a4a0*/  LDL.LU R16, [R1+0x46c] ;  /* 0x00046c0001107983 */ /* 0x000f220000300800 */
[----:B------:R-:W-:Y:S01]  /*a4b0*/  IMAD.MOV.U32 R193, RZ, RZ, R9 ;  /* 0x000000ffffc17224 */ /* 0x000fe200078e0009 */
[----:B-1----:R-:W-:Y:S01]  /*a4c0*/  MOV R195, R235 ;  /* 0x000000eb00c37202 */ /* 0x002fe20000000f00 */
[----:B------:R-:W-:Y:S02]  /*a4d0*/  IMAD.MOV.U32 R194, RZ, RZ, R234 ;  /* 0x000000ffffc27224 */ /* 0x000fe400078e00ea */
[----:B--2---:R-:W-:Y:S01]  /*a4e0*/  IMAD.MOV.U32 R196, RZ, RZ, R2 ;  /* 0x000000ffffc47224 */ /* 0x004fe200078e0002 */
[----:B------:R-:W-:Y:S02]  /*a4f0*/  WARPGROUP.DEPBAR.LE gsb0, 0x0 ;  /* 0x00008000000079c5 */ /* 0x000fe40000010000 */
[----:B------:R0:W-:Y:S04]  /*a500*/  STL.64 [R1+0xa0], R216 ;  /* 0x0000a0d801007387 */ /* 0x0001e80000100a00 */
[----:B------:R1:W-:Y:S04]  /*a510*/  STL.64 [R1+0xa8], R218 ;  /* 0x0000a8da01007387 */ /* 0x0003e80000100a00 */
[----:B------:R2:W-:Y:S04]  /*a520*/  STL.64 [R1+0xb0], R220 ;  /* 0x0000b0dc01007387 */ /* 0x0005e80000100a00 */
[----:B------:R2:W-:Y:S04]  /*a530*/  STL.64 [R1+0xb8], R222 ;  /* 0x0000b8de01007387 */ /* 0x0005e80000100a00 */
[----:B------:R-:W2:Y:S04]  /*a540*/  LDL.LU R9, [R1+0x468] ;  /* 0x0004680001097983 */ /* 0x000ea80000300800 */
[----:B------:R-:W2:Y:S04]  /*a550*/  LDL.LU R234, [R1+0x464] ;  /* 0x0004640001ea7983 */ /* 0x000ea80000300800 */
[----:B------:R-:W2:Y:S04]  /*a560*/  LDL.LU R235, [R1+0x460] ;  /* 0x0004600001eb7983 */ /* 0x000ea80000300800 */
[----:B------:R-:W2:Y:S01]  /*a570*/  LDL.LU R2, [R1+0x45c] ;  /* 0x00045c0001027983 */ /* 0x000ea20000300800 */
[----:B------:R-:W-:Y:S01]  /*a580*/  IMAD.MOV.U32 R197, RZ, RZ, R8 ;  /* 0x000000ffffc57224 */ /* 0x000fe200078e0008 */
[----:B---3--:R-:W-:Y:S01]  /*a590*/  MOV R198, R7 ;  /* 0x0000000700c67202 */ /* 0x008fe20000000f00 */
[----:B------:R-:W-:Y:S01]  /*a5a0*/  IMAD.MOV.U32 R199, RZ, RZ, R14 ;  /* 0x000000ffffc77224 */ /* 0x000fe200078e000e */
[----:B------:R-:W3:Y:S04]  /*a5b0*/  LDL.LU R8, [R1+0x458] ;  /* 0x0004580001087983 */ /* 0x000ee80000300800 */
[----:B------:R-:W3:Y:S04]  /*a5c0*/  LDL.LU R7, [R1+0x454] ;  /* 0x0004540001077983 */ /* 0x000ee80000300800 */
[----:B------:R-:W3:Y:S01]  /*a5d0*/  LDL.LU R14, [R1+0x450] ;  /* 0x00045000010e7983 */ /* 0x000ee20000300800 */
[----:B------:R-:W-:Y:S01]  /*a5e0*/  IMAD.MOV.U32 R149, RZ, RZ, R18 ;  /* 0x000000ffff957224 */ /* 0x000fe200078e0012 */
[----:B------:R-:W-:Y:S01]  /*a5f0*/  MOV R151, R17 ;  /* 0x0000001100977202 */ /* 0x000fe20000000f00 */
[----:B------:R-:W-:Y:S01]  /*a600*/  IMAD.MOV.U32 R150, RZ, RZ, R19 ;  /* 0x000000ffff967224 */ /* 0x000fe200078e0013 */
[----:B----4-:R-:W-:Y:S01]  /*a610*/  MOV R148, R16 ;  /* 0x0000001000947202 */ /* 0x010fe20000000f00 */
[----:B--2---:R-:W-:-:S02]  /*a620*/  IMAD.MOV.U32 R147, RZ, RZ, R9 ;  /* 0x000000ffff937224 */ /* 0x004fc400078e0009 */
[----:B------:R-:W-:Y:S02]  /*a630*/  IMAD.MOV.U32 R144, RZ, RZ, R234 ;  /* 0x000000ffff907224 */ /* 0x000fe400078e00ea */
[----:B------:R-:W2:Y:S01]  /*a640*/  LDL.LU R234, [R1+0x44c] ;  /* 0x00044c0001ea7983 */ /* 0x000ea20000300800 */
[----:B------:R-:W-:-:S03]  /*a650*/  MOV R145, R235 ;  /* 0x000000eb00917202 */ /* 0x000fc60000000f00 */
[----:B------:R-:W4:Y:S01]  /*a660*/  LDL.LU R235, [R1+0x448] ;  /* 0x0004480001eb7983 */ /* 0x000f220000300800 */
[----:B------:R-:W-:-:S03]  /*a670*/  IMAD.MOV.U32 R146, RZ, RZ, R2 ;  /* 0x000000ffff927224 */ /* 0x000fc600078e0002 */
[----:B------:R-:W2:Y:S04]  /*a680*/  LDL.LU R2, [R1+0x444] ;  /* 0x0004440001027983 */ /* 0x000ea80000300800 */
[----:B------:R-:W4:Y:S04]  /*a690*/  LDL.LU R9, [R1+0x440] ;  /* 0x0004400001097983 */ /* 0x000f280000300800 */
[----:B------:R-:W4:Y:S04]  /*a6a0*/  LDL.LU R16, [R1+0x43c] ;  /* 0x00043c0001107983 */ /* 0x000f280000300800 */
[----:B------:R-:W2:Y:S04]  /*a6b0*/  LDL.LU R18, [R1+0x438] ;  /* 0x0004380001127983 */ /* 0x000ea80000300800 */
[----:B------:R-:W4:Y:S04]  /*a6c0*/  LDL.LU R19, [R1+0x434] ;  /* 0x0004340001137983 */ /* 0x000f280000300800 */
[----:B------:R-:W2:Y:S04]  /*a6d0*/  LDL.LU R17, [R1+0x430] ;  /* 0x0004300001117983 */ /* 0x000ea80000300800 */
[----:B------:R-:W4:Y:S01]  /*a6e0*/  LDL.LU R120, [R1+0x1a0] ;  /* 0x0001a00001787983 */ /* 0x000f220000300800 */
[----:B---3--:R-:W-:-:S03]  /*a6f0*/  IMAD.MOV.U32 R125, RZ, RZ, R14 ;  /* 0x000000ffff7d7224 */ /* 0x008fc600078e000e */
[----:B------:R-:W3:Y:S01]  /*a700*/  LDL.LU R121, [R1+0x1a4] ;  /* 0x0001a40001797983 */ /* 0x000ee20000300800 */
[----:B------:R-:W-:-:S03]  /*a710*/  IMAD.MOV.U32 R126, RZ, RZ, R7 ;  /* 0x000000ffff7e7224 */ /* 0x000fc600078e0007 */
[----:B------:R-:W3:Y:S01]  /*a720*/  LDL.LU R122, [R1+0x1a8] ;  /* 0x0001a800017a7983 */ /* 0x000ee20000300800 */
[----:B------:R-:W-:-:S03]  /*a730*/  MOV R127, R8 ;  /* 0x00000008007f7202 */ /* 0x000fc60000000f00 */
[----:B------:R-:W3:Y:S04]  /*a740*/  LDL.LU R123, [R1+0x1ac] ;  /* 0x0001ac00017b7983 */ /* 0x000ee80000300800 */
[----:B------:R-:W3:Y:S04]  /*a750*/  LDL.LU R124, [R1+0x1b0] ;  /* 0x0001b000017c7983 */ /* 0x000ee80000300800 */
[----:B------:R-:W2:Y:S04]  /*a760*/  LDL.LU R14, [R1+0x42c] ;  /* 0x00042c00010e7983 */ /* 0x000ea80000300800 */
[----:B------:R-:W4:Y:S04]  /*a770*/  LDL.LU R7, [R1+0x428] ;  /* 0x0004280001077983 */ /* 0x000f280000300800 */
[----:B------:R-:W3:Y:S04]  /*a780*/  LDL.LU R8, [R1+0x424] ;  /* 0x0004240001087983 */ /* 0x000ee80000300800 */
[----:B------:R-:W4:Y:S04]  /*a790*/  LDL.LU R72, [R1+0x220] ;  /* 0x0002200001487983 */ /* 0x000f280000300800 */
[----:B------:R-:W4:Y:S04]  /*a7a0*/  LDL.LU R73, [R1+0x224] ;  /* 0x0002240001497983 */ /* 0x000f280000300800 */
[----:B------:R-:W4:Y:S04]  /*a7b0*/  LDL.LU R74, [R1+0x228] ;  /* 0x00022800014a7983 */ /* 0x000f280000300800 */
[----:B------:R-:W4:Y:S04]  /*a7c0*/  LDL.LU R75, [R1+0x22c] ;  /* 0x00022c00014b7983 */ /* 0x000f280000300800 */
[----:B------:R-:W4:Y:S04]  /*a7d0*/  LDL.LU R76, [R1+0x230] ;  /* 0x00023000014c7983 */ /* 0x000f280000300800 */
[----:B------:R-:W4:Y:S04]  /*a7e0*/  LDL.LU R77, [R1+0x234] ;  /* 0x00023400014d7983 */ /* 0x000f280000300800 */
[----:B------:R-:W4:Y:S04]  /*a7f0*/  LDL.LU R78, [R1+0x238] ;  /* 0x00023800014e7983 */ /* 0x000f280000300800 */
[----:B------:R-:W4:Y:S04]  /*a800*/  LDL.LU R79, [R1+0x23c] ;  /* 0x00023c00014f7983 */ /* 0x000f280000300800 */
[----:B------:R-:W2:Y:S04]  /*a810*/  LDL.LU R24, [R1+0x160] ;  /* 0x0001600001187983 */ /* 0x000ea80000300800 */
[----:B------:R-:W2:Y:S04]  /*a820*/  LDL.LU R25, [R1+0x164] ;  /* 0x0001640001197983 */ /* 0x000ea80000300800 */
[----:B------:R-:W2:Y:S04]  /*a830*/  LDL.LU R26, [R1+0x168] ;  /* 0x00016800011a7983 */ /* 0x000ea80000300800 */
[----:B------:R-:W2:Y:S04]  /*a840*/  LDL.LU R27, [R1+0x16c] ;  /* 0x00016c00011b7983 */ /* 0x000ea80000300800 */
[----:B------:R-:W2:Y:S04]  /*a850*/  LDL.LU R28, [R1+0x170] ;  /* 0x00017000011c7983 */ /* 0x000ea80000300800 */
        /* <DEDUP_REMOVED lines=10> */
[----:B------:R-:W3:Y:S04]  /*a900*/  LDL.LU R215, [R1+0x11c] ;  /* 0x00011c0001d77983 */ /* 0x000ee80000300800 */
[----:B------:R-:W4:Y:S04]  /*a910*/  LDL.LU R48, [R1+0x1c0] ;  /* 0x0001c00001307983 */ /* 0x000f280000300800 */
[----:B------:R-:W4:Y:S04]  /*a920*/  LDL.LU R49, [R1+0x1c4] ;  /* 0x0001c40001317983 */ /* 0x000f280000300800 */
[----:B------:R-:W4:Y:S04]  /*a930*/  LDL.LU R50, [R1+0x1c8] ;  /* 0x0001c80001327983 */ /* 0x000f280000300800 */
[----:B------:R-:W4:Y:S04]  /*a940*/  LDL.LU R51, [R1+0x1cc] ;  /* 0x0001cc0001337983 */ /* 0x000f280000300800 */
[----:B------:R-:W4:Y:S01]  /*a950*/  LDL.LU R52, [R1+0x1d0] ;  /* 0x0001d00001347983 */ /* 0x000f220000300800 */
        /* <DEDUP_REMOVED lines=12> */
[----:B------:R-:W-:Y:S01]  /*aa20*/  UIADD3 UR60, UR60, 0x806, URZ ;  /* 0x000008063c3c7890 */ /* 0x000fe2000fffe03f */
[----:B---3--:R-:W-:-:S06]  /*aa30*/  WARPGROUP.ARRIVE ;  /* 0x00000000000079c5 */ /* 0x008fcc0000000000 */
[----:B------:R-:W-:Y:S03]  /*aa40*/  HGMMA.64x16x16.F32 R208, gdesc[UR48], R208, gsb0 ;  /* 0x0020000030d079f0 */ /* 0x000fe600080008d0 */
[----:B------:R-:W-:Y:S02]  /*aa50*/  WARPGROUP.DEPBAR.LE gsb0, 0x0 ;  /* 0x00008000000079c5 */ /* 0x000fe40000010000 */
[----:B--2---:R-:W-:-:S06]  /*aa60*/  WARPGROUP.ARRIVE ;  /* 0x00000000000079c5 */ /* 0x004fcc0000000000 */
[----:B------:R-:W-:Y:S01]  /*aa70*/  HGMMA.64x16x16.F32 R24, gdesc[UR56], R24, gsb0 ;  /* 0x00200000381879f0 */ /* 0x000fe20008000818 */
[----:B------:R-:W-:Y:S01]  /*aa80*/  IMAD.MOV.U32 R53, RZ, RZ, R8 ;  /* 0x000000ffff357224 */ /* 0x000fe200078e0008 */
[----:B------:R-:W-:Y:S01]  /*aa90*/  MOV R55, R14 ;  /* 0x0000000e00377202 */ /* 0x000fe20000000f00 */
[----:B----4-:R-:W-:Y:S01]  /*aaa0*/  IMAD.MOV.U32 R54, RZ, RZ, R7 ;  /* 0x000000ffff367224 */ /* 0x010fe200078e0007 */
        /* <DEDUP_REMOVED lines=15> */
[----:B------:R2:W5:Y:S01]  /*aba0*/  LDL.LU R8, [R1+0x420] ;  /* 0x0004200001087983 */ /* 0x0005620000300800 */
[----:B------:R-:W-:-:S02]  /*abb0*/  IMAD.MOV.U32 R169, RZ, RZ, R232 ;  /* 0x000000ffffa97224 */ /* 0x000fc400078e00e8 */
[----:B------:R-:W-:Y:S01]  /*abc0*/  IMAD.MOV.U32 R170, RZ, RZ, R23 ;  /* 0x000000ffffaa7224 */ /* 0x000fe200078e0017 */
[----:B------:R2:W5:Y:S01]  /*abd0*/  LDL.LU R7, [R1+0x41c] ;  /* 0x00041c0001077983 */ /* 0x0005620000300800 */
[----:B------:R-:W-:Y:S02]  /*abe0*/  IMAD.MOV.U32 R172, RZ, RZ, R21 ;  /* 0x000000ffffac7224 */ /* 0x000fe400078e0015 */
[----:B------:R-:W-:Y:S01]  /*abf0*/  IMAD.MOV.U32 R173, RZ, RZ, R20 ;  /* 0x000000ffffad7224 */ /* 0x000fe200078e0014 */
[----:B------:R2:W5:Y:S01]  /*ac00*/  LDL.LU R14, [R1+0x418] ;  /* 0x00041800010e7983 */ /* 0x0005620000300800 */
[----:B------:R-:W-:-:S03]  /*ac10*/  IMAD.MOV.U32 R175, RZ, RZ, R13 ;  /* 0x000000ffffaf7224 */ /* 0x000fc600078e000d */
[----:B------:R2:W5:Y:S04]  /*ac20*/  LDL.LU R17, [R1+0x414] ;  /* 0x0004140001117983 */ /* 0x0005680000300800 */
[----:B------:R2:W5:Y:S04]  /*ac30*/  LDL.LU R19, [R1+0x410] ;  /* 0x0004100001137983 */ /* 0x0005680000300800 */
[----:B------:R2:W5:Y:S04]  /*ac40*/  LDL.LU R18, [R1+0x40c] ;  /* 0x00040c0001127983 */ /* 0x0005680000300800 */
[----:B------:R2:W5:Y:S04]  /*ac50*/  LDL.LU R16, [R1+0x408] ;  /* 0x0004080001107983 */ /* 0x0005680000300800 */
[----:B------:R2:W5:Y:S04]  /*ac60*/  LDL.LU R9, [R1+0x404] ;  /* 0x0004040001097983 */ /* 0x0005680000300800 */
[----:B------:R2:W5:Y:S01]  /*ac70*/  LDL.LU R2, [R1+0x400] ;  /* 0x0004000001027983 */ /* 0x0005620000300800 */
[----:B------:R-:W-:-:S02]  /*ac80*/  WARPGROUP.DEPBAR.LE gsb0, 0x0 ;  /* 0x00008000000079c5 */ /* 0x000fc40000010000 */
[----:B------:R-:W-:-:S06]  /*ac90*/  WARPGROUP.ARRIVE ;  /* 0x00000000000079c5 */ /* 0x000fcc0000000000 */
[----:B------:R-:W-:Y:S03]  /*aca0*/  HGMMA.64x16x16.F32 R48, gdesc[UR56], R48, gsb0 ;  /* 0x00200000383079f0 */ /* 0x000fe60008000830 */
[----:B------:R-:W-:Y:S02]  /*acb0*/  WARPGROUP.DEPBAR.LE gsb0, 0x0 ;  /* 0x00008000000079c5 */ /* 0x000fe40000010000 */
[----:B------:R-:W-:-:S06]  /*acc0*/  WARPGROUP.ARRIVE ;  /* 0x00000000000079c5 */ /* 0x000fcc0000000000 */
        /* <DEDUP_REMOVED lines=23> */
[----:B------:R-:W-:Y:S01]  /*ae40*/  STL.64 [R1+0x100], R208 ;  /* 0x000100d001007387 */ /* 0x000fe20000100a00 */
[----:B------:R-:W-:Y:S02]  /*ae50*/  WARPGROUP.DEPBAR.LE gsb0, 0x0 ;  /* 0x00008000000079c5 */ /* 0x000fe40000010000 */
[----:B------:R-:W-:-:S06]  /*ae60*/  WARPGROUP.ARRIVE ;  /* 0x00000000000079c5 */ /* 0x000fcc0000000000 */
[----:B------:R-:W-:Y:S01]  /*ae70*/  HGMMA.64x16x16.F32 R192, gdesc[UR44], R192, gsb0 ;  /* 0x002000002cc079f0 */ /* 0x000fe200080008c0 */
[----:B------:R-:W-:Y:S04]  /*ae80*/  STL.64 [R1+0x108], R210 ;  /* 0x000108d201007387 */ /* 0x000fe80000100a00 */
[----:B------:R-:W-:Y:S04]  /*ae90*/  STL.64 [R1+0x110], R212 ;  /* 0x000110d401007387 */ /* 0x000fe80000100a00 */
[----:B------:R3:W-:Y:S01]  /*aea0*/  STL.64 [R1+0x118], R214 ;  /* 0x000118d601007387 */ /* 0x0007e20000100a00 */
[----:B0-----:R-:W-:Y:S01]  /*aeb0*/  IMAD.MOV.U32 R216, RZ, RZ, R12 ;  /* 0x000000ffffd87224 */ /* 0x001fe200078e000c */
[----:B------:R-:W-:Y:S01]  /*aec0*/  MOV R217, R11 ;  /* 0x0000000b00d97202 */ /* 0x000fe20000000f00 */
[----:B-1----:R-:W-:Y:S01]  /*aed0*/  IMAD.MOV.U32 R218, RZ, RZ, R10 ;  /* 0x000000ffffda7224 */ /* 0x002fe200078e000a */
[----:B------:R-:W-:Y:S01]  /*aee0*/  MOV R220, R5 ;  /* 0x0000000500dc7202 */ /* 0x000fe20000000f00 */
[----:B------:R-:W-:Y:S01]  /*aef0*/  IMAD.MOV.U32 R219, RZ, RZ, R6 ;  /* 0x000000ffffdb7224 */ /* 0x000fe200078e0006 */
[----:B------:R-:W-:Y:S01]  /*af00*/  MOV R223, R0 ;  /* 0x0000000000df7202 */ /* 0x000fe20000000f00 */
[----:B------:R-:W-:Y:S01]  /*af10*/  IMAD.MOV.U32 R221, RZ, RZ, R4 ;  /* 0x000000ffffdd7224 */ /* 0x000fe200078e0004 */
[----:B---3--:R2:W5:Y:S01]  /*af20*/  LDL.LU.64 R214, [R1+0x3f8] ;  /* 0x0003f80001d67983 */ /* 0x0085620000300a00 */
[----:B------:R-:W-:-:S03]  /*af30*/  IMAD.MOV.U32 R222, RZ, RZ, R3 ;  /* 0x000000ffffde7224 */ /* 0x000fc600078e0003 */
[----:B------:R2:W5:Y:S04]  /*af40*/  LDL.LU.64 R212, [R1+0x3f0] ;  /* 0x0003f00001d47983 */ /* 0x0005680000300a00 */
[----:B------:R2:W5:Y:S04]  /*af50*/  LDL.LU.64 R210, [R1+0x3e8] ;  /* 0x0003e80001d27983 */ /* 0x0005680000300a00 */
[----:B------:R2:W5:Y:S04]  /*af60*/  LDL.LU.64 R208, [R1+0x3e0] ;  /* 0x0003e00001d07983 */ /* 0x0005680000300a00 */
[----:B------:R-:W-:Y:S04]  /*af70*/  STL.64 [R1+0x160], R24 ;  /* 0x0001601801007387 */ /* 0x000fe80000100a00 */
[----:B------:R-:W-:Y:S04]  /*af80*/  STL.64 [R1+0x168], R26 ;  /* 0x0001681a01007387 */ /* 0x000fe80000100a00 */
[----:B------:R-:W-:Y:S04]  /*af90*/  STL.64 [R1+0x170], R28 ;  /* 0x0001701c01007387 */ /* 0x000fe80000100a00 */
[----:B------:R0:W-:Y:S01]  /*afa0*/  STL.64 [R1+0x178], R30 ;  /* 0x0001781e01007387 */ /* 0x0001e20000100a00 */
[----:B------:R-:W-:-:S02]  /*afb0*/  WARPGROUP.DEPBAR.LE gsb0, 0x0 ;  /* 0x00008000000079c5 */ /* 0x000fc40000010000 */
[----:B------:R-:W-:Y:S01]  /*afc0*/  WARPGROUP.ARRIVE ;  /* 0x00000000000079c5 */ /* 0x000fe20000000000 */
[----:B------:R-:W-:Y:S01]  /*afd0*/  UMOV UR40, UR52 ;  /* 0x0000003400287c82 */ /* 0x000fe20008000000 */
[----:B0-----:R-:W3:Y:S04]  /*afe0*/  LDL.LU.64 R30, [R1+0x3d8] ;  /* 0x0003d800011e7983 */ /* 0x001ee80000300a00 */
[----:B------:R-:W3:Y:S04]  /*aff0*/  LDL.LU.64 R28, [R1+0x3d0] ;  /* 0x0003d000011c7983 */ /* 0x000ee80000300a00 */
[----:B------:R-:W3:Y:S01]  /*b000*/  LDL.LU.64 R26, [R1+0x3c8] ;  /* 0x0003c800011a7983 */ /* 0x000ee20000300a00 */
[----:B------:R-:W-:-:S02]  /*b010*/  UMOV UR41, UR53 ;  /* 0x0000003500297c82 */ /* 0x000fc40008000000 */
[----:B------:R-:W-:Y:S01]  /*b020*/  HGMMA.64x16x16.F32 R216, gdesc[UR40], R216, gsb0 ;  /* 0x0020000028d879f0 */ /* 0x000fe200080008d8 */
        /* <DEDUP_REMOVED lines=86> */
[----:B------:R-:W-:Y:S03]  /*b590*/  HGMMA.64x16x16.F32 R144, gdesc[UR24], R144, gsb0 ;  /* 0x00200000189079f0 */ /* 0x000fe60008000890 */
        /* <DEDUP_REMOVED lines=22> */
[----:B------:R-:W-:Y:S03]  /*b700*/  HGMMA.64x16x16.F32 R24, gdesc[UR4], R24, gsb0 ;  /* 0x00200000041879f0 */ /* 0x000fe60008000818 */
[----:B------:R-:W-:Y:S02]  /*b710*/  WARPGROUP.DEPBAR.LE gsb0, 0x0 ;  /* 0x00008000000079c5 */ /* 0x000fe40000010000 */
[----:B------:R-:W-:Y:S05]  /*b720*/  @!P1 BRA `(.L_x_18) ;  /* 0x0000009c00709947 */ /* 0x000fea0003800000 */
[----:B------:R-:W2:Y:S01]  /*b730*/  LDL R0, [R1+0x2b4] ;  /* 0x0002b40001007983 */ /* 0x000ea20000100800 */
[----:B-----5:R-:W-:Y:S02]  /*b740*/  R2UR UR5, R14 ;  /* 0x000000000e0572ca */ /* 0x020fe400000e0000 */
[----:B------:R-:W-:-:S11]  /*b750*/  R2UR UR7, R9 ;  /* 0x00000000090772ca */ /* 0x000fd600000e0000 */
[----:B------:R-:W-:Y:S02]  /*b760*/  UIADD3 UR61, UR5, 0x1, URZ ;  /* 0x00000001053d7890 */ /* 0x000fe4000fffe03f */
[----:B------:R-:W-:Y:S02]  /*b770*/  IMAD.U32 R5, RZ, RZ, UR7 ;  /* 0x00000007ff057e24 */ /* 0x000fe4000f8e00ff */
[----:B------:R-:W-:-:S04]  /*b780*/  UISETP.NE.AND UP0, UPT, UR61, 0x2, UPT ;  /* 0x000000023d00788c */ /* 0x000fc8000bf05270 */
[----:B------:R-:W-:Y:S02]  /*b790*/  USEL UR4, URZ, 0x1, UP0 ;  /* 0x000000013f047887 */ /* 0x000fe40008000000 */
[----:B------:R-:W-:Y:S01]  /*b7a0*/  USEL UR61, UR61, URZ, UP0 ;  /* 0x0000003f3d3d7287 */ /* 0x000fe20008000000 */
[----:B--2---:R-:W-:-:S13]  /*b7b0*/  R2UR UR6, R0 ;  /* 0x00000000000672ca */ /* 0x004fda00000e0000 */
[----:B------:R-:W-:-:S03]  /*b7c0*/  ULOP3.LUT UR6, UR6, UR4, URZ, 0x3c, !UPT ;  /* 0x0000000406067292 */ /* 0x000fc6000f8e3c3f */
[----:B------:R-:W-:Y:S02]  /*b7d0*/  UMOV UR4, UR5 ;  /* 0x0000000500047c82 */ /* 0x000fe40008000000 */
[----:B------:R-:W-:Y:S01]  /*b7e0*/  IMAD.U32 R0, RZ, RZ, UR4 ;  /* 0x00000004ff007e24 */ /* 0x000fe2000f8e00ff */
[----:B------:R-:W-:-:S07]  /*b7f0*/  MOV R3, UR6 ;  /* 0x0000000600037c02 */ /* 0x000fce0008000f00 */
.L_x_25:
[----:B------:R-:W-:Y:S05]  /*b800*/  @!P0 BRA `(.L_x_19) ;  /* 0x0000000000048947 */ /* 0x000fea0003800000 */
[----:B------:R-:W-:Y:S01]  /*b810*/  BPT.TRAP 0x1 ;  /* 0x000000040000795c */ /* 0x000fe20000300000 */
.L_x_19:
[----:B------:R-:W-:Y:S02]  /*b820*/  R2UR UR4, R17 ;  /* 0x00000000110472ca */ /* 0x000fe400000e0000 */
[----:B------:R-:W-:-:S11]  /*b830*/  R2UR UR5, R3 ;  /* 0x00000000030572ca */ /* 0x000fd600000e0000 */
[----:B------:R-:W-:Y:S02]  /*b840*/  ULEA UR4, UR61, UR4, 0x3 ;  /* 0x000000043d047291 */ /* 0x000fe4000f8e183f */
[----:B------:R-:W-:-:S05]  /*b850*/  IMAD.U32 R4, RZ, RZ, UR5 ;  /* 0x00000005ff047e24 */ /* 0x000fca000f8e00ff */
[----:B------:R-:W-:-:S04]  /*b860*/  SHF.L.U32 R4, R4, 0x1f, RZ ;  /* 0x0000001f04047819 */ /* 0x000fc800000006ff */
[----:B------:R0:W1:Y:S01]  /*b870*/  SYNCS.PHASECHK.TRANS64.TRYWAIT P1, [UR4], R4 ;  /* 0x00000004ff0075a7 */ /* 0x0000620008020144 */
[----:B------:R-:W-:Y:S05]  /*b880*/  @!P0 BRA `(.L_x_20) ;  /* 0x0000000000048947 */ /* 0x000fea0003800000 */
[----:B------:R-:W-:Y:S01]  /*b890*/  BPT.TRAP 0x1 ;  /* 0x000000040000795c */ /* 0x000fe20000300000 */
.L_x_20:
[----:B-1----:R-:W-:Y:S05]  /*b8a0*/  @P1 BRA `(.L_x_21) ;  /* 0x0000000000081947 */ /* 0x002fea0003800000 */
[----:B------:R-:W1:Y:S02]  /*b8b0*/  SYNCS.PHASECHK.TRANS64.TRYWAIT P1, [UR4], R4 ;  /* 0x00000004ff0075a7 */ /* 0x000e640008020144 */
[----:B-1----:R-:W-:Y:S05]  /*b8c0*/  @!P1 BRA `(.L_x_22) ;  /* 0x0000027800e49947 */ /* 0x002fea0003800000 */
.L_x_21:
[----:B------:R-:W-:Y:S04]  /*b8d0*/  STL.64 [R1+0x840], R222 ;  /* 0x000840de01007387 */ /* 0x000fe80000100a00 */
[----:B------:R-:W-:Y:S04]  /*b8e0*/  STL.64 [R1+0x838], R220 ;  /* 0x000838dc01007387 */ /* 0x000fe80000100a00 */
[----:B------:R-:W-:Y:S04]  /*b8f0*/  STL.64 [R1+0x830], R218 ;  /* 0x000830da01007387 */ /* 0x000fe80000100a00 */
[----:B------:R2:W-:Y:S04]  /*b900*/  STL.64 [R1+0x828], R216 ;  /* 0x000828d801007387 */ /* 0x0005e80000100a00 */
[----:B--2---:R-:W2:Y:S04]  /*b910*/  LDL.LU.64 R216, [R1+0x180] ;  /* 0x0001800001d87983 */ /* 0x004ea80000300a00 */
[----:B------:R-:W2:Y:S04]  /*b920*/  LDL.LU.64 R218, [R1+0x188] ;  /* 0x0001880001da7983 */ /* 0x000ea80000300a00 */
[----:B------:R-:W2:Y:S04]  /*b930*/  LDL.LU.64 R220, [R1+0x190] ;  /* 0x0001900001dc7983 */ /* 0x000ea80000300a00 */
[----:B------:R-:W2:Y:S04]  /*b940*/  LDL.LU.64 R222, [R1+0x198] ;  /* 0x0001980001de7983 */ /* 0x000ea80000300a00 */
[----:B------:R-:W-:Y:S04]  /*b950*/  STL.64 [R1+0x820], R198 ;  /* 0x000820c601007387 */ /* 0x000fe80000100a00 */
[----:B------:R-:W-:Y:S04]  /*b960*/  STL.64 [R1+0x818], R196 ;  /* 0x000818c401007387 */ /* 0x000fe80000100a00 */
[----:B------:R-:W-:Y:S04]  /*b970*/  STL.64 [R1+0x810], R194 ;  /* 0x000810c201007387 */ /* 0x000fe80000100a00 */
[----:B------:R3:W-:Y:S04]  /*b980*/  STL.64 [R1+0x808], R192 ;  /* 0x000808c001007387 */ /* 0x0007e80000100a00 */
[----:B---3--:R-:W3:Y:S04]  /*b990*/  LDL.LU.64 R192, [R1+0x1e0] ;  /* 0x0001e00001c07983 */ /* 0x008ee80000300a00 */
[----:B------:R-:W3:Y:S04]  /*b9a0*/  LDL.LU.64 R194, [R1+0x1e8] ;  /* 0x0001e80001c27983 */ /* 0x000ee80000300a00 */
[----:B------:R-:W3:Y:S04]  /*b9b0*/  LDL.LU.64 R196, [R1+0x1f0] ;  /* 0x0001f00001c47983 */ /* 0x000ee80000300a00 */
[----:B------:R-:W3:Y:S04]  /*b9c0*/  LDL.LU.64 R198, [R1+0x1f8] ;  /* 0x0001f80001c67983 */ /* 0x000ee80000300a00 */
[----:B------:R-:W-:Y:S04]  /*b9d0*/  STL.64 [R1+0x800], R174 ;  /* 0x000800ae01007387 */ /* 0x000fe80000100a00 */
[----:B------:R-:W-:Y:S04]  /*b9e0*/  STL.64 [R1+0x7f8], R172 ;  /* 0x0007f8ac01007387 */ /* 0x000fe80000100a00 */
[----:B------:R-:W-:Y:S04]  /*b9f0*/  STL.64 [R1+0x7f0], R170 ;  /* 0x0007f0aa01007387 */ /* 0x000fe80000100a00 */
[----:B------:R4:W-:Y:S04]  /*ba00*/  STL.64 [R1+0x7e8], R168 ;  /* 0x0007e8a801007387 */ /* 0x0009e80000100a00 */
[----:B----4-:R-:W4:Y:S04]  /*ba10*/  LDL.LU.64 R168, [R1+0x240] ;  /* 0x0002400001a87983 */ /* 0x010f280000300a00 */
[----:B------:R-:W4:Y:S04]  /*ba20*/  LDL.LU.64 R170, [R1+0x248] ;  /* 0x0002480001aa7983 */ /* 0x000f280000300a00 */
[----:B------:R-:W4:Y:S04]  /*ba30*/  LDL.LU.64 R172, [R1+0x250] ;  /* 0x0002500001ac7983 */ /* 0x000f280000300a00 */
[----:B------:R-:W4:Y:S04]  /*ba40*/  LDL.LU.64 R174, [R1+0x258] ;  /* 0x0002580001ae7983 */ /* 0x000f280000300a00 */
        /* <DEDUP_REMOVED lines=36> */
[----:B------:R-:W-:-:S03]  /*bc90*/  R2UR UR5, R7 ;  /* 0x00000000070572ca */ /* 0x000fc600000e0000 */
[----:B------:R-:W-:Y:S01]  /*bca0*/  STL [R1+0x750], R52 ;  /* 0x0007503401007387 */ /* 0x000fe20000100800 */
[----:B------:R-:W-:-:S03]  /*bcb0*/  R2UR UR4, R8 ;  /* 0x00000000080472ca */ /* 0x000fc600000e0000 */
        /* <DEDUP_REMOVED lines=12> */
[----:B------:R-:W-:-:S03]  /*bd80*/  UIMAD UR5, UR61, 0xc00, UR5 ;  /* 0x00000c003d0578a4 */ /* 0x000fc6000f8e0205 */
[----:B------:R-:W-:Y:S01]  /*bd90*/  STL [R1+0x41c], R18 ;  /* 0x00041c1201007387 */ /* 0x000fe20000100800 */
[----:B------:R-:W-:-:S03]  /*bda0*/  UIMAD UR60, UR61, 0x780, UR4 ;  /* 0x000007803d3c78a4 */ /* 0x000fc6000f8e0204 */
[----:B------:R-:W-:Y:S04]  /*bdb0*/  STL [R1+0x418], R17 ;  /* 0x0004181101007387 */ /* 0x000fe80000100800 */
[----:B------:R0:W-:Y:S04]  /*bdc0*/  STL [R1+0x414], R16 ;  /* 0x0004141001007387 */ /* 0x0001e80000100800 */
[----:B------:R-:W2:Y:S04]  /*bdd0*/  LDL.LU.64 R12, [R1+0x1c0] ;  /* 0x0001c000010c7983 */ /* 0x000ea80000300a00 */
[----:B------:R-:W2:Y:S04]  /*bde0*/  LDL.LU.64 R14, [R1+0x1c8] ;  /* 0x0001c800010e7983 */ /* 0x000ea80000300a00 */
[----:B0-----:R-:W2:Y:S04]  /*bdf0*/  LDL.LU.64 R16, [R1+0x1d0] ;  /* 0x0001d00001107983 */ /* 0x001ea80000300a00 */
[----:B------:R-:W2:Y:S01]  /*be00*/  LDL.LU.64 R18, [R1+0x1d8] ;  /* 0x0001d80001127983 */ /* 0x000ea20000300a00 */
[----:B------:R-:W-:Y:S01]  /*be10*/  UMOV UR56, UR5 ;  /* 0x0000000500387c82 */ /* 0x000fe20008000000 */
[----:B------:R-:W-:Y:S01]  /*be20*/  UMOV UR57, 0x40000040 ;  /* 0x4000004000397882 */ /* 0x000fe20000000000 */
[----:B------:R-:W-:Y:S01]  /*be30*/  UMOV UR58, UR60 ;  /* 0x0000003c003a7c82 */ /* 0x000fe20008000000 */
[----:B------:R-:W-:Y:S01]  /*be40*/  STL [R1+0x410], R9 ;  /* 0x0004100901007387 */ /* 0x000fe20000100800 */
[----:B------:R-:W-:Y:S01]  /*be50*/  UMOV UR59, 0x40000040 ;  /* 0x40000040003b7882 */ /* 0x000fe20000000000 */
[----:B------:R-:W-:-:S02]  /*be60*/  UIADD3 UR4, UR60, 0x80, URZ ;  /* 0x000000803c047890 */ /* 0x000fc4000fffe03f */
[----:B------:R-:W-:Y:S01]  /*be70*/  STL [R1+0x40c], R5 ;  /* 0x00040c0501007387 */ /* 0x000fe20000100800 */
[----:B------:R-:W-:Y:S01]  /*be80*/  UMOV UR8, UR56 ;  /* 0x0000003800087c82 */ /* 0x000fe20008000000 */
[----:B------:R-:W-:Y:S01]  /*be90*/  UMOV UR9, UR57 ;  /* 0x0000003900097c82 */ /* 0x000fe20008000000 */
[----:B------:R-:W-:Y:S01]  /*bea0*/  UMOV UR11, 0x40000040 ;  /* 0x40000040000b7882 */ /* 0x000fe20000000000 */
[----:B------:R-:W-:Y:S01]  /*beb0*/  STL [R1+0x408], R3 ;  /* 0x0004080301007387 */ /* 0x000fe20000100800 */
[----:B------:R-:W-:Y:S01]  /*bec0*/  UMOV UR10, UR4 ;  /* 0x00000004000a7c82 */ /* 0x000fe20008000000 */
[----:B------:R-:W-:Y:S02]  /*bed0*/  UIADD3 UR54, UR60, 0x100, URZ ;  /* 0x000001003c367890 */ /* 0x000fe4000fffe03f */
[----:B------:R-:W-:Y:S01]  /*bee0*/  STL [R1+0x404], R2 ;  /* 0x0004040201007387 */ /* 0x000fe20000100800 */
[----:B------:R-:W-:Y:S01]  /*bef0*/  UMOV UR55, 0x40000040 ;  /* 0x4000004000377882 */ /* 0x000fe20000000000 */
[----:B------:R-:W-:-:S02]  /*bf00*/  UIADD3 UR50, UR60, 0x180, URZ ;  /* 0x000001803c327890 */ /* 0x000fc4000fffe03f */
[----:B------:R-:W-:Y:S04]  /*bf10*/  STL [R1+0x400], R0 ;  /* 0x0004000001007387 */ /* 0x000fe80000100800 */
[----:B------:R-:W-:Y:S04]  /*bf20*/  STL [R1+0x424], R7 ;  /* 0x0004240701007387 */ /* 0x000fe80000100800 */
[----:B------:R-:W-:Y:S04]  /*bf30*/  STL [R1+0x428], R8 ;  /* 0x0004280801007387 */ /* 0x000fe80000100800 */
[----:B------:R-:W2:Y:S04]  /*bf40*/  LDL.LU.64 R96, [R1+0x120] ;  /* 0x0001200001607983 */ /* 0x000ea80000300a00 */
[----:B------:R-:W2:Y:S04]  /*bf50*/  LDL.LU.64 R98, [R1+0x128] ;  /* 0x0001280001627983 */ /* 0x000ea80000300a00 */
[----:B------:R-:W2:Y:S04]  /*bf60*/  LDL.LU.64 R100, [R1+0x130] ;  /* 0x0001300001647983 */ /* 0x000ea80000300a00 */
[----:B------:R-:W2:Y:S04]  /*bf70*/  LDL.LU.64 R102, [R1+0x138] ;  /* 0x0001380001667983 */ /* 0x000ea80000300a00 */
[----:B------:R-:W2:Y:S04]  /*bf80*/  LDL.LU.64 R120, [R1+0xc0] ;  /* 0x0000c00001787983 */ /* 0x000ea80000300a00 */
[----:B------:R-:W2:Y:S04]  /*bf90*/  LDL.LU.64 R122, [R1+0xc8] ;  /* 0x0000c800017a7983 */ /* 0x000ea80000300a00 */
[----:B------:R-:W2:Y:S04]  /*bfa0*/  LDL.LU.64 R124, [R1+0xd0] ;  /* 0x0000d000017c7983 */ /* 0x000ea80000300a00 */
[----:B------:R-:W2:Y:S01]  /*bfb0*/  LDL.LU.64 R126, [R1+0xd8] ;  /* 0x0000d800017e7983 */ /* 0x000ea20000300a00 */
[----:B----4-:R-:W-:-:S06]  /*bfc0*/  WARPGROUP.ARRIVE ;  /* 0x00000000000079c5 */ /* 0x010fcc0000000000 */
[----:B------:R-:W-:Y:S03]  /*bfd0*/  HGMMA.64x16x16.F32 R168, gdesc[UR56], R168, gsb0 ;  /* 0x0020000038a879f0 */ /* 0x000fe600080008a8 */
[----:B------:R-:W-:Y:S02]  /*bfe0*/  WARPGROUP.DEPBAR.LE gsb0, 0x0 ;  /* 0x00008000000079c5 */ /* 0x000fe40000010000 */
[----:B---3--:R-:W-:Y:S01]  /*bff0*/  WARPGROUP.ARRIVE ;  /* 0x00000000000079c5 */ /* 0x008fe20000000000 */
[----:B------:R-:W-:Y:S01]  /*c000*/  UMOV UR52, UR56 ;  /* 0x0000003800347c82 */ /* 0x000fe20008000000 */
[----:B------:R-:W-:Y:S01]  /*c010*/  UMOV UR53, UR57 ;  /* 0x0000003900357c82 */ /* 0x000fe20008000000 */
[----:B------:R-:W-:Y:S01]  /*c020*/  UMOV UR48, UR56 ;  /* 0x0000003800307c82 */ /* 0x000fe20008000000 */
[----:B------:R-:W-:Y:S01]  /*c030*/  UMOV UR49, UR57 ;  /* 0x0000003900317c82 */ /* 0x000fe20008000000 */
[----:B------:R-:W-:Y:S01]  /*c040*/  UMOV UR51, 0x40000040 ;  /* 0x4000004000337882 */ /* 0x000fe20000000000 */
[----:B------:R-:W-:Y:S01]  /*c050*/  HGMMA.64x16x16.F32 R192, gdesc[UR8], R192, gsb0 ;  /* 0x0020000008c079f0 */ /* 0x000fe200080008c0 */
[----:B------:R-:W-:Y:S01]  /*c060*/  UIADD3 UR46, UR60, 0x200, URZ ;  /* 0x000002003c2e7890 */ /* 0x000fe2000fffe03f */
[----:B------:R-:W-:Y:S01]  /*c070*/  IMAD.MOV.U32 R234, RZ, RZ, R168 ;  /* 0x000000ffffea7224 */ /* 0x000fe200078e00a8 */
[----:B------:R-:W-:Y:S01]  /*c080*/  UMOV UR44, UR56 ;  /* 0x00000038002c7c82 */ /* 0x000fe20008000000 */
[----:B------:R-:W-:Y:S01]  /*c090*/  UMOV UR45, UR57 ;  /* 0x00000039002d7c82 */ /* 0x000fe20008000000 */
[----:B------:R-:W-:Y:S01]  /*c0a0*/  UMOV UR47, 0x40000040 ;  /* 0x40000040002f7882 */ /* 0x000fe20000000000 */
[----:B------:R-:W-:Y:S01]  /*c0b0*/  UIADD3 UR42, UR60, 0x280, URZ ;  /* 0x000002803c2a7890 */ /* 0x000fe2000fffe03f */
[----:B------:R-:W-:Y:S01]  /*c0c0*/  MOV R233, R169 ;  /* 0x000000a900e97202 */ /* 0x000fe20000000f00 */
[----:B------:R-:W-:Y:S01]  /*c0d0*/  UMOV UR40, UR56 ;  /* 0x0000003800287c82 */ /* 0x000fe20008000000 */
[----:B------:R-:W-:Y:S01]  /*c0e0*/  UMOV UR41, UR57 ;  /* 0x0000003900297c82 */ /* 0x000fe20008000000 */
[----:B------:R-:W-:Y:S01]  /*c0f0*/  UMOV UR43, 0x40000040 ;  /* 0x40000040002b7882 */ /* 0x000fe20000000000 */
[----:B------:R-:W-:Y:S01]  /*c100*/  UIADD3 UR38, UR60, 0x300, URZ ;  /* 0x000003003c267890 */ /* 0x000fe2000fffe03f */
[----:B------:R-:W-:Y:S01]  /*c110*/  IMAD.MOV.U32 R232, RZ, RZ, R170 ;  /* 0x000000ffffe87224 */ /* 0x000fe200078e00aa */
        /* <DEDUP_REMOVED lines=33> */
[----:B------:R-:W-:Y:S01]  /*c330*/  IMAD.MOV.U32 R25, RZ, RZ, R193 ;  /* 0x000000ffff197224 */ /* 0x000fe200078e00c1 */
[----:B------:R-:W-:Y:S04]  /*c340*/  STL.64 [R1+0x860], R30 ;  /* 0x0008601e01007387 */ /* 0x000fe80000100a00 */
[----:B------:R-:W-:Y:S04]  /*c350*/  STL.64 [R1+0x858], R28 ;  /* 0x0008581c01007387 */ /* 0x000fe80000100a00 */
[----:B------:R-:W-:Y:S04]  /*c360*/  STL.64 [R1+0x850], R26 ;  /* 0x0008501a01007387 */ /* 0x000fe80000100a00 */
[----:B------:R0:W-:Y:S04]  /*c370*/  STL.64 [R1+0x848], R24 ;  /* 0x0008481801007387 */ /* 0x0001e80000100a00 */
[----:B------:R-:W3:Y:S04]  /*c380*/  LDL.LU.64 R144, [R1+0x60] ;  /* 0x0000600001907983 */ /* 0x000ee80000300a00 */
[----:B------:R-:W3:Y:S04]  /*c390*/  LDL.LU.64 R146, [R1+0x68] ;  /* 0x0000680001927983 */ /* 0x000ee80000300a00 */
[----:B------:R-:W3:Y:S04]  /*c3a0*/  LDL.LU.64 R148, [R1+0x70] ;  /* 0x0000700001947983 */ /* 0x000ee80000300a00 */
[----:B------:R-:W3:Y:S04]  /*c3b0*/  LDL.LU.64 R150, [R1+0x78] ;  /* 0x0000780001967983 */ /* 0x000ee80000300a00 */
[----:B0-----:R-:W4:Y:S04]  /*c3c0*/  LDL.LU.64 R24, [R1] ;  /* 0x0000000001187983 */ /* 0x001f280000300a00 */
[----:B------:R-:W4:Y:S04]  /*c3d0*/  LDL.LU.64 R26, [R1+0x8] ;  /* 0x00000800011a7983 */ /* 0x000f280000300a00 */
[----:B------:R-:W4:Y:S04]  /*c3e0*/  LDL.LU.64 R28, [R1+0x10] ;  /* 0x00001000011c7983 */ /* 0x000f280000300a00 */
[----:B------:R-:W4:Y:S01]  /*c3f0*/  LDL.LU.64 R30, [R1+0x18] ;  /* 0x00001800011e7983 */ /* 0x000f220000300a00 */
[----:B--2---:R-:W-:-:S06]  /*c400*/  WARPGROUP.ARRIVE ;  /* 0x00000000000079c5 */ /* 0x004fcc0000000000 */
        /* <DEDUP_REMOVED lines=8> */
[----:B---3--:R-:W-:-:S06]  /*c490*/  WARPGROUP.ARRIVE ;  /* 0x00000000000079c5 */ /* 0x008fcc0000000000 */
[----:B------:R-:W-:Y:S03]  /*c4a0*/  HGMMA.64x16x16.F32 R144, gdesc[UR40], R144, gsb0 ;  /* 0x00200000289079f0 */ /* 0x000fe60008000890 */
[----:B------:R-:W-:Y:S02]  /*c4b0*/  WARPGROUP.DEPBAR.LE gsb0, 0x0 ;  /* 0x00008000000079c5 */ /* 0x000fe40000010000 */
[----:B----4-:R-:W-:-:S06]  /*c4c0*/  WARPGROUP.ARRIVE ;  /* 0x00000000000079c5 */ /* 0x010fcc0000000000 */
        /* <DEDUP_REMOVED lines=26> */
[----:B------:R-:W-:Y:S02]  /*c670*/  UMOV UR6, UR10 ;  /* 0x0000000a00067c82 */ /* 0x000fe40008000000 */
[----:B------:R-:W-:Y:S01]  /*c680*/  UMOV UR52, UR6 ;  /* 0x0000000600347c82 */ /* 0x000fe20008000000 */
[----:B------:R-:W-:Y:S01]  /*c690*/  UIADD3 UR6, UR60, 0x680, URZ ;  /* 0x000006803c067890 */ /* 0x000fe2000fffe03f */
[----:B------:R-:W-:Y:S01]  /*c6a0*/  UMOV UR7, UR11 ;  /* 0x0000000b00077c82 */ /* 0x000fe20008000000 */
[----:B------:R-:W-:Y:S01]  /*c6b0*/  UMOV UR49, UR5 ;  /* 0x0000000500317c82 */ /* 0x000fe20008000000 */
[----:B------:R-:W-:Y:S01]  /*c6c0*/  UMOV UR53, UR7 ;  /* 0x0000000700357c82 */ /* 0x000fe20008000000 */
[----:B------:R-:W-:Y:S01]  /*c6d0*/  UMOV UR4, UR56 ;  /* 0x0000003800047c82 */ /* 0x000fe20008000000 */
[----:B------:R-:W-:Y:S01]  /*c6e0*/  UMOV UR5, UR57 ;  /* 0x0000003900057c82 */ /* 0x000fe20008000000 */
[----:B------:R-:W-:Y:S01]  /*c6f0*/  UMOV UR7, 0x40000040 ;  /* 0x4000004000077882 */ /* 0x000fe20000000000 */
[----:B------:R-:W-:-:S02]  /*c700*/  WARPGROUP.DEPBAR.LE gsb0, 0x0 ;  /* 0x00008000000079c5 */ /* 0x000fc40000010000 */
        /* <DEDUP_REMOVED lines=39> */
[----:B------:R-:W-:-:S03]  /*c980*/  IMAD.MOV.U32 R55, RZ, RZ, R223 ;  /* 0x000000ffff377224 */ /* 0x000fc600078e00df */
[----:B------:R-:W2:Y:S04]  /*c990*/  LDL.LU.64 R220, [R1+0x50] ;  /* 0x0000500001dc7983 */ /* 0x000ea80000300a00 */
[----:B------:R-:W2:Y:S01]  /*c9a0*/  LDL.LU.64 R222, [R1+0x58] ;  /* 0x0000580001de7983 */ /* 0x000ea20000300a00 */
[----:B------:R-:W-:Y:S01]  /*c9b0*/  UMOV UR20, UR8 ;  /* 0x0000000800147c82 */ /* 0x000fe20008000000 */
[----:B------:R-:W-:Y:S02]  /*c9c0*/  UMOV UR21, UR9 ;  /* 0x0000000900157c82 */ /* 0x000fe40008000000 */
[----:B------:R-:W3:Y:S04]  /*c9d0*/  LDL.LU.64 R192, [R1+0xa0] ;  /* 0x0000a00001c07983 */ /* 0x000ee80000300a00 */
[----:B------:R-:W3:Y:S04]  /*c9e0*/  LDL.LU.64 R194, [R1+0xa8] ;  /* 0x0000a80001c27983 */ /* 0x000ee80000300a00 */
[----:B------:R-:W3:Y:S04]  /*c9f0*/  LDL.LU.64 R196, [R1+0xb0] ;  /* 0x0000b00001c47983 */ /* 0x000ee80000300a00 */
[----:B------:R-:W3:Y:S01]  /*ca00*/  LDL.LU.64 R198, [R1+0xb8] ;  /* 0x0000b80001c67983 */ /* 0x000ee20000300a00 */
[----:B------:R-:W-:Y:S01]  /*ca10*/  UMOV UR24, UR8 ;  /* 0x0000000800187c82 */ /* 0x000fe20008000000 */
[----:B------:R-:W-:-:S02]  /*ca20*/  UMOV UR25, UR9 ;  /* 0x0000000900197c82 */ /* 0x000fc40008000000 */
[----:B------:R-:W4:Y:S04]  /*ca30*/  LDL.LU.64 R168, [R1+0x100] ;  /* 0x0001000001a87983 */ /* 0x000f280000300a00 */
[----:B------:R-:W4:Y:S04]  /*ca40*/  LDL.LU.64 R170, [R1+0x108] ;  /* 0x0001080001aa7983 */ /* 0x000f280000300a00 */
[----:B------:R-:W4:Y:S04]  /*ca50*/  LDL.LU.64 R172, [R1+0x110] ;  /* 0x0001100001ac7983 */ /* 0x000f280000300a00 */
[----:B------:R-:W4:Y:S01]  /*ca60*/  LDL.LU.64 R174, [R1+0x118] ;  /* 0x0001180001ae7983 */ /* 0x000f220000300a00 */
[----:B------:R-:W-:-:S02]  /*ca70*/  WARPGROUP.DEPBAR.LE gsb0, 0x0 ;  /* 0x00008000000079c5 */ /* 0x000fc40000010000 */
[----:B------:R-:W-:-:S06]  /*ca80*/  WARPGROUP.ARRIVE ;  /* 0x00000000000079c5 */ /* 0x000fcc0000000000 */
[----:B------:R-:W-:Y:S03]  /*ca90*/  HGMMA.64x16x16.F32 R128, gdesc[UR20], R128, gsb0 ;  /* 0x00200000148079f0 */ /* 0x000fe60008000880 */
[----:B------:R-:W-:Y:S02]  /*caa0*/  WARPGROUP.DEPBAR.LE gsb0, 0x0 ;  /* 0x00008000000079c5 */ /* 0x000fe40000010000 */
[----:B------:R-:W-:-:S06]  /*cab0*/  WARPGROUP.ARRIVE ;  /* 0x00000000000079c5 */ /* 0x000fcc0000000000 */
[----:B------:R-:W-:Y:S01]  /*cac0*/  HGMMA.64x16x16.F32 R152, gdesc[UR24], R152, gsb0 ;  /* 0x00200000189879f0 */ /* 0x000fe20008000898 */
[----:B------:R-:W-:Y:S01]  /*cad0*/  UMOV UR28, UR8 ;  /* 0x00000008001c7c82 */ /* 0x000fe20008000000 */
[----:B------:R-:W-:Y:S01]  /*cae0*/  UMOV UR29, UR9 ;  /* 0x00000009001d7c82 */ /* 0x000fe20008000000 */
[----:B------:R-:W-:Y:S01]  /*caf0*/  IMAD.MOV.U32 R72, RZ, RZ, R96 ;  /* 0x000000ffff487224 */ /* 0x000fe200078e0060 */
[----:B------:R-:W-:Y:S01]  /*cb00*/  MOV R73, R97 ;  /* 0x0000006100497202 */ /* 0x000fe20000000f00 */
[----:B------:R-:W-:Y:S02]  /*cb10*/  WARPGROUP.DEPBAR.LE gsb0, 0x0 ;  /* 0x00008000000079c5 */ /* 0x000fe40000010000 */
        /* <DEDUP_REMOVED lines=21> */
[----:B------:R-:W4:Y:S01]  /*cc70*/  LDL.LU.64 R24, [R1+0x160] ;  /* 0x0001600001187983 */ /* 0x000f220000300a00 */
[----:B------:R-:W-:Y:S01]  /*cc80*/  IMAD.MOV.U32 R103, RZ, RZ, R127 ;  /* 0x000000ffff677224 */ /* 0x000fe200078e007f */
[----:B------:R-:W-:Y:S01]  /*cc90*/  MOV R126, R150 ;  /* 0x00000096007e7202 */ /* 0x000fe20000000f00 */
[----:B------:R-:W-:Y:S01]  /*cca0*/  IMAD.MOV.U32 R124, RZ, RZ, R148 ;  /* 0x000000ffff7c7224 */ /* 0x000fe200078e0094 */
[----:B------:R-:W-:Y:S01]  /*ccb0*/  MOV R148, R28 ;  /* 0x0000001c00947202 */ /* 0x000fe20000000f00 */
[----:B------:R-:W-:-:S02]  /*ccc0*/  IMAD.MOV.U32 R125, RZ, RZ, R149 ;  /* 0x000000ffff7d7224 */ /* 0x000fc400078e0095 */
[----:B------:R-:W-:Y:S02]  /*ccd0*/  IMAD.MOV.U32 R146, RZ, RZ, R26 ;  /* 0x000000ffff927224 */ /* 0x000fe400078e001a */
[----:B------:R-:W-:Y:S02]  /*cce0*/  IMAD.MOV.U32 R147, RZ, RZ, R27 ;  /* 0x000000ffff937224 */ /* 0x000fe400078e001b */
[----:B------:R-:W-:Y:S01]  /*ccf0*/  IMAD.MOV.U32 R127, RZ, RZ, R151 ;  /* 0x000000ffff7f7224 */ /* 0x000fe200078e0097 */
[----:B------:R-:W4:Y:S01]  /*cd00*/  LDL.LU.64 R26, [R1+0x168] ;  /* 0x00016800011a7983 */ /* 0x000f220000300a00 */
[----:B------:R-:W-:Y:S01]  /*cd10*/  IMAD.MOV.U32 R149, RZ, RZ, R29 ;  /* 0x000000ffff957224 */ /* 0x000fe200078e001d */
[----:B------:R-:W-:Y:S01]  /*cd20*/  MOV R151, R31 ;  /* 0x0000001f00977202 */ /* 0x000fe20000000f00 */
[----:B------:R-:W-:Y:S01]  /*cd30*/  IMAD.MOV.U32 R150, RZ, RZ, R30 ;  /* 0x000000ffff967224 */ /* 0x000fe200078e001e */
[----:B------:R-:W4:Y:S04]  /*cd40*/  LDL.LU.64 R28, [R1+0x170] ;  /* 0x00017000011c7983 */ /* 0x000f280000300a00 */
[----:B------:R-:W4:Y:S01]  /*cd50*/  LDL.LU.64 R30, [R1+0x178] ;  /* 0x00017800011e7983 */ /* 0x000f220000300a00 */
        /* <DEDUP_REMOVED lines=18> */
[----:B---3--:R-:W-:-:S06]  /*ce80*/  WARPGROUP.ARRIVE ;  /* 0x00000000000079c5 */ /* 0x008fcc0000000000 */
[----:B------:R-:W-:Y:S01]  /*ce90*/  HGMMA.64x16x16.F32 R192, gdesc[UR44], R192, gsb0 ;  /* 0x002000002cc079f0 */ /* 0x000fe200080008c0 */
[----:B------:R-:W-:Y:S01]  /*cea0*/  UMOV UR5, UR49 ;  /* 0x0000003100057c82 */ /* 0x000fe20008000000 */
[----:B------:R-:W-:Y:S01]  /*ceb0*/  UMOV UR48, UR8 ;  /* 0x0000000800307c82 */ /* 0x000fe20008000000 */
[----:B------:R-:W-:Y:S01]  /*cec0*/  UMOV UR49, UR9 ;  /* 0x0000000900317c82 */ /* 0x000fe20008000000 */
[----:B------:R-:W-:Y:S02]  /*ced0*/  WARPGROUP.DEPBAR.LE gsb0, 0x0 ;  /* 0x00008000000079c5 */ /* 0x000fe40000010000 */
[----:B----4-:R-:W-:-:S06]  /*cee0*/  WARPGROUP.ARRIVE ;  /* 0x00000000000079c5 */ /* 0x010fcc0000000000 */
        /* <DEDUP_REMOVED lines=17> */
[----:B------:R0:W-:Y:S04]  /*d000*/  STL.64 [R1+0x160], R24 ;  /* 0x0001601801007387 */ /* 0x0001e80000100a00 */
[----:B------:R2:W-:Y:S04]  /*d010*/  STL.64 [R1+0x168], R26 ;  /* 0x0001681a01007387 */ /* 0x0005e80000100a00 */
[----:B------:R3:W-:Y:S04]  /*d020*/  STL.64 [R1+0x170], R28 ;  /* 0x0001701c01007387 */ /* 0x0007e80000100a00 */
[----:B------:R4:W-:Y:S04]  /*d030*/  STL.64 [R1+0x178], R30 ;  /* 0x0001781e01007387 */ /* 0x0009e80000100a00 */
[----:B0-----:R-:W4:Y:S04]  /*d040*/  LDL.LU.64 R24, [R1+0x220] ;  /* 0x0002200001187983 */ /* 0x001f280000300a00 */
[----:B--2---:R-:W2:Y:S04]  /*d050*/  LDL.LU.64 R26, [R1+0x228] ;  /* 0x00022800011a7983 */ /* 0x004ea80000300a00 */
[----:B---3--:R-:W2:Y:S04]  /*d060*/  LDL.LU.64 R28, [R1+0x230] ;  /* 0x00023000011c7983 */ /* 0x008ea80000300a00 */
[----:B----4-:R-:W2:Y:S04]  /*d070*/  LDL.LU.64 R30, [R1+0x238] ;  /* 0x00023800011e7983 */ /* 0x010ea80000300a00 */
[----:B------:R-:W3:Y:S04]  /*d080*/  LDL.LU.64 R216, [R1+0x200] ;  /* 0x0002000001d87983 */ /* 0x000ee80000300a00 */
[----:B------:R-:W3:Y:S04]  /*d090*/  LDL.LU.64 R218, [R1+0x208] ;  /* 0x0002080001da7983 */ /* 0x000ee80000300a00 */
[----:B------:R-:W3:Y:S04]  /*d0a0*/  LDL.LU.64 R220, [R1+0x210] ;  /* 0x0002100001dc7983 */ /* 0x000ee80000300a00 */
[----:B------:R-:W3:Y:S01]  /*d0b0*/  LDL.LU.64 R222, [R1+0x218] ;  /* 0x0002180001de7983 */ /* 0x000ee20000300a00 */
[----:B------:R-:W-:Y:S01]  /*d0c0*/  WARPGROUP.ARRIVE ;  /* 0x00000000000079c5 */ /* 0x000fe20000000000 */
[----:B------:R-:W-:Y:S01]  /*d0d0*/  IMAD.MOV.U32 R10, RZ, RZ, R192 ;  /* 0x000000ffff0a7224 */ /* 0x000fe200078e00c0 */
[----:B-1----:R-:W-:Y:S01]  /*d0e0*/  MOV R6, UR59 ;  /* 0x0000003b00067c02 */ /* 0x002fe20008000f00 */
[----:B------:R-:W-:Y:S01]  /*d0f0*/  IMAD.MOV.U32 R9, RZ, RZ, R193 ;  /* 0x000000ffff097224 */ /* 0x000fe200078e00c1 */
[----:B------:R-:W-:Y:S01]  /*d100*/  MOV R4, UR58 ;  /* 0x0000003a00047c02 */ /* 0x000fe20008000f00 */
[----:B------:R-:W-:Y:S01]  /*d110*/  IMAD.MOV.U32 R7, RZ, RZ, R195 ;  /* 0x000000ffff077224 */ /* 0x000fe200078e00c3 */
[----:B------:R-:W-:Y:S01]  /*d120*/  MOV R8, R194 ;  /* 0x000000c200087202 */ /* 0x000fe20000000f00 */
[----:B------:R-:W4:Y:S01]  /*d130*/  LDL.LU.64 R192, [R1+0x1a0] ;  /* 0x0001a00001c07983 */ /* 0x000f220000300a00 */
[----:B------:R-:W-:Y:S01]  /*d140*/  IMAD.MOV.U32 R5, RZ, RZ, R196 ;  /* 0x000000ffff057224 */ /* 0x000fe200078e00c4 */
[----:B------:R-:W-:Y:S01]  /*d150*/  MOV R3, R197 ;  /* 0x000000c500037202 */ /* 0x000fe20000000f00 */
[----:B------:R-:W-:Y:S01]  /*d160*/  UMOV UR56, UR8 ;  /* 0x0000000800387c82 */ /* 0x000fe20008000000 */
[----:B------:R-:W4:Y:S01]  /*d170*/  LDL.LU.64 R194, [R1+0x1a8] ;  /* 0x0001a80001c27983 */ /* 0x000f220000300a00 */
[----:B------:R-:W-:Y:S01]  /*d180*/  UMOV UR57, UR9 ;  /* 0x0000000900397c82 */ /* 0x000fe20008000000 */
[----:B------:R-:W-:Y:S01]  /*d190*/  UMOV UR58, UR12 ;  /* 0x0000000c003a7c82 */ /* 0x000fe20008000000 */
[----:B------:R-:W-:Y:S01]  /*d1a0*/  UMOV UR59, UR13 ;  /* 0x0000000d003b7c82 */ /* 0x000fe20008000000 */
[----:B------:R-:W-:Y:S01]  /*d1b0*/  IMAD.MOV.U32 R2, RZ, RZ, R198 ;  /* 0x000000ffff027224 */ /* 0x000fe200078e00c6 */
[----:B------:R-:W4:Y:S01]  /*d1c0*/  LDL.LU.64 R196, [R1+0x1b0] ;  /* 0x0001b00001c47983 */ /* 0x000f220000300a00 */
[----:B------:R-:W-:Y:S01]  /*d1d0*/  IMAD.MOV.U32 R0, RZ, RZ, R199 ;  /* 0x000000ffff007224 */ /* 0x000fe200078e00c7 */
[----:B------:R-:W-:Y:S02]  /*d1e0*/  HGMMA.64x16x16.F32 R12, gdesc[UR56], R12, gsb0 ;  /* 0x00200000380c79f0 */ /* 0x000fe4000800080c */
[----:B------:R-:W4:Y:S04]  /*d1f0*/  LDL.LU.64 R198, [R1+0x1b8] ;  /* 0x0001b80001c67983 */ /* 0x000f280000300a00 */
[----:B------:R-:W4:Y:S04]  /*d200*/  LDL.LU.64 R168, [R1+0xe0] ;  /* 0x0000e00001a87983 */ /* 0x000f280000300a00 */
[----:B------:R-:W4:Y:S04]  /*d210*/  LDL.LU.64 R170, [R1+0xe8] ;  /* 0x0000e80001aa7983 */ /* 0x000f280000300a00 */
[----:B------:R-:W4:Y:S04]  /*d220*/  LDL.LU.64 R172, [R1+0xf0] ;  /* 0x0000f00001ac7983 */ /* 0x000f280000300a00 */
[----:B------:R-:W4:Y:S01]  /*d230*/  LDL.LU.64 R174, [R1+0xf8] ;  /* 0x0000f80001ae7983 */ /* 0x000f220000300a00 */
[----:B------:R-:W-:-:S03]  /*d240*/  WARPGROUP.DEPBAR.LE gsb0, 0x0 ;  /* 0x00008000000079c5 */ /* 0x000fc60000010000 */
[----:B------:R-:W-:Y:S04]  /*d250*/  STL.64 [R1+0x6f8], R18 ;  /* 0x0006f81201007387 */ /* 0x000fe80000100a00 */
[----:B------:R-:W-:Y:S04]  /*d260*/  STL.64 [R1+0x6f0], R16 ;  /* 0x0006f01001007387 */ /* 0x000fe80000100a00 */
[----:B------:R-:W-:Y:S04]  /*d270*/  STL.64 [R1+0x6e8], R14 ;  /* 0x0006e80e01007387 */ /* 0x000fe80000100a00 */
[----:B------:R0:W-:Y:S04]  /*d280*/  STL.64 [R1+0x6e0], R12 ;  /* 0x0006e00c01007387 */ /* 0x0001e80000100a00 */
[----:B0-----:R-:W4:Y:S04]  /*d290*/  LDL.LU.64 R12, [R1+0x140] ;  /* 0x00014000010c7983 */ /* 0x001f280000300a00 */
[----:B------:R-:W4:Y:S04]  /*d2a0*/  LDL.LU.64 R14, [R1+0x148] ;  /* 0x00014800010e7983 */ /* 0x000f280000300a00 */
[----:B------:R-:W4:Y:S04]  /*d2b0*/  LDL.LU.64 R16, [R1+0x150] ;  /* 0x0001500001107983 */ /* 0x000f280000300a00 */
[----:B------:R-:W4:Y:S01]  /*d2c0*/  LDL.LU.64 R18, [R1+0x158] ;  /* 0x0001580001127983 */ /* 0x000f220000300a00 */
[----:B------:R-:W-:-:S02]  /*d2d0*/  R2UR UR59, R6 ;  /* 0x00000000063b72ca */ /* 0x000fc400000e0000 */
[----:B------:R-:W-:Y:S01]  /*d2e0*/  R2UR UR58, R4 ;  /* 0x00000000043a72ca */ /* 0x000fe200000e0000 */
[----:B------:R-:W-:Y:S01]  /*d2f0*/  UMOV UR56, UR8 ;  /* 0x0000000800387c82 */ /* 0x000fe20008000000 */
[----:B------:R-:W-:Y:S01]  /*d300*/  UMOV UR57, UR9 ;  /* 0x0000000900397c82 */ /* 0x000fe20008000000 */
[----:B------:R-:W-:Y:S01]  /*d310*/  UIADD3 UR4, UR5, 0x800, URZ ;  /* 0x0000080005047890 */ /* 0x000fe2000fffe03f */
[----:B--2---:R-:W-:-:S09]  /*d320*/  WARPGROUP.ARRIVE ;  /* 0x00000000000079c5 */ /* 0x004fd20000000000 */
[----:B------:R-:W-:Y:S01]  /*d330*/  HGMMA.64x16x16.F32 R24, gdesc[UR56], R24, gsb0 ;  /* 0x00200000381879f0 */ /* 0x000fe20008000818 */
[----:B------:R-:W-:Y:S01]  /*d340*/  UMOV UR56, UR4 ;  /* 0x0000000400387c82 */ /* 0x000fe20008000000 */
[----:B------:R-:W-:Y:S01]  /*d350*/  UMOV UR57, 0x40000040 ;  /* 0x4000004000397882 */ /* 0x000fe20000000000 */
[----:B------:R-:W-:Y:S02]  /*d360*/  WARPGROUP.DEPBAR.LE gsb0, 0x0 ;  /* 0x00008000000079c5 */ /* 0x000fe40000010000 */
[----:B---3--:R-:W-:-:S06]  /*d370*/  WARPGROUP.ARRIVE ;  /* 0x00000000000079c5 */ /* 0x008fcc0000000000 */
[----:B------:R-:W-:Y:S01]  /*d380*/  HGMMA.64x16x16.F32 R216, gdesc[UR56], R216, gsb0 ;  /* 0x0020000038d879f0 */ /* 0x000fe200080008d8 */
[----:B------:R-:W-:Y:S01]  /*d390*/  UMOV UR58, UR12 ;  /* 0x0000000c003a7c82 */ /* 0x000fe20008000000 */
[----:B------:R-:W-:Y:S01]  /*d3a0*/  UMOV UR59, UR13 ;  /* 0x0000000d003b7c82 */ /* 0x000fe20008000000 */
[----:B------:R-:W-:Y:S02]  /*d3b0*/  WARPGROUP.DEPBAR.LE gsb0, 0x0 ;  /* 0x00008000000079c5 */ /* 0x000fe40000010000 */
[----:B----4-:R-:W-:-:S06]  /*d3c0*/  WARPGROUP.ARRIVE ;  /* 0x00000000000079c5 */ /* 0x010fcc0000000000 */
        /* <DEDUP_REMOVED lines=8> */
[----:B------:R-:W-:Y:S04]  /*d450*/  STL.64 [R1+0x220], R24 ;  /* 0x0002201801007387 */ /* 0x000fe80000100a00 */
[----:B------:R-:W-:Y:S04]  /*d460*/  STL.64 [R1+0x228], R26 ;  /* 0x0002281a01007387 */ /* 0x000fe80000100a00 */
[----:B------:R-:W-:Y:S04]  /*d470*/  STL.64 [R1+0x230], R28 ;  /* 0x0002301c01007387 */ /* 0x000fe80000100a00 */
[----:B------:R0:W-:Y:S04]  /*d480*/  STL.64 [R1+0x238], R30 ;  /* 0x0002381e01007387 */ /* 0x0001e80000100a00 */
[----:B0-----:R-:W2:Y:S04]  /*d490*/  LDL.LU.64 R30, [R1+0x860] ;  /* 0x00086000011e7983 */ /* 0x001ea80000300a00 */
[----:B------:R-:W3:Y:S04]  /*d4a0*/  LDL.LU.64 R28, [R1+0x858] ;  /* 0x00085800011c7983 */ /* 0x000ee80000300a00 */
[----:B------:R-:W4:Y:S04]  /*d4b0*/  LDL.LU.64 R26, [R1+0x850] ;  /* 0x00085000011a7983 */ /* 0x000f280000300a00 */
[----:B------:R-:W4:Y:S01]  /*d4c0*/  LDL.LU.64 R24, [R1+0x848] ;  /* 0x0008480001187983 */ /* 0x000f220000300a00 */
[----:B------:R-:W-:-:S02]  /*d4d0*/  WARPGROUP.DEPBAR.LE gsb0, 0x0 ;  /* 0x00008000000079c5 */ /* 0x000fc40000010000 */
[----:B------:R-:W-:-:S06]  /*d4e0*/  WARPGROUP.ARRIVE ;  /* 0x00000000000079c5 */ /* 0x000fcc0000000000 */
[----:B------:R-:W-:Y:S01]  /*d4f0*/  HGMMA.64x16x16.F32 R168, gdesc[UR48], R168, gsb0 ;  /* 0x0020000030a879f0 */ /* 0x000fe200080008a8 */
[----:B------:R-:W-:Y:S04]  /*d500*/  STL.64 [R1+0x200], R216 ;  /* 0x000200d801007387 */ /* 0x000fe80000100a00 */
[----:B------:R-:W-:Y:S04]  /*d510*/  STL.64 [R1+0x208], R218 ;  /* 0x000208da01007387 */ /* 0x000fe80000100a00 */
[----:B------:R-:W-:Y:S04]  /*d520*/  STL.64 [R1+0x210], R220 ;  /* 0x000210dc01007387 */ /* 0x000fe80000100a00 */
[----:B------:R0:W-:Y:S01]  /*d530*/  STL.64 [R1+0x218], R222 ;  /* 0x000218de01007387 */ /* 0x0001e20000100a00 */
[----:B------:R-:W-:-:S03]  /*d540*/  MOV R235, R19 ;  /* 0x0000001300eb7202 */ /* 0x000fc60000000f00 */
[----:B0-----:R-:W2:Y:S04]  /*d550*/  LDL.LU.64 R222, [R1+0x840] ;  /* 0x0008400001de7983 */ /* 0x001ea80000300a00 */
[----:B------:R-:W2:Y:S04]  /*d560*/  LDL.LU.64 R220, [R1+0x838] ;  /* 0x0008380001dc7983 */ /* 0x000ea80000300a00 */
[----:B------:R-:W2:Y:S04]  /*d570*/  LDL.LU.64 R218, [R1+0x830] ;  /* 0x0008300001da7983 */ /* 0x000ea80000300a00 */
[----:B------:R-:W2:Y:S04]  /*d580*/  LDL.LU.64 R216, [R1+0x828] ;  /* 0x0008280001d87983 */ /* 0x000ea80000300a00 */
[----:B------:R-:W-:Y:S04]  /*d590*/  STL.64 [R1+0x1a0], R192 ;  /* 0x0001a0c001007387 */ /* 0x000fe80000100a00 */
[----:B------:R-:W-:Y:S04]  /*d5a0*/  STL.64 [R1+0x1a8], R194 ;  /* 0x0001a8c201007387 */ /* 0x000fe80000100a00 */
[----:B------:R-:W-:Y:S04]  /*d5b0*/  STL.64 [R1+0x1b0], R196 ;  /* 0x0001b0c401007387 */ /* 0x000fe80000100a00 */
[----:B------:R0:W-:Y:S01]  /*d5c0*/  STL.64 [R1+0x1b8], R198 ;  /* 0x0001b8c601007387 */ /* 0x0001e20000100a00 */
[----:B------:R-:W-:-:S02]  /*d5d0*/  WARPGROUP.DEPBAR.LE gsb0, 0x0 ;  /* 0x00008000000079c5 */ /* 0x000fc40000010000 */
[----:B------:R-:W-:Y:S01]  /*d5e0*/  IMAD.MOV.U32 R19, RZ, RZ, R168 ;  /* 0x000000ffff137224 */ /* 0x000fe200078e00a8 */
[----:B0-----:R-:W3:Y:S04]  /*d5f0*/  LDL.LU.64 R198, [R1+0x820] ;  /* 0x0008200001c67983 */ /* 0x001ee80000300a00 */
[----:B------:R-:W3:Y:S04]  /*d600*/  LDL.LU.64 R196, [R1+0x818] ;  /* 0x0008180001c47983 */ /* 0x000ee80000300a00 */
[----:B------:R-:W3:Y:S04]  /*d610*/  LDL.LU.64 R194, [R1+0x810] ;  /* 0x0008100001c27983 */ /* 0x000ee80000300a00 */
[----:B------:R-:W3:Y:S04]  /*d620*/  LDL.LU.64 R192, [R1+0x808] ;  /* 0x0008080001c07983 */ /* 0x000ee80000300a00 */
[----:B------:R0:W-:Y:S04]  /*d630*/  STL.64 [R1+0x140], R12 ;  /* 0x0001400c01007387 */ /* 0x0001e80000100a00 */
[----:B------:R1:W-:Y:S04]  /*d640*/  STL.64 [R1+0x148], R14 ;  /* 0x0001480e01007387 */ /* 0x0003e80000100a00 */
[----:B------:R1:W-:Y:S04]  /*d650*/  STL.64 [R1+0x150], R16 ;  /* 0x0001501001007387 */ /* 0x0003e80000100a00 */
[----:B------:R1:W-:Y:S01]  /*d660*/  STL [R1+0x158], R18 ;  /* 0x0001581201007387 */ /* 0x0003e20000100800 */
[----:B0-----:R-:W-:-:S02]  /*d670*/  IMAD.MOV.U32 R12, RZ, RZ, R175 ;  /* 0x000000ffff0c7224 */ /* 0x001fc400078e00af */
[----:B------:R-:W-:Y:S01]  /*d680*/  IMAD.MOV.U32 R13, RZ, RZ, R174 ;  /* 0x000000ffff0d7224 */ /* 0x000fe200078e00ae */
[----:B------:R-:W-:Y:S01]  /*d690*/  STL [R1+0x700], R235 ;  /* 0x000700eb01007387 */ /* 0x000fe20000100800 */
[----:B-1----:R-:W-:Y:S01]  /*d6a0*/  IMAD.MOV.U32 R15, RZ, RZ, R172 ;  /* 0x000000ffff0f7224 */ /* 0x002fe200078e00ac */
[----:B------:R-:W-:Y:S02]  /*d6b0*/  MOV R14, R173 ;  /* 0x000000ad000e7202 */ /* 0x000fe40000000f00 */
[----:B------:R-:W-:Y:S01]  /*d6c0*/  MOV R17, R170 ;  /* 0x000000aa00117202 */ /* 0x000fe20000000f00 */
[----:B------:R-:W-:Y:S02]  /*d6d0*/  IMAD.MOV.U32 R16, RZ, RZ, R171 ;  /* 0x000000ffff107224 */ /* 0x000fe400078e00ab */
[----:B------:R-:W-:Y:S02]  /*d6e0*/  IMAD.MOV.U32 R18, RZ, RZ, R169 ;  /* 0x000000ffff127224 */ /* 0x000fe400078e00a9 */
[----:B------:R-:W4:Y:S04]  /*d6f0*/  LDL.LU.64 R168, [R1+0x20] ;  /* 0x0000200001a87983 */ /* 0x000f280000300a00 */
[----:B------:R-:W4:Y:S04]  /*d700*/  LDL.LU.64 R170, [R1+0x28] ;  /* 0x0000280001aa7983 */ /* 0x000f280000300a00 */
[----:B------:R-:W4:Y:S04]  /*d710*/  LDL.LU.64 R172, [R1+0x30] ;  /* 0x0000300001ac7983 */ /* 0x000f280000300a00 */
[----:B------:R-:W4:Y:S04]  /*d720*/  LDL.LU.64 R174, [R1+0x38] ;  /* 0x0000380001ae7983 */ /* 0x000f280000300a00 */
        /* <DEDUP_REMOVED lines=8> */
[----:B0-----:R-:W2:Y:S04]  /*d7b0*/  LDL.LU.64 R12, [R1+0x80] ;  /* 0x00008000010c7983 */ /* 0x001ea80000300a00 */
[----:B-1----:R-:W2:Y:S04]  /*d7c0*/  LDL.LU.64 R14, [R1+0x88] ;  /* 0x00008800010e7983 */ /* 0x002ea80000300a00 */
        /* <DEDUP_REMOVED lines=10> */
[----:B------:R-:W-:Y:S01]  /*d870*/  HGMMA.64x16x16.F32 R168, gdesc[UR40], R168, gsb0 ;  /* 0x0020000028a879f0 */ /* 0x000fe200080008a8 */
[----:B------:R-:W-:Y:S01]  /*d880*/  STL.64 [R1+0x80], R12 ;  /* 0x0000800c01007387 */ /* 0x000fe20000100a00 */
[----:B------:R-:W-:-:S03]  /*d890*/  MOV R235, R19 ;  /* 0x0000001300eb7202 */ /* 0x000fc60000000f00 */
[----:B------:R-:W-:Y:S04]  /*d8a0*/  STL.64 [R1+0x88], R14 ;  /* 0x0000880e01007387 */ /* 0x000fe80000100a00 */
[----:B------:R-:W-:Y:S04]  /*d8b0*/  STL.64 [R1+0x90], R16 ;  /* 0x0000901001007387 */ /* 0x000fe80000100a00 */
[----:B------:R0:W-:Y:S01]  /*d8c0*/  STL [R1+0x98], R18 ;  /* 0x0000981201007387 */ /* 0x0001e20000100800 */
[----:B------:R-:W-:Y:S02]  /*d8d0*/  WARPGROUP.DEPBAR.LE gsb0, 0x0 ;  /* 0x00008000000079c5 */ /* 0x000fe40000010000 */
[----:B0-----:R-:W-:Y:S01]  /*d8e0*/  IMAD.MOV.U32 R18, RZ, RZ, R174 ;  /* 0x000000ffff127224 */ /* 0x001fe200078e00ae */
[----:B------:R-:W-:Y:S01]  /*d8f0*/  MOV R17, R173 ;  /* 0x000000ad00117202 */ /* 0x000fe20000000f00 */
[----:B------:R-:W-:Y:S01]  /*d900*/  IMAD.MOV.U32 R19, RZ, RZ, R175 ;  /* 0x000000ffff137224 */ /* 0x000fe200078e00af */
[----:B------:R-:W-:Y:S01]  /*d910*/  MOV R14, R170 ;  /* 0x000000aa000e7202 */ /* 0x000fe20000000f00 */
[----:B------:R-:W-:Y:S01]  /*d920*/  IMAD.MOV.U32 R16, RZ, RZ, R172 ;  /* 0x000000ffff107224 */ /* 0x000fe200078e00ac */
[----:B------:R-:W2:Y:S01]  /*d930*/  LDL.LU.64 R174, [R1+0x800] ;  /* 0x0008000001ae7983 */ /* 0x000ea20000300a00 */
[----:B------:R-:W-:-:S02]  /*d940*/  IMAD.MOV.U32 R15, RZ, RZ, R171 ;  /* 0x000000ffff0f7224 */ /* 0x000fc400078e00ab */
[----:B------:R-:W-:Y:S01]  /*d950*/  IMAD.MOV.U32 R12, RZ, RZ, R168 ;  /* 0x000000ffff0c7224 */ /* 0x000fe200078e00a8 */
[----:B------:R-:W2:Y:S01]  /*d960*/  LDL.LU.64 R172, [R1+0x7f8] ;  /* 0x0007f80001ac7983 */ /* 0x000ea20000300a00 */
[----:B------:R-:W-:-:S03]  /*d970*/  IMAD.MOV.U32 R13, RZ, RZ, R169 ;  /* 0x000000ffff0d7224 */ /* 0x000fc600078e00a9 */
[----:B------:R-:W2:Y:S04]  /*d980*/  LDL.LU.64 R170, [R1+0x7f0] ;  /* 0x0007f00001aa7983 */ /* 0x000ea80000300a00 */
[----:B------:R-:W2:Y:S01]  /*d990*/  LDL.LU.64 R168, [R1+0x7e8] ;  /* 0x0007e80001a87983 */ /* 0x000ea20000300a00 */
[----:B------:R-:W-:Y:S01]  /*d9a0*/  WARPGROUP.ARRIVE ;  /* 0x00000000000079c5 */ /* 0x000fe20000000000 */
[----:B------:R-:W-:Y:S01]  /*d9b0*/  UMOV UR36, UR56 ;  /* 0x0000003800247c82 */ /* 0x000fe20008000000 */
[----:B------:R-:W-:-:S04]  /*d9c0*/  UMOV UR37, UR57 ;  /* 0x0000003900257c82 */ /* 0x000fc80008000000 */
[----:B------:R-:W-:Y:S01]  /*d9d0*/  HGMMA.64x16x16.F32 R216, gdesc[UR36], R216, gsb0 ;  /* 0x0020000024d879f0 */ /* 0x000fe200080008d8 */
[----:B------:R-:W-:Y:S01]  /*d9e0*/  UMOV UR32, UR56 ;  /* 0x0000003800207c82 */ /* 0x000fe20008000000 */
[----:B------:R-:W-:Y:S01]  /*d9f0*/  UMOV UR33, UR57 ;  /* 0x0000003900217c82 */ /* 0x000fe20008000000 */
[----:B------:R-:W-:Y:S02]  /*da00*/  WARPGROUP.DEPBAR.LE gsb0, 0x0 ;  /* 0x00008000000079c5 */ /* 0x000fe40000010000 */
[----:B------:R0:W-:Y:S01]  /*da10*/  STL.64 [R1+0x618], R222 ;  /* 0x000618de01007387 */ /* 0x0001e20000100a00 */
[----:B---3--:R-:W-:-:S03]  /*da20*/  WARPGROUP.ARRIVE ;  /* 0x00000000000079c5 */ /* 0x008fc60000000000 */
[----:B------:R1:W-:Y:S03]  /*da30*/  STL.64 [R1+0x610], R220 ;  /* 0x000610dc01007387 */ /* 0x0003e60000100a00 */
[----:B------:R-:W-:Y:S01]  /*da40*/  HGMMA.64x16x16.F32 R192, gdesc[UR32], R192, gsb0 ;  /* 0x0020000020c079f0 */ /* 0x000fe200080008c0 */
[----:B------:R3:W-:Y:S04]  /*da50*/  STL.64 [R1+0x608], R218 ;  /* 0x000608da01007387 */ /* 0x0007e80000100a00 */
[----:B------:R4:W-:Y:S01]  /*da60*/  STL.64 [R1+0x600], R216 ;  /* 0x000600d801007387 */ /* 0x0009e20000100a00 */
[----:B0-----:R-:W-:Y:S01]  /*da70*/  MOV R222, R150 ;  /* 0x0000009600de7202 */ /* 0x001fe20000000f00 */
[----:B-1----:R-:W-:-:S02]  /*da80*/  IMAD.MOV.U32 R220, RZ, RZ, R148 ;  /* 0x000000ffffdc7224 */ /* 0x002fc400078e0094 */
[----:B---3--:R-:W-:Y:S01]  /*da90*/  IMAD.MOV.U32 R218, RZ, RZ, R146 ;  /* 0x000000ffffda7224 */ /* 0x008fe200078e0092 */
[----:B------:R-:W-:Y:S02]  /*daa0*/  MOV R219, R147 ;  /* 0x0000009300db7202 */ /* 0x000fe40000000f00 */
[----:B----4-:R-:W-:Y:S01]  /*dab0*/  MOV R216, R144 ;  /* 0x0000009000d87202 */ /* 0x010fe20000000f00 */
[----:B------:R-:W-:Y:S01]  /*dac0*/  IMAD.MOV.U32 R217, RZ, RZ, R145 ;  /* 0x000000ffffd97224 */ /* 0x000fe200078e0091 */
[----:B------:R-:W3:Y:S01]  /*dad0*/  LDL.LU R144, [R1+0x7e0] ;  /* 0x0007e00001907983 */ /* 0x000ee20000300800 */
[----:B------:R-:W-:-:S03]  /*dae0*/  IMAD.MOV.U32 R221, RZ, RZ, R149 ;  /* 0x000000ffffdd7224 */ /* 0x000fc600078e0095 */
[----:B------:R-:W3:Y:S04]  /*daf0*/  LDL.LU R145, [R1+0x7dc] ;  /* 0x0007dc0001917983 */ /* 0x000ee80000300800 */
[----:B------:R-:W3:Y:S01]  /*db00*/  LDL.LU R146, [R1+0x7d8] ;  /* 0x0007d80001927983 */ /* 0x000ee20000300800 */
[----:B------:R-:W-:-:S03]  /*db10*/  IMAD.MOV.U32 R223, RZ, RZ, R151 ;  /* 0x000000ffffdf7224 */ /* 0x000fc600078e0097 */
[----:B------:R-:W3:Y:S04]  /*db20*/  LDL.LU R147, [R1+0x7d4] ;  /* 0x0007d40001937983 */ /* 0x000ee80000300800 */
[----:B------:R-:W3:Y:S04]  /*db30*/  LDL.LU R148, [R1+0x7d0] ;  /* 0x0007d00001947983 */ /* 0x000ee80000300800 */
[----:B------:R-:W3:Y:S04]  /*db40*/  LDL.LU R149, [R1+0x7cc] ;  /* 0x0007cc0001957983 */ /* 0x000ee80000300800 */
[----:B------:R-:W3:Y:S04]  /*db50*/  LDL.LU R150, [R1+0x7c8] ;  /* 0x0007c80001967983 */ /* 0x000ee80000300800 */
[----:B------:R-:W3:Y:S01]  /*db60*/  LDL.LU R151, [R1+0x7c4] ;  /* 0x0007c40001977983 */ /* 0x000ee20000300800 */
[----:B------:R-:W-:-:S03]  /*db70*/  WARPGROUP.DEPBAR.LE gsb0, 0x0 ;  /* 0x00008000000079c5 */ /* 0x000fc60000010000 */
[----:B------:R0:W-:Y:S04]  /*db80*/  STL.64 [R1+0x638], R198 ;  /* 0x000638c601007387 */ /* 0x0001e80000100a00 */
[----:B------:R1:W-:Y:S01]  /*db90*/  STL.64 [R1+0x630], R196 ;  /* 0x000630c401007387 */ /* 0x0003e20000100a00 */
[----:B------:R-:W-:-:S03]  /*dba0*/  UMOV UR28, UR56 ;  /* 0x00000038001c7c82 */ /* 0x000fc60008000000 */
[----:B------:R4:W-:Y:S01]  /*dbb0*/  STL.64 [R1+0x628], R194 ;  /* 0x000628c201007387 */ /* 0x0009e20000100a00 */
[----:B------:R-:W-:-:S03]  /*dbc0*/  UMOV UR29, UR57 ;  /* 0x00000039001d7c82 */ /* 0x000fc60008000000 */
[----:B------:R4:W-:Y:S01]  /*dbd0*/  STL.64 [R1+0x620], R192 ;  /* 0x000620c001007387 */ /* 0x0009e20000100a00 */
[----:B0-----:R-:W-:Y:S01]  /*dbe0*/  IMAD.MOV.U32 R198, RZ, RZ, R126 ;  /* 0x000000ffffc67224 */ /* 0x001fe200078e007e */
[----:B-1----:R-:W-:Y:S01]  /*dbf0*/  MOV R196, R124 ;  /* 0x0000007c00c47202 */ /* 0x002fe20000000f00 */
[----:B------:R-:W-:Y:S02]  /*dc00*/  IMAD.MOV.U32 R197, RZ, RZ, R125 ;  /* 0x000000ffffc57224 */ /* 0x000fe400078e007d */
[----:B----4-:R-:W-:Y:S02]  /*dc10*/  IMAD.MOV.U32 R194, RZ, RZ, R122 ;  /* 0x000000ffffc27224 */ /* 0x010fe400078e007a */
[----:B------:R-:W-:Y:S01]  /*dc20*/  IMAD.MOV.U32 R192, RZ, RZ, R120 ;  /* 0x000000ffffc07224 */ /* 0x000fe200078e0078 */
[----:B------:R-:W-:Y:S01]  /*dc30*/  MOV R193, R121 ;  /* 0x0000007900c17202 */ /* 0x000fe20000000f00 */
[----:B------:R-:W4:Y:S01]  /*dc40*/  LDL.LU R120, [R1+0x7c0] ;  /* 0x0007c00001787983 */ /* 0x000f220000300800 */
[----:B------:R-:W-:-:S03]  /*dc50*/  IMAD.MOV.U32 R195, RZ, RZ, R123 ;  /* 0x000000ffffc37224 */ /* 0x000fc600078e007b */
[----:B------:R-:W4:Y:S04]  /*dc60*/  LDL.LU R121, [R1+0x7bc] ;  /* 0x0007bc0001797983 */ /* 0x000f280000300800 */
[----:B------:R-:W4:Y:S01]  /*dc70*/  LDL.LU R122, [R1+0x7b8] ;  /* 0x0007b800017a7983 */ /* 0x000f220000300800 */
[----:B------:R-:W-:-:S03]  /*dc80*/  MOV R199, R127 ;  /* 0x0000007f00c77202 */ /* 0x000fc60000000f00 */
[----:B------:R-:W4:Y:S04]  /*dc90*/  LDL.LU R123, [R1+0x7b4] ;  /* 0x0007b400017b7983 */ /* 0x000f280000300800 */
[----:B------:R-:W4:Y:S04]  /*dca0*/  LDL.LU R124, [R1+0x7b0] ;  /* 0x0007b000017c7983 */ /* 0x000f280000300800 */
[----:B------:R-:W4:Y:S04]  /*dcb0*/  LDL.LU R125, [R1+0x7ac] ;  /* 0x0007ac00017d7983 */ /* 0x000f280000300800 */
[----:B------:R-:W4:Y:S04]  /*dcc0*/  LDL.LU R126, [R1+0x7a8] ;  /* 0x0007a800017e7983 */ /* 0x000f280000300800 */
[----:B------:R-:W4:Y:S01]  /*dcd0*/  LDL.LU R127, [R1+0x7a4] ;  /* 0x0007a400017f7983 */ /* 0x000f220000300800 */
[----:B--2---:R-:W-:-:S06]  /*dce0*/  WARPGROUP.ARRIVE ;  /* 0x00000000000079c5 */ /* 0x004fcc0000000000 */
[----:B------:R-:W-:Y:S03]  /*dcf0*/  HGMMA.64x16x16.F32 R168, gdesc[UR28], R168, gsb0 ;  /* 0x002000001ca879f0 */ /* 0x000fe600080008a8 */
[----:B------:R-:W-:Y:S02]  /*dd00*/  WARPGROUP.DEPBAR.LE gsb0, 0x0 ;  /* 0x00008000000079c5 */ /* 0x000fe40000010000 */
[----:B------:R0:W-:Y:S04]  /*dd10*/  STL.64 [R1+0x658], R174 ;  /* 0x000658ae01007387 */ /* 0x0001e80000100a00 */
[----:B------:R1:W-:Y:S04]  /*dd20*/  STL.64 [R1+0x650], R172 ;  /* 0x000650ac01007387 */ /* 0x0003e80000100a00 */
[----:B------:R2:W-:Y:S04]  /*dd30*/  STL.64 [R1+0x648], R170 ;  /* 0x000648aa01007387 */ /* 0x0005e80000100a00 */
[----:B------:R2:W-:Y:S01]  /*dd40*/  STL.64 [R1+0x640], R168 ;  /* 0x000640a801007387 */ /* 0x0005e20000100a00 */
[----:B0-----:R-:W-:-:S02]  /*dd50*/  IMAD.MOV.U32 R174, RZ, RZ, R102 ;  /* 0x000000ffffae7224 */ /* 0x001fc400078e0066 */
[----:B-1----:R-:W-:Y:S01]  /*dd60*/  IMAD.MOV.U32 R172, RZ, RZ, R100 ;  /* 0x000000ffffac7224 */ /* 0x002fe200078e0064 */
[----:B------:R-:W-:Y:S02]  /*dd70*/  MOV R173, R101 ;  /* 0x0000006500ad7202 */ /* 0x000fe40000000f00 */
[----:B--2---:R-:W-:Y:S01]  /*dd80*/  MOV R170, R98 ;  /* 0x0000006200aa7202 */ /* 0x004fe20000000f00 */
[----:B------:R-:W-:Y:S02]  /*dd90*/  IMAD.MOV.U32 R171, RZ, RZ, R99 ;  /* 0x000000ffffab7224 */ /* 0x000fe400078e0063 */
[----:B------:R-:W-:Y:S02]  /*dda0*/  IMAD.MOV.U32 R168, RZ, RZ, R96 ;  /* 0x000000ffffa87224 */ /* 0x000fe400078e0060 */
[----:B------:R-:W2:Y:S01]  /*ddb0*/  LDL.LU R96, [R1+0x7a0] ;  /* 0x0007a00001607983 */ /* 0x000ea20000300800 */
[----:B------:R-:W-:-:S03]  /*ddc0*/  IMAD.MOV.U32 R169, RZ, RZ, R97 ;  /* 0x000000ffffa97224 */ /* 0x000fc600078e0061 */
[----:B------:R-:W2:Y:S04]  /*ddd0*/  LDL.LU R97, [R1+0x79c] ;  /* 0x00079c0001617983 */ /* 0x000ea80000300800 */
[----:B------:R-:W2:Y:S01]  /*dde0*/  LDL.LU R98, [R1+0x798] ;  /* 0x0007980001627983 */ /* 0x000ea20000300800 */
[----:B------:R-:W-:-:S03]  /*ddf0*/  IMAD.MOV.U32 R175, RZ, RZ, R103 ;  /* 0x000000ffffaf7224 */ /* 0x000fc600078e0067 */
[----:B------:R-:W2:Y:S04]  /*de00*/  LDL.LU R99, [R1+0x794] ;  /* 0x0007940001637983 */ /* 0x000ea80000300800 */
[----:B------:R-:W2:Y:S04]  /*de10*/  LDL.LU R100, [R1+0x790] ;  /* 0x0007900001647983 */ /* 0x000ea80000300800 */
[----:B------:R-:W2:Y:S04]  /*de20*/  LDL.LU R101, [R1+0x78c] ;  /* 0x00078c0001657983 */ /* 0x000ea80000300800 */
[----:B------:R-:W2:Y:S04]  /*de30*/  LDL.LU R102, [R1+0x788] ;  /* 0x0007880001667983 */ /* 0x000ea80000300800 */
[----:B------:R-:W2:Y:S01]  /*de40*/  LDL.LU R103, [R1+0x784] ;  /* 0x0007840001677983 */ /* 0x000ea20000300800 */
[----:B---3--:R-:W-:Y:S01]  /*de50*/  WARPGROUP.ARRIVE ;  /* 0x00000000000079c5 */ /* 0x008fe20000000000 */
[----:B------:R-:W-:Y:S01]  /*de60*/  UMOV UR24, UR56 ;  /* 0x0000003800187c82 */ /* 0x000fe20008000000 */
[----:B------:R-:W-:-:S04]  /*de70*/  UMOV UR25, UR57 ;  /* 0x0000003900197c82 */ /* 0x000fc80008000000 */
[----:B------:R-:W-:Y:S01]  /*de80*/  HGMMA.64x16x16.F32 R144, gdesc[UR24], R144, gsb0 ;  /* 0x00200000189079f0 */ /* 0x000fe20008000890 */
[----:B------:R-:W-:Y:S01]  /*de90*/  UMOV UR20, UR56 ;  /* 0x0000003800147c82 */ /* 0x000fe20008000000 */
[----:B------:R-:W-:Y:S01]  /*dea0*/  UMOV UR21, UR57 ;  /* 0x0000003900157c82 */ /* 0x000fe20008000000 */
[----:B------:R-:W-:Y:S02]  /*deb0*/  WARPGROUP.DEPBAR.LE gsb0, 0x0 ;  /* 0x00008000000079c5 */ /* 0x000fe40000010000 */
[----:B------:R0:W-:Y:S01]  /*dec0*/  STL.64 [R1+0x678], R150 ;  /* 0x0006789601007387 */ /* 0x0001e20000100a00 */
[----:B----4-:R-:W-:-:S03]  /*ded0*/  WARPGROUP.ARRIVE ;  /* 0x00000000000079c5 */ /* 0x010fc60000000000 */
        /* <DEDUP_REMOVED lines=79> */
[----:B------:R0:W-:Y:S04]  /*e3d0*/  STL.64 [R1+0x6d8], R78 ;  /* 0x0006d84e01007387 */ /* 0x0001e80000100a00 */
[----:B------:R1:W-:Y:S04]  /*e3e0*/  STL.64 [R1+0x6d0], R76 ;  /* 0x0006d04c01007387 */ /* 0x0003e80000100a00 */
[----:B------:R3:W-:Y:S04]  /*e3f0*/  STL.64 [R1+0x6c8], R74 ;  /* 0x0006c84a01007387 */ /* 0x0007e80000100a00 */
[----:B------:R4:W-:Y:S01]  /*e400*/  STL.64 [R1+0x6c0], R72 ;  /* 0x0006c04801007387 */ /* 0x0009e20000100a00 */
[----:B0-----:R-:W-:Y:S01]  /*e410*/  MOV R78, R20 ;  /* 0x00000014004e7202 */ /* 0x001fe20000000f00 */
[----:B------:R-:W-:-:S02]  /*e420*/  IMAD.MOV.U32 R79, RZ, RZ, R11 ;  /* 0x000000ffff4f7224 */ /* 0x000fc400078e000b */
[----:B-1----:R-:W-:Y:S02]  /*e430*/  IMAD.MOV.U32 R76, RZ, RZ, R22 ;  /* 0x000000ffff4c7224 */ /* 0x002fe400078e0016 */
[----:B------:R-:W-:Y:S02]  /*e440*/  IMAD.MOV.U32 R77, RZ, RZ, R21 ;  /* 0x000000ffff4d7224 */ /* 0x000fe400078e0015 */
[----:B---3--:R-:W-:Y:S01]  /*e450*/  IMAD.MOV.U32 R74, RZ, RZ, R232 ;  /* 0x000000ffff4a7224 */ /* 0x008fe200078e00e8 */
[----:B------:R-:W-:Y:S02]  /*e460*/  MOV R75, R23 ;  /* 0x00000017004b7202 */ /* 0x000fe40000000f00 */
[----:B----4-:R-:W-:Y:S01]  /*e470*/  MOV R72, R234 ;  /* 0x000000ea00487202 */ /* 0x010fe20000000f00 */
[----:B------:R-:W-:Y:S01]  /*e480*/  IMAD.MOV.U32 R73, RZ, RZ, R233 ;  /* 0x000000ffff497224 */ /* 0x000fe200078e00e9 */
[----:B------:R-:W-:Y:S02]  /*e490*/  UIADD3 UR16, UR47, 0x2, URZ ;  /* 0x000000022f107890 */ /* 0x000fe4000fffe03f */
[----:B------:R-:W-:Y:S01]  /*e4a0*/  UIADD3 UR58, UR60, 0x2, URZ ;  /* 0x000000023c3a7890 */ /* 0x000fe2000fffe03f */
[----:B------:R-:W-:Y:S01]  /*e4b0*/  UMOV UR57, 0x40000040 ;  /* 0x4000004000397882 */ /* 0x000fe20000000000 */
[----:B------:R-:W-:-:S03]  /*e4c0*/  UMOV UR59, 0x40000040 ;  /* 0x40000040003b7882 */ /* 0x000fc60000000000 */
        /* <DEDUP_REMOVED lines=147> */
[----:B------:R0:W-:Y:S04]  /*ee00*/  STL.64 [R1+0xc0], R168 ;  /* 0x0000c0a801007387 */ /* 0x0001e80000100a00 */
[----:B------:R1:W-:Y:S04]  /*ee10*/  STL.64 [R1+0xc8], R170 ;  /* 0x0000c8aa01007387 */ /* 0x0003e80000100a00 */
[----:B------:R2:W-:Y:S04]  /*ee20*/  STL.64 [R1+0xd0], R172 ;  /* 0x0000d0ac01007387 */ /* 0x0005e80000100a00 */
[----:B------:R3:W-:Y:S04]  /*ee30*/  STL.64 [R1+0xd8], R174 ;  /* 0x0000d8ae01007387 */ /* 0x0007e80000100a00 */
[----:B------:R-:W-:Y:S04]  /*ee40*/  STL.64 [R1+0x60], R192 ;  /* 0x000060c001007387 */ /* 0x000fe80000100a00 */
[----:B------:R-:W-:Y:S04]  /*ee50*/  STL.64 [R1+0x68], R194 ;  /* 0x000068c201007387 */ /* 0x000fe80000100a00 */
[----:B------:R-:W-:Y:S04]  /*ee60*/  STL.64 [R1+0x70], R196 ;  /* 0x000070c401007387 */ /* 0x000fe80000100a00 */
[----:B------:R-:W-:Y:S04]  /*ee70*/  STL.64 [R1+0x78], R198 ;  /* 0x000078c601007387 */ /* 0x000fe80000100a00 */
[----:B------:R4:W-:Y:S04]  /*ee80*/  STL.64 [R1], R216 ;  /* 0x000000d801007387 */ /* 0x0009e80000100a00 */
[----:B------:R4:W-:Y:S04]  /*ee90*/  STL.64 [R1+0x8], R218 ;  /* 0x000008da01007387 */ /* 0x0009e80000100a00 */
[----:B------:R4:W-:Y:S04]  /*eea0*/  STL.64 [R1+0x10], R220 ;  /* 0x000010dc01007387 */ /* 0x0009e80000100a00 */
[----:B------:R4:W-:Y:S04]  /*eeb0*/  STL.64 [R1+0x18], R222 ;  /* 0x000018de01007387 */ /* 0x0009e80000100a00 */
[----:B0-----:R-:W4:Y:S04]  /*eec0*/  LDL.LU.64 R168, [R1+0x40] ;  /* 0x0000400001a87983 */ /* 0x001f280000300a00 */
[----:B-1----:R-:W4:Y:S04]  /*eed0*/  LDL.LU.64 R170, [R1+0x48] ;  /* 0x0000480001aa7983 */ /* 0x002f280000300a00 */
[----:B--2---:R-:W2:Y:S04]  /*eee0*/  LDL.LU.64 R172, [R1+0x50] ;  /* 0x0000500001ac7983 */ /* 0x004ea80000300a00 */
[----:B---3--:R-:W2:Y:S01]  /*eef0*/  LDL.LU.64 R174, [R1+0x58] ;  /* 0x0000580001ae7983 */ /* 0x008ea20000300a00 */
[----:B------:R-:W-:-:S02]  /*ef00*/  WARPGROUP.DEPBAR.LE gsb0, 0x0 ;  /* 0x00008000000079c5 */ /* 0x000fc40000010000 */
[----:B------:R-:W-:Y:S01]  /*ef10*/  WARPGROUP.ARRIVE ;  /* 0x00000000000079c5 */ /* 0x000fe20000000000 */
[----:B------:R-:W-:Y:S01]  /*ef20*/  UMOV UR20, UR4 ;  /* 0x0000000400147c82 */ /* 0x000fe20008000000 */
[----:B------:R-:W-:Y:S01]  /*ef30*/  UMOV UR21, UR5 ;  /* 0x0000000500157c82 */ /* 0x000fe20008000000 */
[----:B------:R-:W-:Y:S01]  /*ef40*/  UMOV UR24, UR4 ;  /* 0x0000000400187c82 */ /* 0x000fe20008000000 */
[----:B------:R-:W-:Y:S01]  /*ef50*/  UMOV UR25, UR5 ;  /* 0x0000000500197c82 */ /* 0x000fe20008000000 */
[----:B----4-:R-:W3:Y:S01]  /*ef60*/  LDL.LU.64 R216, [R1+0x100] ;  /* 0x0001000001d87983 */ /* 0x010ee20000300a00 */
[----:B------:R-:W-:Y:S03]  /*ef70*/  HGMMA.64x16x16.F32 R128, gdesc[UR20], R128, gsb0 ;  /* 0x00200000148079f0 */ /* 0x000fe60008000880 */
[----:B------:R-:W3:Y:S04]  /*ef80*/  LDL.LU.64 R218, [R1+0x108] ;  /* 0x0001080001da7983 */ /* 0x000ee80000300a00 */
[----:B------:R-:W3:Y:S04]  /*ef90*/  LDL.LU.64 R220, [R1+0x110] ;  /* 0x0001100001dc7983 */ /* 0x000ee80000300a00 */
[----:B------:R-:W3:Y:S01]  /*efa0*/  LDL.LU.64 R222, [R1+0x118] ;  /* 0x0001180001de7983 */ /* 0x000ee20000300a00 */
        /* <DEDUP_REMOVED lines=31> */
[----:B------:R-:W-:Y:S01]  /*f1a0*/  UMOV UR44, UR4 ;  /* 0x00000004002c7c82 */ /* 0x000fe20008000000 */
[----:B------:R-:W-:Y:S01]  /*f1b0*/  UMOV UR45, UR5 ;  /* 0x00000005002d7c82 */ /* 0x000fe20008000000 */
[----:B------:R-:W-:-:S03]  /*f1c0*/  WARPGROUP.DEPBAR.LE gsb0, 0x0 ;  /* 0x00008000000079c5 */ /* 0x000fc60000010000 */
[----:B------:R-:W-:-:S06]  /*f1d0*/  WARPGROUP.ARRIVE ;  /* 0x00000000000079c5 */ /* 0x000fcc0000000000 */
[----:B------:R-:W-:Y:S01]  /*f1e0*/  HGMMA.64x16x16.F32 R192, gdesc[UR44], R192, gsb0 ;  /* 0x002000002cc079f0 */ /* 0x000fe200080008c0 */
[----:B------:R-:W-:Y:S01]  /*f1f0*/  UMOV UR9, UR49 ;  /* 0x0000003100097c82 */ /* 0x000fe20008000000 */
[----:B------:R-:W-:Y:S01]  /*f200*/  UMOV UR48, UR4 ;  /* 0x0000000400307c82 */ /* 0x000fe20008000000 */
[----:B------:R-:W-:Y:S01]  /*f210*/  UMOV UR49, UR5 ;  /* 0x0000000500317c82 */ /* 0x000fe20008000000 */
        /* <DEDUP_REMOVED lines=10> */
[----:B------:R0:W-:Y:S04]  /*f2c0*/  STL.64 [R1+0xa0], R192 ;  /* 0x0000a0c001007387 */ /* 0x0001e80000100a00 */
[----:B------:R1:W-:Y:S04]  /*f2d0*/  STL.64 [R1+0xa8], R194 ;  /* 0x0000a8c201007387 */ /* 0x0003e80000100a00 */
[----:B------:R2:W-:Y:S04]  /*f2e0*/  STL.64 [R1+0xb0], R196 ;  /* 0x0000b0c401007387 */ /* 0x0005e80000100a00 */
[----:B------:R3:W-:Y:S01]  /*f2f0*/  STL.64 [R1+0xb8], R198 ;  /* 0x0000b8c601007387 */ /* 0x0007e20000100a00 */
[----:B------:R-:W-:-:S02]  /*f300*/  WARPGROUP.DEPBAR.LE gsb0, 0x0 ;  /* 0x00008000000079c5 */ /* 0x000fc40000010000 */
[----:B------:R-:W-:Y:S01]  /*f310*/  MOV R234, R216 ;  /* 0x000000d800ea7202 */ /* 0x000fe20000000f00 */
[----:B------:R-:W-:Y:S01]  /*f320*/  IMAD.MOV.U32 R233, RZ, RZ, R217 ;  /* 0x000000ffffe97224 */ /* 0x000fe200078e00d9 */
[----:B------:R-:W-:Y:S01]  /*f330*/  MOV R217, R13 ;  /* 0x0000000d00d97202 */ /* 0x000fe20000000f00 */
[----:B------:R-:W-:Y:S01]  /*f340*/  IMAD.MOV.U32 R216, RZ, RZ, R12 ;  /* 0x000000ffffd87224 */ /* 0x000fe200078e000c */
[----:B------:R-:W-:Y:S01]  /*f350*/  MOV R23, R219 ;  /* 0x000000db00177202 */ /* 0x000fe20000000f00 */
[----:B------:R-:W-:Y:S01]  /*f360*/  IMAD.MOV.U32 R232, RZ, RZ, R218 ;  /* 0x000000ffffe87224 */ /* 0x000fe200078e00da */
[----:B------:R-:W4:Y:S01]  /*f370*/  LDL.LU R12, [R1+0x720] ;  /* 0x00072000010c7983 */ /* 0x000f220000300800 */
[----:B------:R-:W-:Y:S02]  /*f380*/  IMAD.MOV.U32 R218, RZ, RZ, R14 ;  /* 0x000000ffffda7224 */ /* 0x000fe400078e000e */
        /* <DEDUP_REMOVED lines=8> */
[----:B------:R-:W4:Y:S01]  /*f410*/  LDL.LU R15, [R1+0x714] ;  /* 0x00071400010f7983 */ /* 0x000f220000300800 */
[----:B------:R-:W-:Y:S01]  /*f420*/  IMAD.MOV.U32 R11, RZ, RZ, R223 ;  /* 0x000000ffff0b7224 */ /* 0x000fe200078e00df */
[----:B------:R-:W-:Y:S01]  /*f430*/  MOV R223, R19 ;  /* 0x0000001300df7202 */ /* 0x000fe20000000f00 */
[----:B------:R-:W-:Y:S01]  /*f440*/  IMAD.MOV.U32 R222, RZ, RZ, R18 ;  /* 0x000000ffffde7224 */ /* 0x000fe200078e0012 */
[----:B------:R-:W4:Y:S04]  /*f450*/  LDL.LU R16, [R1+0x710] ;  /* 0x0007100001107983 */ /* 0x000f280000300800 */
[----:B------:R-:W4:Y:S04]  /*f460*/  LDL.LU R17, [R1+0x70c] ;  /* 0x00070c0001117983 */ /* 0x000f280000300800 */
[----:B------:R-:W4:Y:S04]  /*f470*/  LDL.LU R18, [R1+0x708] ;  /* 0x0007080001127983 */ /* 0x000f280000300800 */
[----:B------:R-:W4:Y:S04]  /*f480*/  LDL.LU R19, [R1+0x704] ;  /* 0x0007040001137983 */ /* 0x000f280000300800 */
[----:B0-----:R-:W4:Y:S04]  /*f490*/  LDL.LU R192, [R1+0x80] ;  /* 0x0000800001c07983 */ /* 0x001f280000300800 */
[----:B------:R-:W4:Y:S04]  /*f4a0*/  LDL.LU R193, [R1+0x84] ;  /* 0x0000840001c17983 */ /* 0x000f280000300800 */
[----:B-1----:R-:W4:Y:S01]  /*f4b0*/  LDL.LU R194, [R1+0x88] ;  /* 0x0000880001c27983 */ /* 0x002f220000300800 */
[----:B------:R-:W-:-:S03]  /*f4c0*/  IMAD.MOV.U32 R2, RZ, RZ, R174 ;  /* 0x000000ffff027224 */ /* 0x000fc600078e00ae */
[----:B------:R-:W4:Y:S01]  /*f4d0*/  LDL.LU R195, [R1+0x8c] ;  /* 0x00008c0001c37983 */ /* 0x000f220000300800 */
[----:B------:R-:W-:-:S03]  /*f4e0*/  IMAD.MOV.U32 R0, RZ, RZ, R175 ;  /* 0x000000ffff007224 */ /* 0x000fc600078e00af */
[----:B--2---:R-:W2:Y:S01]  /*f4f0*/  LDL.LU R196, [R1+0x90] ;  /* 0x0000900001c47983 */ /* 0x004ea20000300800 */
[----:B---3--:R-:W-:Y:S01]  /*f500*/  IMAD.MOV.U32 R199, RZ, RZ, R235 ;  /* 0x000000ffffc77224 */ /* 0x008fe200078e00eb */
[----:B------:R-:W-:Y:S02]  /*f510*/  MOV R3, R173 ;  /* 0x000000ad00037202 */ /* 0x000fe40000000f00 */
[----:B------:R-:W2:Y:S01]  /*f520*/  LDL.LU R197, [R1+0x94] ;  /* 0x0000940001c57983 */ /* 0x000ea20000300800 */
[----:B------:R-:W-:Y:S01]  /*f530*/  IMAD.MOV.U32 R5, RZ, RZ, R172 ;  /* 0x000000ffff057224 */ /* 0x000fe200078e00ac */
[----:B------:R-:W-:Y:S02]  /*f540*/  MOV R8, R170 ;  /* 0x000000aa00087202 */ /* 0x000fe40000000f00 */
[----:B------:R-:W2:Y:S01]  /*f550*/  LDL.LU R198, [R1+0x98] ;  /* 0x0000980001c67983 */ /* 0x000ea20000300800 */
[----:B------:R-:W-:-:S03]  /*f560*/  IMAD.MOV.U32 R7, RZ, RZ, R171 ;  /* 0x000000ffff077224 */ /* 0x000fc600078e00ab */
[----:B------:R-:W3:Y:S01]  /*f570*/  LDL.LU R235, [R1+0x700] ;  /* 0x0007000001eb7983 */ /* 0x000ee20000300800 */
[----:B------:R-:W-:Y:S02]  /*f580*/  IMAD.MOV.U32 R10, RZ, RZ, R168 ;  /* 0x000000ffff0a7224 */ /* 0x000fe400078e00a8 */
[----:B------:R-:W-:Y:S01]  /*f590*/  IMAD.MOV.U32 R9, RZ, RZ, R169 ;  /* 0x000000ffff097224 */ /* 0x000fe200078e00a9 */
[----:B----4-:R-:W-:Y:S01]  /*f5a0*/  MOV R175, R12 ;  /* 0x0000000c00af7202 */ /* 0x010fe20000000f00 */
[----:B------:R-:W-:Y:S02]  /*f5b0*/  IMAD.MOV.U32 R174, RZ, RZ, R13 ;  /* 0x000000ffffae7224 */ /* 0x000fe400078e000d */
[----:B------:R-:W4:Y:S01]  /*f5c0*/  LDL.LU.64 R12, [R1+0x160] ;  /* 0x00016000010c7983 */ /* 0x000f220000300a00 */
[----:B------:R-:W-:Y:S01]  /*f5d0*/  IMAD.MOV.U32 R173, RZ, RZ, R14 ;  /* 0x000000ffffad7224 */ /* 0x000fe200078e000e */
[----:B------:R-:W-:Y:S02]  /*f5e0*/  MOV R172, R15 ;  /* 0x0000000f00ac7202 */ /* 0x000fe40000000f00 */
[----:B------:R-:W4:Y:S01]  /*f5f0*/  LDL.LU.64 R14, [R1+0x168] ;  /* 0x00016800010e7983 */ /* 0x000f220000300a00 */
[----:B------:R-:W-:-:S02]  /*f600*/  IMAD.MOV.U32 R171, RZ, RZ, R16 ;  /* 0x000000ffffab7224 */ /* 0x000fc400078e0010 */
[----:B------:R-:W-:Y:S02]  /*f610*/  IMAD.MOV.U32 R170, RZ, RZ, R17 ;  /* 0x000000ffffaa7224 */ /* 0x000fe400078e0011 */
[----:B------:R-:W4:Y:S01]  /*f620*/  LDL.LU.64 R16, [R1+0x170] ;  /* 0x0001700001107983 */ /* 0x000f220000300a00 */
[----:B------:R-:W-:Y:S01]  /*f630*/  MOV R169, R18 ;  /* 0x0000001200a97202 */ /* 0x000fe20000000f00 */
[----:B------:R-:W-:Y:S02]  /*f640*/  IMAD.MOV.U32 R168, RZ, RZ, R19 ;  /* 0x000000ffffa87224 */ /* 0x000fe400078e0013 */
[----:B------:R-:W4:Y:S01]  /*f650*/  LDL.LU.64 R18, [R1+0x178] ;  /* 0x0001780001127983 */ /* 0x000f220000300a00 */
[----:B------:R-:W-:Y:S01]  /*f660*/  UMOV UR12, UR52 ;  /* 0x00000034000c7c82 */ /* 0x000fe20008000000 */
[----:B------:R-:W-:Y:S01]  /*f670*/  UMOV UR13, UR53 ;  /* 0x00000035000d7c82 */ /* 0x000fe20008000000 */
[----:B------:R-:W-:Y:S01]  /*f680*/  UMOV UR52, UR4 ;  /* 0x0000000400347c82 */ /* 0x000fe20008000000 */
[----:B------:R-:W-:Y:S01]  /*f690*/  UMOV UR53, UR5 ;  /* 0x0000000500357c82 */ /* 0x000fe20008000000 */
        /* <DEDUP_REMOVED lines=25> */
[----:B------:R-:W2:Y:S01]  /*f830*/  LDL.LU R145, [R1+0x144] ;  /* 0x0001440001917983 */ /* 0x000ea20000300800 */
[----:B---3--:R-:W-:-:S03]  /*f840*/  IMAD.MOV.U32 R151, RZ, RZ, R235 ;  /* 0x000000ffff977224 */ /* 0x008fc600078e00eb */
[----:B------:R-:W3:Y:S04]  /*f850*/  LDL.LU R146, [R1+0x148] ;  /* 0x0001480001927983 */ /* 0x000ee80000300800 */
[----:B------:R-:W3:Y:S04]  /*f860*/  LDL.LU R147, [R1+0x14c] ;  /* 0x00014c0001937983 */ /* 0x000ee80000300800 */
[----:B------:R-:W3:Y:S04]  /*f870*/  LDL.LU R148, [R1+0x150] ;  /* 0x0001500001947983 */ /* 0x000ee80000300800 */
[----:B------:R-:W3:Y:S04]  /*f880*/  LDL.LU R149, [R1+0x154] ;  /* 0x0001540001957983 */ /* 0x000ee80000300800 */
[----:B------:R-:W3:Y:S01]  /*f890*/  LDL.LU R150, [R1+0x158] ;  /* 0x0001580001967983 */ /* 0x000ee20000300800 */
[----:B----4-:R-:W-:-:S06]  /*f8a0*/  WARPGROUP.ARRIVE ;  /* 0x00000000000079c5 */ /* 0x010fcc0000000000 */
[----:B------:R-:W-:Y:S03]  /*f8b0*/  HGMMA.64x16x16.F32 R12, gdesc[UR52], R12, gsb0 ;  /* 0x00200000340c79f0 */ /* 0x000fe6000800080c */
[----:B------:R-:W-:Y:S02]  /*f8c0*/  WARPGROUP.DEPBAR.LE gsb0, 0x0 ;  /* 0x00008000000079c5 */ /* 0x000fe40000010000 */
[----:B------:R-:W-:Y:S01]  /*f8d0*/  IMAD.MOV.U32 R215, RZ, RZ, R18 ;  /* 0x000000ffffd77224 */ /* 0x000fe200078e0012 */
[----:B------:R-:W-:Y:S01]  /*f8e0*/  MOV R235, R19 ;  /* 0x0000001300eb7202 */ /* 0x000fe20000000f00 */
[----:B------:R-:W-:Y:S01]  /*f8f0*/  IMAD.MOV.U32 R214, RZ, RZ, R17 ;  /* 0x000000ffffd67224 */ /* 0x000fe200078e0011 */
[----:B------:R-:W-:Y:S01]  /*f900*/  MOV R213, R16 ;  /* 0x0000001000d57202 */ /* 0x000fe20000000f00 */
[----:B------:R-:W4:Y:S01]  /*f910*/  LDL.LU.64 R18, [R1+0x6f8] ;  /* 0x0006f80001127983 */ /* 0x000f220000300a00 */
[----:B------:R-:W-:Y:S01]  /*f920*/  IMAD.MOV.U32 R211, RZ, RZ, R14 ;  /* 0x000000ffffd37224 */ /* 0x000fe200078e000e */
[----:B------:R-:W-:Y:S01]  /*f930*/  MOV R210, R13 ;  /* 0x0000000d00d27202 */ /* 0x000fe20000000f00 */
[----:B------:R-:W-:Y:S01]  /*f940*/  IMAD.MOV.U32 R212, RZ, RZ, R15 ;  /* 0x000000ffffd47224 */ /* 0x000fe200078e000f */
[----:B------:R-:W4:Y:S01]  /*f950*/  LDL.LU.64 R16, [R1+0x6f0] ;  /* 0x0006f00001107983 */ /* 0x000f220000300a00 */
[----:B------:R-:W-:-:S03]  /*f960*/  IMAD.MOV.U32 R209, RZ, RZ, R12 ;  /* 0x000000ffffd17224 */ /* 0x000fc600078e000c */
[----:B------:R-:W4:Y:S04]  /*f970*/  LDL.LU.64 R14, [R1+0x6e8] ;  /* 0x0006e800010e7983 */ /* 0x000f280000300a00 */
[----:B------:R-:W4:Y:S01]  /*f980*/  LDL.LU.64 R12, [R1+0x6e0] ;  /* 0x0006e000010c7983 */ /* 0x000f220000300a00 */
[----:B------:R-:W-:Y:S01]  /*f990*/  MOV R6, UR59 ;  /* 0x0000003b00067c02 */ /* 0x000fe20008000f00 */
[----:B------:R-:W-:Y:S01]  /*f9a0*/  UMOV UR56, UR4 ;  /* 0x0000000400387c82 */ /* 0x000fe20008000000 */
[----:B------:R-:W-:Y:S01]  /*f9b0*/  MOV R4, UR58 ;  /* 0x0000003a00047c02 */ /* 0x000fe20008000f00 */
[----:B------:R-:W-:Y:S01]  /*f9c0*/  UMOV UR57, UR5 ;  /* 0x0000000500397c82 */ /* 0x000fe20008000000 */
[----:B------:R-:W-:Y:S01]  /*f9d0*/  UMOV UR58, UR12 ;  /* 0x0000000c003a7c82 */ /* 0x000fe20008000000 */
[----:B------:R-:W-:Y:S01]  /*f9e0*/  UMOV UR59, UR13 ;  /* 0x0000000d003b7c82 */ /* 0x000fe20008000000 */
[----:B------:R-:W-:Y:S01]  /*f9f0*/  UIADD3 UR8, UR9, 0x802, URZ ;  /* 0x0000080209087890 */ /* 0x000fe2000fffe03f */
[----:B----4-:R-:W-:-:S06]  /*fa00*/  WARPGROUP.ARRIVE ;  /* 0x00000000000079c5 */ /* 0x010fcc0000000000 */
[----:B------:R-:W-:Y:S01]  /*fa10*/  HGMMA.64x16x16.F32 R12, gdesc[UR56], R12, gsb0 ;  /* 0x00200000380c79f0 */ /* 0x000fe2000800080c */
[----:B------:R-:W-:Y:S02]  /*fa20*/  R2UR UR59, R6 ;  /* 0x00000000063b72ca */ /* 0x000fe400000e0000 */
[----:B------:R-:W-:Y:S01]  /*fa30*/  R2UR UR58, R4 ;  /* 0x00000000043a72ca */ /* 0x000fe200000e0000 */
[----:B------:R-:W-:Y:S01]  /*fa40*/  UMOV UR56, UR4 ;  /* 0x0000000400387c82 */ /* 0x000fe20008000000 */
[----:B------:R-:W-:Y:S01]  /*fa50*/  UMOV UR57, UR5 ;  /* 0x0000000500397c82 */ /* 0x000fe20008000000 */
[----:B------:R-:W-:Y:S02]  /*fa60*/  WARPGROUP.DEPBAR.LE gsb0, 0x0 ;  /* 0x00008000000079c5 */ /* 0x000fe40000010000 */
[----:B--2---:R-:W-:-:S08]  /*fa70*/  WARPGROUP.ARRIVE ;  /* 0x00000000000079c5 */ /* 0x004fd00000000000 */
        /* <DEDUP_REMOVED lines=132> */
[----:B-1----:R-:W2:Y:S01]  /*102c0*/  LDL.LU.64 R170, [R1+0x1e8] ;  /* 0x0001e80001aa7983 */ /* 0x002ea20000300a00 */
[----:B------:R-:W-:-:S03]  /*102d0*/  WARPGROUP.DEPBAR.LE gsb0, 0x0 ;  /* 0x00008000000079c5 */ /* 0x000fc60000010000 */
        /* <DEDUP_REMOVED lines=15> */
[----:B------:R-:W2:Y:S04]  /*103d0*/  LDL.LU R149, [R1+0x254] ;  /* 0x0002540001957983 */ /* 0x000ea80000300800 */
[----:B------:R-:W2:Y:S04]  /*103e0*/  LDL.LU R150, [R1+0x258] ;  /* 0x0002580001967983 */ /* 0x000ea80000300800 */
[----:B------:R-:W2:Y:S01]  /*103f0*/  LDL.LU R151, [R1+0x25c] ;  /* 0x00025c0001977983 */ /* 0x000ea20000300800 */
        /* <DEDUP_REMOVED lines=26> */
[----:B------:R-:W-:-:S03]  /*105a0*/  UMOV UR59, 0x40000040 ;  /* 0x40000040003b7882 */ /* 0x000fc60000000000 */
[----:B------:R-:W-:Y:S01]  /*105b0*/  UMOV UR56, UR16 ;  /* 0x0000001000387c82 */ /* 0x000fe20008000000 */
[----:B------:R-:W-:Y:S04]  /*105c0*/  STL [R1+0x51c], R120 ;  /* 0x00051c7801007387 */ /* 0x000fe80000100800 */
[----:B------:R-:W-:Y:S04]  /*105d0*/  STL [R1+0x518], R121 ;  /* 0x0005187901007387 */ /* 0x000fe80000100800 */
[----:B------:R-:W-:Y:S04]  /*105e0*/  STL [R1+0x514], R122 ;  /* 0x0005147a01007387 */ /* 0x000fe80000100800 */
[----:B------:R-:W-:Y:S01]  /*105f0*/  STL [R1+0x510], R123 ;  /* 0x0005107b01007387 */ /* 0x000fe20000100800 */
[----:B------:R-:W-:-:S02]  /*10600*/  WARPGROUP.DEPBAR.LE gsb0, 0x0 ;  /* 0x00008000000079c5 */ /* 0x000fc40000010000 */
[----:B--2---:R-:W-:-:S06]  /*10610*/  WARPGROUP.ARRIVE ;  /* 0x00000000000079c5 */ /* 0x004fcc0000000000 */
        /* <DEDUP_REMOVED lines=25> */
[----:B------:R-:W-:Y:S01]  /*107b0*/  STL.64 [R1+0x5a8], R30 ;  /* 0x0005a81e01007387 */ /* 0x000fe20000100a00 */
[----:B------:R-:W-:-:S03]  /*107c0*/  WARPGROUP.DEPBAR.LE gsb0, 0x0 ;  /* 0x00008000000079c5 */ /* 0x000fc60000010000 */
[----:B------:R-:W-:Y:S01]  /*107d0*/  STL.64 [R1+0x5a0], R28 ;  /* 0x0005a01c01007387 */ /* 0x000fe20000100a00 */
[----:B------:R-:W-:-:S03]  /*107e0*/  UIADD3 UR8, UR60, 0x84, URZ ;  /* 0x000000843c087890 */ /* 0x000fc6000fffe03f */
[----:B------:R-:W-:Y:S04]  /*107f0*/  STL.64 [R1+0x598], R26 ;  /* 0x0005981a01007387 */ /* 0x000fe80000100a00 */
[----:B------:R-:W-:Y:S04]  /*10800*/  STL.64 [R1+0x590], R24 ;  /* 0x0005901801007387 */ /* 0x000fe80000100a00 */
[----:B------:R0:W-:Y:S01]  /*10810*/  STL.64 [R1+0x240], R144 ;  /* 0x0002409001007387 */ /* 0x0001e20000100a00 */
[----:B------:R-:W-:-:S03]  /*10820*/  WARPGROUP.ARRIVE ;  /* 0x00000000000079c5 */ /* 0x000fc60000000000 */
[----:B------:R1:W-:Y:S04]  /*10830*/  STL.64 [R1+0x248], R146 ;  /* 0x0002489201007387 */ /* 0x0003e80000100a00 */
[----:B------:R2:W-:Y:S04]  /*10840*/  STL.64 [R1+0x250], R148 ;  /* 0x0002509401007387 */ /* 0x0005e80000100a00 */
[----:B------:R3:W-:Y:S04]  /*10850*/  STL.64 [R1+0x258], R150 ;  /* 0x0002589601007387 */ /* 0x0007e80000100a00 */
[----:B0-----:R-:W4:Y:S01]  /*10860*/  LDL.LU.64 R144, [R1+0x120] ;  /* 0x0001200001907983 */ /* 0x001f220000300a00 */
[----:B------:R-:W-:-:S03]  /*10870*/  UMOV UR40, UR56 ;  /* 0x0000003800287c82 */ /* 0x000fc60008000000 */
[----:B-1----:R-:W4:Y:S01]  /*10880*/  LDL.LU.64 R146, [R1+0x128] ;  /* 0x0001280001927983 */ /* 0x002f220000300a00 */
[----:B------:R-:W-:Y:S01]  /*10890*/  UMOV UR41, UR57 ;  /* 0x0000003900297c82 */ /* 0x000fe20008000000 */
[----:B------:R-:W-:Y:S02]  /*108a0*/  UMOV UR42, UR8 ;  /* 0x00000008002a7c82 */ /* 0x000fe40008000000 */
[----:B--2---:R-:W4:Y:S01]  /*108b0*/  LDL.LU.64 R148, [R1+0x130] ;  /* 0x0001300001947983 */ /* 0x004f220000300a00 */
[----:B------:R-:W-:Y:S02]  /*108c0*/  UMOV UR43, 0x40000040 ;  /* 0x40000040002b7882 */ /* 0x000fe40000000000 */
[----:B------:R-:W-:Y:S01]  /*108d0*/  HGMMA.64x16x16.F32 R168, gdesc[UR40], R168, gsb0 ;  /* 0x0020000028a879f0 */ /* 0x000fe200080008a8 */
[----:B---3--:R-:W4:Y:S02]  /*108e0*/  LDL.LU.64 R150, [R1+0x138] ;  /* 0x0001380001967983 */ /* 0x008f240000300a00 */
[----:B------:R-:W-:-:S02]  /*108f0*/  WARPGROUP.DEPBAR.LE gsb0, 0x0 ;  /* 0x00008000000079c5 */ /* 0x000fc40000010000 */
[----:B------:R-:W-:Y:S01]  /*10900*/  IMAD.MOV.U32 R76, RZ, RZ, R168 ;  /* 0x000000ffff4c7224 */ /* 0x000fe200078e00a8 */
[----:B------:R-:W-:Y:S01]  /*10910*/  MOV R78, R170 ;  /* 0x000000aa004e7202 */ /* 0x000fe20000000f00 */
[----:B------:R-:W-:Y:S01]  /*10920*/  IMAD.MOV.U32 R77, RZ, RZ, R169 ;  /* 0x000000ffff4d7224 */ /* 0x000fe200078e00a9 */
[----:B------:R-:W-:Y:S01]  /*10930*/  MOV R53, R173 ;  /* 0x000000ad00357202 */ /* 0x000fe20000000f00 */
[----:B------:R-:W-:Y:S01]  /*10940*/  IMAD.MOV.U32 R79, RZ, RZ, R171 ;  /* 0x000000ffff4f7224 */ /* 0x000fe200078e00ab */
[----:B------:R-:W2:Y:S01]  /*10950*/  LDL.LU.64 R168, [R1+0xc0] ;  /* 0x0000c00001a87983 */ /* 0x000ea20000300a00 */
[----:B------:R-:W-:Y:S02]  /*10960*/  IMAD.MOV.U32 R52, RZ, RZ, R172 ;  /* 0x000000ffff347224 */ /* 0x000fe400078e00ac */
[----:B------:R-:W-:Y:S01]  /*10970*/  IMAD.MOV.U32 R54, RZ, RZ, R174 ;  /* 0x000000ffff367224 */ /* 0x000fe200078e00ae */
[----:B------:R-:W2:Y:S01]  /*10980*/  LDL.LU.64 R170, [R1+0xc8] ;  /* 0x0000c80001aa7983 */ /* 0x000ea20000300a00 */
[----:B------:R-:W-:-:S03]  /*10990*/  IMAD.MOV.U32 R55, RZ, RZ, R175 ;  /* 0x000000ffff377224 */ /* 0x000fc600078e00af */
[----:B------:R-:W2:Y:S04]  /*109a0*/  LDL.LU.64 R172, [R1+0xd0] ;  /* 0x0000d00001ac7983 */ /* 0x000ea80000300a00 */
[----:B------:R-:W2:Y:S01]  /*109b0*/  LDL.LU.64 R174, [R1+0xd8] ;  /* 0x0000d80001ae7983 */ /* 0x000ea20000300a00 */
[----:B------:R-:W-:-:S03]  /*109c0*/  UIADD3 UR54, UR60, 0x104, URZ ;  /* 0x000001043c367890 */ /* 0x000fc6000fffe03f */
[----:B------:R-:W-:Y:S01]  /*109d0*/  STL.64 [R1+0x5c8], R54 ;  /* 0x0005c83601007387 */ /* 0x000fe20000100a00 */
[----:B------:R-:W-:-:S03]  /*109e0*/  WARPGROUP.ARRIVE ;  /* 0x00000000000079c5 */ /* 0x000fc60000000000 */
[----:B------:R-:W-:Y:S04]  /*109f0*/  STL.64 [R1+0x5c0], R52 ;  /* 0x0005c03401007387 */ /* 0x000fe80000100a00 */
[----:B------:R-:W-:Y:S04]  /*10a00*/  STL.64 [R1+0x5b8], R50 ;  /* 0x0005b83201007387 */ /* 0x000fe80000100a00 */
[----:B------:R0:W-:Y:S04]  /*10a10*/  STL.64 [R1+0x5b0], R48 ;  /* 0x0005b03001007387 */ /* 0x0001e80000100a00 */
[----:B------:R-:W3:Y:S01]  /*10a20*/  LDL.LU.64 R24, [R1+0x60] ;  /* 0x0000600001187983 */ /* 0x000ee20000300a00 */
[----:B------:R-:W-:-:S03]  /*10a30*/  UMOV UR52, UR56 ;  /* 0x0000003800347c82 */ /* 0x000fc60008000000 */
[----:B------:R-:W3:Y:S01]  /*10a40*/  LDL.LU.64 R26, [R1+0x68] ;  /* 0x00006800011a7983 */ /* 0x000ee20000300a00 */
[----:B------:R-:W-:Y:S01]  /*10a50*/  UMOV UR53, UR57 ;  /* 0x0000003900357c82 */ /* 0x000fe20008000000 */
[----:B------:R-:W-:Y:S02]  /*10a60*/  UMOV UR55, 0x40000040 ;  /* 0x4000004000377882 */ /* 0x000fe40000000000 */
[----:B------:R-:W3:Y:S01]  /*10a70*/  LDL.LU.64 R28, [R1+0x70] ;  /* 0x00007000011c7983 */ /* 0x000ee20000300a00 */
[----:B------:R-:W-:Y:S03]  /*10a80*/  HGMMA.64x16x16.F32 R216, gdesc[UR52], R216, gsb0 ;  /* 0x0020000034d879f0 */ /* 0x000fe600080008d8 */
[----:B------:R-:W3:Y:S01]  /*10a90*/  LDL.LU.64 R30, [R1+0x78] ;  /* 0x00007800011e7983 */ /* 0x000ee20000300a00 */
[----:B------:R-:W-:Y:S02]  /*10aa0*/  WARPGROUP.DEPBAR.LE gsb0, 0x0 ;  /* 0x00008000000079c5 */ /* 0x000fe40000010000 */
[----:B------:R-:W-:Y:S01]  /*10ab0*/  MOV R100, R216 ;  /* 0x000000d800647202 */ /* 0x000fe20000000f00 */
[----:B------:R-:W-:Y:S01]  /*10ac0*/  IMAD.MOV.U32 R101, RZ, RZ, R217 ;  /* 0x000000ffff657224 */ /* 0x000fe200078e00d9 */
[----:B------:R-:W-:Y:S01]  /*10ad0*/  MOV R103, R219 ;  /* 0x000000db00677202 */ /* 0x000fe20000000f00 */
[----:B------:R-:W-:Y:S01]  /*10ae0*/  IMAD.MOV.U32 R102, RZ, RZ, R218 ;  /* 0x000000ffff667224 */ /* 0x000fe200078e00da */
[----:B------:R-:W3:Y:S01]  /*10af0*/  LDL.LU.64 R216, [R1] ;  /* 0x0000000001d87983 */ /* 0x000ee20000300a00 */
[----:B------:R-:W-:Y:S01]  /*10b00*/  IMAD.MOV.U32 R72, RZ, RZ, R220 ;  /* 0x000000ffff487224 */ /* 0x000fe200078e00dc */
[----:B------:R-:W-:Y:S01]  /*10b10*/  MOV R74, R222 ;  /* 0x000000de004a7202 */ /* 0x000fe20000000f00 */
[----:B------:R-:W-:Y:S01]  /*10b20*/  IMAD.MOV.U32 R73, RZ, RZ, R221 ;  /* 0x000000ffff497224 */ /* 0x000fe200078e00dd */
[----:B------:R-:W3:Y:S01]  /*10b30*/  LDL.LU.64 R218, [R1+0x8] ;  /* 0x0000080001da7983 */ /* 0x000ee20000300a00 */
[----:B------:R-:W-:-:S03]  /*10b40*/  IMAD.MOV.U32 R75, RZ, RZ, R223 ;  /* 0x000000ffff4b7224 */ /* 0x000fc600078e00df */
        /* <DEDUP_REMOVED lines=9> */
[----:B------:R-:W-:Y:S01]  /*10be0*/  UMOV UR4, UR42 ;  /* 0x0000002a00047c82 */ /* 0x000fe20008000000 */
[----:B------:R-:W-:Y:S01]  /*10bf0*/  UIADD3 UR42, UR60, 0x284, URZ ;  /* 0x000002843c2a7890 */ /* 0x000fe2000fffe03f */
[----:B----4-:R-:W-:-:S06]  /*10c00*/  WARPGROUP.ARRIVE ;  /* 0x00000000000079c5 */ /* 0x010fcc0000000000 */
[----:B------:R-:W-:Y:S01]  /*10c10*/  HGMMA.64x16x16.F32 R144, gdesc[UR48], R144, gsb0 ;  /* 0x00200000309079f0 */ /* 0x000fe20008000890 */
[----:B------:R-:W-:Y:S01]  /*10c20*/  UMOV UR49, UR47 ;  /* 0x0000002f00317c82 */ /* 0x000fe20008000000 */
[----:B------:R-:W-:Y:S01]  /*10c30*/  UMOV UR47, 0x40000040 ;  /* 0x40000040002f7882 */ /* 0x000fe20000000000 */
[----:B------:R-:W-:Y:S02]  /*10c40*/  WARPGROUP.DEPBAR.LE gsb0, 0x0 ;  /* 0x00008000000079c5 */ /* 0x000fe40000010000 */
[----:B--2---:R-:W-:-:S06]  /*10c50*/  WARPGROUP.ARRIVE ;  /* 0x00000000000079c5 */ /* 0x004fcc0000000000 */
[----:B------:R-:W-:Y:S01]  /*10c60*/  HGMMA.64x16x16.F32 R168, gdesc[UR44], R168, gsb0 ;  /* 0x002000002ca879f0 */ /* 0x000fe200080008a8 */
[----:B------:R-:W-:Y:S01]  /*10c70*/  UMOV UR5, UR43 ;  /* 0x0000002b00057c82 */ /* 0x000fe20008000000 */
[----:B------:R-:W-:Y:S01]  /*10c80*/  UMOV UR40, UR56 ;  /* 0x0000003800287c82 */ /* 0x000fe20008000000 */
[----:B------:R-:W-:Y:S01]  /*10c90*/  UMOV UR41, UR57 ;  /* 0x0000003900297c82 */ /* 0x000fe20008000000 */
[----:B------:R-:W-:Y:S01]  /*10ca0*/  UMOV UR43, 0x40000040 ;  /* 0x40000040002b7882 */ /* 0x000fe20000000000 */
[----:B------:R-:W-:Y:S02]  /*10cb0*/  WARPGROUP.DEPBAR.LE gsb0, 0x0 ;  /* 0x00008000000079c5 */ /* 0x000fe40000010000 */
[----:B---3--:R-:W-:-:S06]  /*10cc0*/  WARPGROUP.ARRIVE ;  /* 0x00000000000079c5 */ /* 0x008fcc0000000000 */
        /* <DEDUP_REMOVED lines=8> */
[----:B------:R-:W-:Y:S01]  /*10d50*/  MOV R96, R148 ;  /* 0x0000009400607202 */ /* 0x000fe20000000f00 */
[----:B------:R-:W-:Y:S02]  /*10d60*/  IMAD.MOV.U32 R97, RZ, RZ, R149 ;  /* 0x000000ffff617224 */ /* 0x000fe400078e0095 */
[----:B------:R-:W-:Y:S02]  /*10d70*/  IMAD.MOV.U32 R148, RZ, RZ, R168 ;  /* 0x000000ffff947224 */ /* 0x000fe400078e00a8 */
[----:B------:R-:W-:Y:S01]  /*10d80*/  IMAD.MOV.U32 R98, RZ, RZ, R150 ;  /* 0x000000ffff627224 */ /* 0x000fe200078e0096 */
[----:B------:R-:W-:Y:S01]  /*10d90*/  MOV R150, R170 ;  /* 0x000000aa00967202 */ /* 0x000fe20000000f00 */
[----:B------:R-:W-:Y:S01]  /*10da0*/  IMAD.MOV.U32 R149, RZ, RZ, R169 ;  /* 0x000000ffff957224 */ /* 0x000fe200078e00a9 */
[----:B------:R-:W-:Y:S02]  /*10db0*/  WARPGROUP.DEPBAR.LE gsb0, 0x0 ;  /* 0x00008000000079c5 */ /* 0x000fe40000010000 */
[----:B------:R-:W-:Y:S01]  /*10dc0*/  IMAD.MOV.U32 R196, RZ, RZ, R216 ;  /* 0x000000ffffc47224 */ /* 0x000fe200078e00d8 */
[----:B------:R-:W-:Y:S01]  /*10dd0*/  MOV R197, R217 ;  /* 0x000000d900c57202 */ /* 0x000fe20000000f00 */
[----:B------:R-:W-:-:S02]  /*10de0*/  IMAD.MOV.U32 R216, RZ, RZ, R209 ;  /* 0x000000ffffd87224 */ /* 0x000fc400078e00d1 */
[----:B------:R-:W-:Y:S01]  /*10df0*/  IMAD.MOV.U32 R198, RZ, RZ, R218 ;  /* 0x000000ffffc67224 */ /* 0x000fe200078e00da */
[----:B------:R-:W2:Y:S01]  /*10e00*/  LDL.LU R209, [R1+0x5f8] ;  /* 0x0005f80001d17983 */ /* 0x000ea20000300800 */
[----:B------:R-:W-:Y:S01]  /*10e10*/  IMAD.MOV.U32 R217, RZ, RZ, R210 ;  /* 0x000000ffffd97224 */ /* 0x000fe200078e00d2 */
[----:B------:R-:W-:Y:S01]  /*10e20*/  MOV R218, R211 ;  /* 0x000000d300da7202 */ /* 0x000fe20000000f00 */
[----:B------:R-:W-:Y:S01]  /*10e30*/  IMAD.MOV.U32 R199, RZ, RZ, R219 ;  /* 0x000000ffffc77224 */ /* 0x000fe200078e00db */
[----:B------:R-:W2:Y:S01]  /*10e40*/  LDL.LU R210, [R1+0x5f4] ;  /* 0x0005f40001d27983 */ /* 0x000ea20000300800 */
[----:B------:R-:W-:Y:S01]  /*10e50*/  MOV R168, R220 ;  /* 0x000000dc00a87202 */ /* 0x000fe20000000f00 */
[----:B------:R-:W-:Y:S02]  /*10e60*/  IMAD.MOV.U32 R219, RZ, RZ, R212 ;  /* 0x000000ffffdb7224 */ /* 0x000fe400078e00d4 */
[----:B------:R-:W2:Y:S01]  /*10e70*/  LDL.LU R211, [R1+0x5f0] ;  /* 0x0005f00001d37983 */ /* 0x000ea20000300800 */
[----:B------:R-:W-:Y:S01]  /*10e80*/  IMAD.MOV.U32 R169, RZ, RZ, R221 ;  /* 0x000000ffffa97224 */ /* 0x000fe200078e00dd */
[----:B------:R-:W-:Y:S01]  /*10e90*/  MOV R221, R214 ;  /* 0x000000d600dd7202 */ /* 0x000fe20000000f00 */
[----:B------:R-:W-:Y:S01]  /*10ea0*/  IMAD.MOV.U32 R220, RZ, RZ, R213 ;  /* 0x000000ffffdc7224 */ /* 0x000fe200078e00d5 */
[----:B------:R-:W2:Y:S01]  /*10eb0*/  LDL.LU R212, [R1+0x5ec] ;  /* 0x0005ec0001d47983 */ /* 0x000ea20000300800 */
[----:B------:R-:W-:-:S02]  /*10ec0*/  IMAD.MOV.U32 R170, RZ, RZ, R222 ;  /* 0x000000ffffaa7224 */ /* 0x000fc400078e00de */
[----:B------:R-:W-:Y:S01]  /*10ed0*/  IMAD.MOV.U32 R222, RZ, RZ, R215 ;  /* 0x000000ffffde7224 */ /* 0x000fe200078e00d7 */
[----:B------:R-:W2:Y:S04]  /*10ee0*/  LDL.LU R213, [R1+0x5e8] ;  /* 0x0005e80001d57983 */ /* 0x000ea80000300800 */
[----:B------:R-:W2:Y:S04]  /*10ef0*/  LDL.LU R214, [R1+0x5e4] ;  /* 0x0005e40001d67983 */ /* 0x000ea80000300800 */
[----:B------:R-:W2:Y:S01]  /*10f00*/  LDL.LU R215, [R1+0x5e0] ;  /* 0x0005e00001d77983 */ /* 0x000ea20000300800 */
        /* <DEDUP_REMOVED lines=26> */
[----:B--2---:R-:W-:Y:S01]  /*110b0*/  WARPGROUP.ARRIVE ;  /* 0x00000000000079c5 */ /* 0x004fe20000000000 */
[----:B------:R-:W-:Y:S01]  /*110c0*/  UMOV UR53, UR5 ;  /* 0x0000000500357c82 */ /* 0x000fe20008000000 */
[----:B------:R-:W-:Y:S01]  /*110d0*/  UMOV UR7, 0x40000040 ;  /* 0x4000004000077882 */ /* 0x000fe20000000000 */
[----:B------:R-:W-:Y:S01]  /*110e0*/  UIADD3 UR10, UR60, 0x704, URZ ;  /* 0x000007043c0a7890 */ /* 0x000fe2000fffe03f */
[----:B------:R-:W-:-:S02]  /*110f0*/  UMOV UR8, UR56 ;  /* 0x0000003800087c82 */ /* 0x000fc40008000000 */
[----:B------:R-:W-:Y:S01]  /*11100*/  HGMMA.64x16x16.F32 R208, gdesc[UR32], R208, gsb0 ;  /* 0x0020000020d079f0 */ /* 0x000fe200080008d0 */
[----:B------:R-:W-:Y:S01]  /*11110*/  UMOV UR9, UR57 ;  /* 0x0000003900097c82 */ /* 0x000fe20008000000 */
[----:B------:R-:W-:Y:S01]  /*11120*/  UMOV UR11, 0x40000040 ;  /* 0x40000040000b7882 */ /* 0x000fe20000000000 */
[----:B------:R-:W-:Y:S01]  /*11130*/  MOV R125, R145 ;  /* 0x00000091007d7202 */ /* 0x000fe20000000f00 */
[----:B------:R-:W-:Y:S01]  /*11140*/  IMAD.MOV.U32 R126, RZ, RZ, R146 ;  /* 0x000000ffff7e7224 */ /* 0x000fe200078e0092 */
[----:B------:R-:W2:Y:S01]  /*11150*/  LDL.LU.64 R16, [R1+0xa0] ;  /* 0x0000a00001107983 */ /* 0x000ea20000300a00 */
[----:B------:R-:W-:Y:S02]  /*11160*/  WARPGROUP.DEPBAR.LE gsb0, 0x0 ;  /* 0x00008000000079c5 */ /* 0x000fe40000010000 */
[----:B------:R-:W-:Y:S01]  /*11170*/  WARPGROUP.ARRIVE ;  /* 0x00000000000079c5 */ /* 0x000fe20000000000 */
[----:B------:R-:W-:Y:S01]  /*11180*/  UMOV UR4, UR56 ;  /* 0x0000003800047c82 */ /* 0x000fe20008000000 */
[----:B------:R-:W-:Y:S01]  /*11190*/  UMOV UR5, UR57 ;  /* 0x0000003900057c82 */ /* 0x000fe20008000000 */
[----:B------:R-:W-:Y:S01]  /*111a0*/  IMAD.MOV.U32 R124, RZ, RZ, R144 ;  /* 0x000000ffff7c7224 */ /* 0x000fe200078e0090 */
[----:B------:R-:W-:Y:S01]  /*111b0*/  MOV R146, R30 ;  /* 0x0000001e00927202 */ /* 0x000fe20000000f00 */
[----:B------:R-:W-:Y:S01]  /*111c0*/  IMAD.MOV.U32 R123, RZ, RZ, R175 ;  /* 0x000000ffff7b7224 */ /* 0x000fe200078e00af */
[----:B------:R-:W-:Y:S01]  /*111d0*/  HGMMA.64x16x16.F32 R184, gdesc[UR28], R184, gsb0 ;  /* 0x002000001cb879f0 */ /* 0x000fe200080008b8 */
[----:B------:R-:W-:Y:S01]  /*111e0*/  IMAD.MOV.U32 R145, RZ, RZ, R29 ;  /* 0x000000ffff917224 */ /* 0x000fe200078e001d */
[----:B------:R-:W2:Y:S01]  /*111f0*/  LDL.LU.64 R18, [R1+0xa8] ;  /* 0x0000a80001127983 */ /* 0x000ea20000300a00 */
[----:B------:R-:W-:-:S02]  /*11200*/  WARPGROUP.DEPBAR.LE gsb0, 0x0 ;  /* 0x00008000000079c5 */ /* 0x000fc40000010000 */
        /* <DEDUP_REMOVED lines=48> */
[----:B------:R-:W-:Y:S01]  /*11510*/  IMAD.MOV.U32 R28, RZ, RZ, R22 ;  /* 0x000000ffff1c7224 */ /* 0x000fe200078e0016 */
[----:B------:R-:W2:Y:S04]  /*11520*/  LDL.LU.64 R20, [R1+0xb0] ;  /* 0x0000b00001147983 */ /* 0x000ea80000300a00 */
[----:B------:R-:W2:Y:S01]  /*11530*/  LDL.LU.64 R22, [R1+0xb8] ;  /* 0x0000b80001167983 */ /* 0x000ea20000300a00 */
        /* <DEDUP_REMOVED lines=20> */
[----:B0-----:R-:W-:Y:S01]  /*11680*/  IMAD.MOV.U32 R48, RZ, RZ, R10 ;  /* 0x000000ffff307224 */ /* 0x001fe200078e000a */
        /* <DEDUP_REMOVED lines=14> */
[----:B------:R-:W-:Y:S01]  /*11770*/  STL [R1+0x4ac], R208 ;  /* 0x0004acd001007387 */ /* 0x000fe20000100800 */
[----:B------:R-:W-:Y:S02]  /*11780*/  WARPGROUP.DEPBAR.LE gsb0, 0x0 ;  /* 0x00008000000079c5 */ /* 0x000fe40000010000 */
[----:B--2---:R-:W-:-:S06]  /*11790*/  WARPGROUP.ARRIVE ;  /* 0x00000000000079c5 */ /* 0x004fcc0000000000 */
[----:B------:R-:W-:Y:S01]  /*117a0*/  HGMMA.64x16x16.F32 R16, gdesc[UR44], R16, gsb0 ;  /* 0x002000002c1079f0 */ /* 0x000fe20008000810 */
[----:B------:R-:W-:Y:S01]  /*117b0*/  STL [R1+0x4a8], R209 ;  /* 0x0004a8d101007387 */ /* 0x000fe20000100800 */
[----:B------:R-:W-:Y:S01]  /*117c0*/  IMAD.MOV.U32 R127, RZ, RZ, R147 ;  /* 0x000000ffff7f7224 */ /* 0x000fe200078e0093 */
[----:B------:R-:W-:Y:S01]  /*117d0*/  MOV R121, R173 ;  /* 0x000000ad00797202 */ /* 0x000fe20000000f00 */
[----:B------:R-:W-:Y:S01]  /*117e0*/  IMAD.MOV.U32 R120, RZ, RZ, R172 ;  /* 0x000000ffff787224 */ /* 0x000fe200078e00ac */
        /* <DEDUP_REMOVED lines=9> */
[----:B------:R-:W-:-:S02]  /*11880*/  IMAD.MOV.U32 R25, RZ, RZ, R233 ;  /* 0x000000ffff197224 */ /* 0x000fc400078e00e9 */
[----:B------:R-:W-:Y:S01]  /*11890*/  IMAD.MOV.U32 R26, RZ, RZ, R232 ;  /* 0x000000ffff1a7224 */ /* 0x000fe200078e00e8 */
[----:B------:R-:W-:Y:S01]  /*118a0*/  STL [R1+0x498], R213 ;  /* 0x000498d501007387 */ /* 0x000fe20000100800 */
[----:B------:R-:W-:-:S03]  /*118b0*/  IMAD.MOV.U32 R31, RZ, RZ, R11 ;  /* 0x000000ffff1f7224 */ /* 0x000fc600078e000b */
[----:B------:R-:W-:Y:S04]  /*118c0*/  STL [R1+0x494], R214 ;  /* 0x000494d601007387 */ /* 0x000fe80000100800 */
[----:B------:R-:W-:Y:S04]  /*118d0*/  STL [R1+0x490], R215 ;  /* 0x000490d701007387 */ /* 0x000fe80000100800 */
[----:B------:R0:W-:Y:S04]  /*118e0*/  STL.64 [R1+0x40], R48 ;  /* 0x0000403001007387 */ /* 0x0001e80000100a00 */
[----:B------:R1:W-:Y:S04]  /*118f0*/  STL.64 [R1+0x48], R50 ;  /* 0x0000483201007387 */ /* 0x0003e80000100a00 */
[----:B------:R2:W-:Y:S01]  /*11900*/  STL.64 [R1+0x50], R52 ;  /* 0x0000503401007387 */ /* 0x0005e20000100a00 */
[----:B------:R-:W-:-:S03]  /*11910*/  UMOV UR5, UR49 ;  /* 0x0000003100057c82 */ /* 0x000fc60008000000 */
[----:B------:R3:W-:Y:S01]  /*11920*/  STL.64 [R1+0x58], R54 ;  /* 0x0000583601007387 */ /* 0x0007e20000100a00 */
[----:B------:R-:W-:-:S03]  /*11930*/  UMOV UR48, UR8 ;  /* 0x0000000800307c82 */ /* 0x000fc60008000000 */
[----:B0-----:R-:W4:Y:S01]  /*11940*/  LDL.LU.64 R48, [R1+0x220] ;  /* 0x0002200001307983 */ /* 0x001f220000300a00 */
[----:B------:R-:W-:-:S03]  /*11950*/  UMOV UR49, UR9 ;  /* 0x0000000900317c82 */ /* 0x000fc60008000000 */
[----:B-1----:R-:W4:Y:S01]  /*11960*/  LDL.LU.64 R50, [R1+0x228] ;  /* 0x0002280001327983 */ /* 0x002f220000300a00 */
[----:B------:R-:W-:Y:S02]  /*11970*/  WARPGROUP.DEPBAR.LE gsb0, 0x0 ;  /* 0x00008000000079c5 */ /* 0x000fe40000010000 */
[----:B------:R-:W-:Y:S01]  /*11980*/  WARPGROUP.ARRIVE ;  /* 0x00000000000079c5 */ /* 0x000fe20000000000 */
[----:B--2---:R-:W4:Y:S01]  /*11990*/  LDL.LU.64 R52, [R1+0x230] ;  /* 0x0002300001347983 */ /* 0x004f220000300a00 */
[----:B------:R-:W-:Y:S01]  /*119a0*/  MOV R210, R18 ;  /* 0x0000001200d27202 */ /* 0x000fe20000000f00 */
[----:B------:R-:W-:Y:S02]  /*119b0*/  IMAD.MOV.U32 R211, RZ, RZ, R19 ;  /* 0x000000ffffd37224 */ /* 0x000fe400078e0013 */
[----:B---3--:R-:W4:Y:S01]  /*119c0*/  LDL.LU.64 R54, [R1+0x238] ;  /* 0x0002380001367983 */ /* 0x008f220000300a00 */
[----:B------:R-:W-:Y:S01]  /*119d0*/  IMAD.MOV.U32 R208, RZ, RZ, R16 ;  /* 0x000000ffffd07224 */ /* 0x000fe200078e0010 */
[----:B------:R-:W-:Y:S01]  /*119e0*/  HGMMA.64x16x16.F32 R24, gdesc[UR48], R24, gsb0 ;  /* 0x00200000301879f0 */ /* 0x000fe20008000818 */
[----:B------:R-:W-:Y:S01]  /*119f0*/  IMAD.MOV.U32 R209, RZ, RZ, R17 ;  /* 0x000000ffffd17224 */ /* 0x000fe200078e0011 */
[----:B------:R-:W2:Y:S04]  /*11a00*/  LDL.LU.64 R18, [R1+0x5d8] ;  /* 0x0005d80001127983 */ /* 0x000ea80000300a00 */
[----:B------:R-:W2:Y:S01]  /*11a10*/  LDL.LU.64 R16, [R1+0x5d0] ;  /* 0x0005d00001107983 */ /* 0x000ea20000300a00 */
[----:B------:R-:W-:Y:S01]  /*11a20*/  MOV R99, R151 ;  /* 0x0000009700637202 */ /* 0x000fe20000000f00 */
[----:B------:R-:W-:Y:S01]  /*11a30*/  IMAD.MOV.U32 R151, RZ, RZ, R171 ;  /* 0x000000ffff977224 */ /* 0x000fe200078e00ab */
[----:B------:R-:W-:Y:S01]  /*11a40*/  MOV R171, R223 ;  /* 0x000000df00ab7202 */ /* 0x000fe20000000f00 */
        /* <DEDUP_REMOVED lines=18> */
[----:B-1----:R-:W4:Y:S04]  /*11b70*/  LDL.LU.64 R218, [R1+0x208] ;  /* 0x0002080001da7983 */ /* 0x002f280000300a00 */
[----:B---3--:R-:W3:Y:S04]  /*11b80*/  LDL.LU.64 R220, [R1+0x210] ;  /* 0x0002100001dc7983 */ /* 0x008ee80000300a00 */
[----:B------:R-:W3:Y:S01]  /*11b90*/  LDL.LU.64 R222, [R1+0x218] ;  /* 0x0002180001de7983 */ /* 0x000ee20000300a00 */
[----:B------:R-:W-:Y:S01]  /*11ba0*/  MOV R6, UR59 ;  /* 0x0000003b00067c02 */ /* 0x000fe20008000f00 */
[----:B------:R-:W-:Y:S01]  /*11bb0*/  UMOV UR56, UR8 ;  /* 0x0000000800387c82 */ /* 0x000fe20008000000 */
[----:B------:R-:W-:Y:S01]  /*11bc0*/  MOV R4, UR58 ;  /* 0x0000003a00047c02 */ /* 0x000fe20008000f00 */
[----:B------:R-:W-:Y:S01]  /*11bd0*/  UMOV UR57, UR9 ;  /* 0x0000000900397c82 */ /* 0x000fe20008000000 */
[----:B------:R-:W-:Y:S01]  /*11be0*/  UMOV UR58, UR12 ;  /* 0x0000000c003a7c82 */ /* 0x000fe20008000000 */
[----:B------:R-:W-:Y:S01]  /*11bf0*/  UMOV UR59, UR13 ;  /* 0x0000000d003b7c82 */ /* 0x000fe20008000000 */
[----:B------:R-:W-:Y:S01]  /*11c00*/  UIADD3 UR4, UR5, 0x804, URZ ;  /* 0x0000080405047890 */ /* 0x000fe2000fffe03f */
[----:B------:R-:W-:Y:S01]  /*11c10*/  IMAD.MOV.U32 R212, RZ, RZ, R20 ;  /* 0x000000ffffd47224 */ /* 0x000fe200078e0014 */
[----:B------:R-:W-:Y:S01]  /*11c20*/  MOV R213, R21 ;  /* 0x0000001500d57202 */ /* 0x000fe20000000f00 */
[----:B------:R-:W-:-:S02]  /*11c30*/  IMAD.MOV.U32 R214, RZ, RZ, R22 ;  /* 0x000000ffffd67224 */ /* 0x000fc400078e0016 */
[----:B------:R-:W-:Y:S01]  /*11c40*/  IMAD.MOV.U32 R215, RZ, RZ, R23 ;  /* 0x000000ffffd77224 */ /* 0x000fe200078e0017 */
[----:B--2---:R-:W-:-:S06]  /*11c50*/  WARPGROUP.ARRIVE ;  /* 0x00000000000079c5 */ /* 0x004fcc0000000000 */
[----:B------:R-:W-:Y:S01]  /*11c60*/  HGMMA.64x16x16.F32 R12, gdesc[UR56], R12, gsb0 ;  /* 0x00200000380c79f0 */ /* 0x000fe2000800080c */
[----:B------:R-:W-:Y:S02]  /*11c70*/  R2UR UR59, R6 ;  /* 0x00000000063b72ca */ /* 0x000fe400000e0000 */
[----:B------:R-:W-:Y:S01]  /*11c80*/  R2UR UR58, R4 ;  /* 0x00000000043a72ca */ /* 0x000fe200000e0000 */
[----:B------:R-:W-:Y:S01]  /*11c90*/  UMOV UR56, UR8 ;  /* 0x0000000800387c82 */ /* 0x000fe20008000000 */
[----:B------:R-:W-:Y:S01]  /*11ca0*/  UMOV UR57, UR9 ;  /* 0x0000000900397c82 */ /* 0x000fe20008000000 */
[----:B------:R-:W-:Y:S02]  /*11cb0*/  WARPGROUP.DEPBAR.LE gsb0, 0x0 ;  /* 0x00008000000079c5 */ /* 0x000fe40000010000 */
[----:B----4-:R-:W-:-:S08]  /*11cc0*/  WARPGROUP.ARRIVE ;  /* 0x00000000000079c5 */ /* 0x010fd00000000000 */
[----:B------:R-:W-:Y:S01]  /*11cd0*/  HGMMA.64x16x16.F32 R48, gdesc[UR56], R48, gsb0 ;  /* 0x00200000383079f0 */ /* 0x000fe20008000830 */
[----:B------:R-:W-:Y:S04]  /*11ce0*/  STL.64 [R1+0x1c0], R12 ;  /* 0x0001c00c01007387 */ /* 0x000fe80000100a00 */
[----:B------:R-:W-:Y:S01]  /*11cf0*/  STL.64 [R1+0x1c8], R14 ;  /* 0x0001c80e01007387 */ /* 0x000fe20000100a00 */
[----:B------:R-:W-:-:S03]  /*11d00*/  UMOV UR56, UR4 ;  /* 0x0000000400387c82 */ /* 0x000fc60008000000 */
[----:B------:R0:W-:Y:S01]  /*11d10*/  STL.64 [R1+0x1d0], R16 ;  /* 0x0001d01001007387 */ /* 0x0001e20000100a00 */
[----:B------:R-:W-:-:S03]  /*11d20*/  UMOV UR57, 0x40000040 ;  /* 0x4000004000397882 */ /* 0x000fc60000000000 */
[----:B------:R1:W-:Y:S04]  /*11d30*/  STL [R1+0x1d8], R18 ;  /* 0x0001d81201007387 */ /* 0x0003e80000100800 */
[----:B------:R-:W2:Y:S04]  /*11d40*/  LDL.LU.64 R20, [R1+0x1a0] ;  /* 0x0001a00001147983 */ /* 0x000ea80000300a00 */
[----:B------:R-:W2:Y:S04]  /*11d50*/  LDL.LU.64 R22, [R1+0x1a8] ;  /* 0x0001a80001167983 */ /* 0x000ea80000300a00 */
[----:B------:R-:W2:Y:S04]  /*11d60*/  LDL.LU.64 R24, [R1+0x1b0] ;  /* 0x0001b00001187983 */ /* 0x000ea80000300a00 */
[----:B------:R-:W2:Y:S01]  /*11d70*/  LDL.LU.64 R26, [R1+0x1b8] ;  /* 0x0001b800011a7983 */ /* 0x000ea20000300a00 */
[----:B------:R-:W-:-:S02]  /*11d80*/  WARPGROUP.DEPBAR.LE gsb0, 0x0 ;  /* 0x00008000000079c5 */ /* 0x000fc40000010000 */
[----:B---3--:R-:W-:-:S06]  /*11d90*/  WARPGROUP.ARRIVE ;  /* 0x00000000000079c5 */ /* 0x008fcc0000000000 */
[----:B------:R-:W-:Y:S01]  /*11da0*/  HGMMA.64x16x16.F32 R216, gdesc[UR56], R216, gsb0 ;  /* 0x0020000038d879f0 */ /* 0x000fe200080008d8 */
[----:B------:R-:W-:Y:S01]  /*11db0*/  MOV R8, R19 ;  /* 0x0000001300087202 */ /* 0x000fe20000000f00 */
[----:B------:R-:W-:Y:S01]  /*11dc0*/  IMAD.MOV.U32 R3, RZ, RZ, R55 ;  /* 0x000000ffff037224 */ /* 0x000fe200078e0037 */
[----:B------:R-:W-:Y:S01]  /*11dd0*/  MOV R9, R53 ;  /* 0x0000003500097202 */ /* 0x000fe20000000f00 */
[----:B------:R-:W-:Y:S02]  /*11de0*/  IMAD.MOV.U32 R5, RZ, RZ, R54 ;  /* 0x000000ffff057224 */ /* 0x000fe400078e0036 */
[----:B0-----:R-:W-:Y:S01]  /*11df0*/  IMAD.MOV.U32 R16, RZ, RZ, R52 ;  /* 0x000000ffff107224 */ /* 0x001fe200078e0034 */
[----:B------:R0:W-:Y:S01]  /*11e00*/  STL [R1+0x42c], R8 ;  /* 0x00042c0801007387 */ /* 0x0001e20000100800 */
[----:B------:R-:W-:Y:S01]  /*11e10*/  IMAD.MOV.U32 R17, RZ, RZ, R51 ;  /* 0x000000ffff117224 */ /* 0x000fe200078e0033 */
[----:B-1----:R-:W-:Y:S01]  /*11e20*/  MOV R18, R50 ;  /* 0x0000003200127202 */ /* 0x002fe20000000f00 */
[----:B------:R-:W-:Y:S01]  /*11e30*/  IMAD.MOV.U32 R19, RZ, RZ, R49 ;  /* 0x000000ffff137224 */ /* 0x000fe200078e0031 */
[----:B------:R-:W-:Y:S01]  /*11e40*/  STL [R1+0x44c], R3 ;  /* 0x00044c0301007387 */ /* 0x000fe20000100800 */
[----:B------:R-:W-:-:S03]  /*11e50*/  IMAD.MOV.U32 R7, RZ, RZ, R48 ;  /* 0x000000ffff077224 */ /* 0x000fc600078e0030 */
[----:B------:R-:W-:Y:S04]  /*11e60*/  STL [R1+0x448], R5 ;  /* 0x0004480501007387 */ /* 0x000fe80000100800 */
[----:B------:R-:W-:Y:S04]  /*11e70*/  STL [R1+0x444], R9 ;  /* 0x0004440901007387 */ /* 0x000fe80000100800 */
[----:B------:R-:W-:Y:S04]  /*11e80*/  STL [R1+0x440], R16 ;  /* 0x0004401001007387 */ /* 0x000fe80000100800 */
[----:B------:R-:W-:Y:S04]  /*11e90*/  STL [R1+0x43c], R17 ;  /* 0x00043c1101007387 */ /* 0x000fe80000100800 */
[----:B------:R-:W-:Y:S04]  /*11ea0*/  STL [R1+0x438], R18 ;  /* 0x0004381201007387 */ /* 0x000fe80000100800 */
[----:B------:R-:W-:Y:S04]  /*11eb0*/  STL [R1+0x434], R19 ;  /* 0x0004341301007387 */ /* 0x000fe80000100800 */
[----:B------:R-:W-:Y:S01]  /*11ec0*/  STL [R1+0x430], R7 ;  /* 0x0004300701007387 */ /* 0x000fe20000100800 */
[----:B------:R-:W-:-:S03]  /*11ed0*/  WARPGROUP.DEPBAR.LE gsb0, 0x0 ;  /* 0x00008000000079c5 */ /* 0x000fc60000010000 */
[----:B------:R1:W-:Y:S04]  /*11ee0*/  STL.64 [R1+0x200], R216 ;  /* 0x000200d801007387 */ /* 0x0003e80000100a00 */
[----:B------:R3:W-:Y:S04]  /*11ef0*/  STL.64 [R1+0x208], R218 ;  /* 0x000208da01007387 */ /* 0x0007e80000100a00 */
[----:B------:R4:W-:Y:S01]  /*11f00*/  STL.64 [R1+0x210], R220 ;  /* 0x000210dc01007387 */ /* 0x0009e20000100a00 */
[----:B0-----:R-:W-:-:S03]  /*11f10*/  MOV R8, R223 ;  /* 0x000000df00087202 */ /* 0x001fc60000000f00 */
[----:B------:R0:W-:Y:S04]  /*11f20*/  STL [R1+0x218], R222 ;  /* 0x000218de01007387 */ /* 0x0001e80000100800 */
[----:B-1----:R-:W2:Y:S04]  /*11f30*/  LDL.LU.64 R216, [R1+0x140] ;  /* 0x0001400001d87983 */ /* 0x002ea80000300a00 */
[----:B---3--:R-:W3:Y:S04]  /*11f40*/  LDL.LU.64 R218, [R1+0x148] ;  /* 0x0001480001da7983 */ /* 0x008ee80000300a00 */
[----:B----4-:R-:W3:Y:S04]  /*11f50*/  LDL.LU.64 R220, [R1+0x150] ;  /* 0x0001500001dc7983 */ /* 0x010ee80000300a00 */
[----:B0-----:R-:W3:Y:S04]  /*11f60*/  LDL.LU.64 R222, [R1+0x158] ;  /* 0x0001580001de7983 */ /* 0x001ee80000300a00 */
[----:B------:R-:W-:Y:S04]  /*11f70*/  STL [R1+0x450], R8 ;  /* 0x0004500801007387 */ /* 0x000fe80000100800 */
[----:B------:R-:W4:Y:S01]  /*11f80*/  LDL.LU.64 R48, [R1+0xe0] ;  /* 0x0000e00001307983 */ /* 0x000f220000300a00 */
[----:B------:R-:W-:-:S03]  /*11f90*/  UMOV UR58, UR12 ;  /* 0x0000000c003a7c82 */ /* 0x000fc60008000000 */
[----:B------:R-:W4:Y:S01]  /*11fa0*/  LDL.LU.64 R50, [R1+0xe8] ;  /* 0x0000e80001327983 */ /* 0x000f220000300a00 */
[----:B------:R-:W-:-:S03]  /*11fb0*/  UMOV UR59, UR13 ;  /* 0x0000000d003b7c82 */ /* 0x000fc60008000000 */
[----:B------:R-:W4:Y:S04]  /*11fc0*/  LDL.LU.64 R52, [R1+0xf0] ;  /* 0x0000f00001347983 */ /* 0x000f280000300a00 */
[----:B------:R-:W4:Y:S01]  /*11fd0*/  LDL.LU.64 R54, [R1+0xf8] ;  /* 0x0000f80001367983 */ /* 0x000f220000300a00 */
        /* <DEDUP_REMOVED lines=8> */
[----:B------:R-:W2:Y:S01]  /*12060*/  LDL.LU.64 R24, [R1+0x80] ;  /* 0x0000800001187983 */ /* 0x000ea20000300a00 */
[----:B------:R-:W-:-:S03]  /*12070*/  IMAD.MOV.U32 R7, RZ, RZ, R27 ;  /* 0x000000ffff077224 */ /* 0x000fc600078e001b */
[----:B------:R-:W2:Y:S04]  /*12080*/  LDL.LU.64 R26, [R1+0x88] ;  /* 0x00008800011a7983 */ /* 0x000ea80000300a00 */
[----:B------:R-:W2:Y:S04]  /*12090*/  LDL.LU.64 R28, [R1+0x90] ;  /* 0x00009000011c7983 */ /* 0x000ea80000300a00 */
[----:B------:R-:W2:Y:S01]  /*120a0*/  LDL.LU.64 R30, [R1+0x98] ;  /* 0x00009800011e7983 */ /* 0x000ea20000300a00 */
[----:B------:R-:W-:Y:S01]  /*120b0*/  IMAD.MOV.U32 R3, RZ, RZ, R20 ;  /* 0x000000ffff037224 */ /* 0x000fe200078e0014 */
[----:B------:R-:W-:Y:S01]  /*120c0*/  MOV R9, R22 ;  /* 0x0000001600097202 */ /* 0x000fe20000000f00 */
[----:B------:R-:W-:Y:S01]  /*120d0*/  IMAD.MOV.U32 R5, RZ, RZ, R21 ;  /* 0x000000ffff057224 */ /* 0x000fe200078e0015 */
[----:B---3--:R-:W-:-:S06]  /*120e0*/  WARPGROUP.ARRIVE ;  /* 0x00000000000079c5 */ /* 0x008fcc0000000000 */
[----:B------:R-:W-:Y:S01]  /*120f0*/  HGMMA.64x16x16.F32 R216, gdesc[UR52], R216, gsb0 ;  /* 0x0020000034d879f0 */ /* 0x000fe200080008d8 */
        /* <DEDUP_REMOVED lines=8> */
[----:B------:R0:W-:Y:S01]  /*12180*/  STL [R1+0x454], R17 ;  /* 0x0004541101007387 */ /* 0x0001e20000100800 */
[----:B------:R-:W-:-:S02]  /*12190*/  WARPGROUP.DEPBAR.LE gsb0, 0x0 ;  /* 0x00008000000079c5 */ /* 0x000fc40000010000 */
[----:B------:R-:W-:Y:S01]  /*121a0*/  MOV R2, R216 ;  /* 0x000000d800027202 */ /* 0x000fe20000000f00 */
[----:B------:R-:W-:Y:S01]  /*121b0*/  IMAD.MOV.U32 R0, RZ, RZ, R217 ;  /* 0x000000ffff007224 */ /* 0x000fe200078e00d9 */
[----:B------:R-:W-:Y:S01]  /*121c0*/  MOV R234, R219 ;  /* 0x000000db00ea7202 */ /* 0x000fe20000000f00 */
[----:B------:R-:W-:Y:S01]  /*121d0*/  IMAD.MOV.U32 R235, RZ, RZ, R218 ;  /* 0x000000ffffeb7224 */ /* 0x000fe200078e00da */
        /* <DEDUP_REMOVED lines=8> */
[----:B----4-:R-:W-:Y:S01]  /*12260*/  WARPGROUP.ARRIVE ;  /* 0x00000000000079c5 */ /* 0x010fe20000000000 */
[----:B------:R-:W-:Y:S01]  /*12270*/  UMOV UR48, UR56 ;  /* 0x0000003800307c82 */ /* 0x000fe20008000000 */
[----:B------:R-:W-:-:S04]  /*12280*/  UMOV UR49, UR57 ;  /* 0x0000003900317c82 */ /* 0x000fc80008000000 */
[----:B------:R-:W-:Y:S01]  /*12290*/  HGMMA.64x16x16.F32 R48, gdesc[UR48], R48, gsb0 ;  /* 0x00200000303079f0 */ /* 0x000fe20008000830 */
[----:B------:R-:W-:Y:S01]  /*122a0*/  UMOV UR44, UR56 ;  /* 0x00000038002c7c82 */ /* 0x000fe20008000000 */
[----:B------:R-:W-:Y:S01]  /*122b0*/  UMOV UR45, UR57 ;  /* 0x00000039002d7c82 */ /* 0x000fe20008000000 */
[----:B------:R-:W-:Y:S02]  /*122c0*/  WARPGROUP.DEPBAR.LE gsb0, 0x0 ;  /* 0x00008000000079c5 */ /* 0x000fe40000010000 */
[----:B------:R-:W-:Y:S01]  /*122d0*/  UMOV UR40, UR56 ;  /* 0x0000003800287c82 */ /* 0x000fe20008000000 */
[----:B------:R-:W-:Y:S01]  /*122e0*/  UMOV UR41, UR57 ;  /* 0x0000003900297c82 */ /* 0x000fe20008000000 */
[----:B------:R-:W-:Y:S01]  /*122f0*/  STL [R1+0x48c], R23 ;  /* 0x00048c1701007387 */ /* 0x000fe20000100800 */
[----:B--2---:R-:W-:-:S06]  /*12300*/  WARPGROUP.ARRIVE ;  /* 0x00000000000079c5 */ /* 0x004fcc0000000000 */
[----:B------:R-:W-:Y:S01]  /*12310*/  HGMMA.64x16x16.F32 R24, gdesc[UR44], R24, gsb0 ;  /* 0x002000002c1879f0 */ /* 0x000fe20008000818 */
[----:B------:R-:W-:Y:S04]  /*12320*/  STL [R1+0x488], R232 ;  /* 0x000488e801007387 */ /* 0x000fe80000100800 */
[----:B------:R-:W-:Y:S01]  /*12330*/  STL [R1+0x484], R233 ;  /* 0x000484e901007387 */ /* 0x000fe20000100800 */
[----:B------:R-:W-:-:S03]  /*12340*/  WARPGROUP.DEPBAR.LE gsb0, 0x0 ;  /* 0x00008000000079c5 */ /* 0x000fc60000010000 */
[----:B------:R-:W-:Y:S01]  /*12350*/  STL [R1+0x480], R234 ;  /* 0x000480ea01007387 */ /* 0x000fe20000100800 */
[----:B0-----:R-:W-:Y:S01]  /*12360*/  IMAD.MOV.U32 R17, RZ, RZ, R54 ;  /* 0x000000ffff117224 */ /* 0x001fe200078e0036 */
[----:B------:R-:W-:Y:S02]  /*12370*/  MOV R8, R55 ;  /* 0x0000003700087202 */ /* 0x000fe40000000f00 */
[----:B------:R-:W-:Y:S01]  /*12380*/  STL [R1+0x47c], R235 ;  /* 0x00047ceb01007387 */ /* 0x000fe20000100800 */
[----:B------:R-:W-:Y:S01]  /*12390*/  MOV R9, R52 ;  /* 0x0000003400097202 */ /* 0x000fe20000000f00 */
[----:B------:R-:W-:Y:S02]  /*123a0*/  IMAD.MOV.U32 R16, RZ, RZ, R53 ;  /* 0x000000ffff107224 */ /* 0x000fe400078e0035 */
[----:B------:R-:W-:Y:S01]  /*123b0*/  STL [R1+0x478], R0 ;  /* 0x0004780001007387 */ /* 0x000fe20000100800 */
[----:B------:R-:W-:-:S03]  /*123c0*/  IMAD.MOV.U32 R3, RZ, RZ, R50 ;  /* 0x000000ffff037224 */ /* 0x000fc600078e0032 */
[----:B------:R0:W-:Y:S01]  /*123d0*/  STL [R1+0x474], R2 ;  /* 0x0004740201007387 */ /* 0x0001e20000100800 */
[----:B------:R-:W-:Y:S01]  /*123e0*/  IMAD.MOV.U32 R5, RZ, RZ, R51 ;  /* 0x000000ffff057224 */ /* 0x000fe200078e0033 */
[----:B------:R-:W-:Y:S02]  /*123f0*/  MOV R18, R49 ;  /* 0x0000003100127202 */ /* 0x000fe40000000f00 */
[----:B------:R-:W2:Y:S01]  /*12400*/  LDL.LU.64 R54, [R1+0x5c8] ;  /* 0x0005c80001367983 */ /* 0x000ea20000300a00 */
[----:B------:R-:W-:-:S03]  /*12410*/  IMAD.MOV.U32 R19, RZ, RZ, R48 ;  /* 0x000000ffff137224 */ /* 0x000fc600078e0030 */
[----:B------:R-:W4:Y:S01]  /*12420*/  LDL.LU.64 R52, [R1+0x5c0] ;  /* 0x0005c00001347983 */ /* 0x000f220000300a00 */
[----:B---3--:R-:W-:-:S03]  /*12430*/  WARPGROUP.ARRIVE ;  /* 0x00000000000079c5 */ /* 0x008fc60000000000 */
[----:B------:R-:W3:Y:S01]  /*12440*/  LDL.LU.64 R50, [R1+0x5b8] ;  /* 0x0005b80001327983 */ /* 0x000ee20000300a00 */
[----:B0-----:R-:W-:Y:S01]  /*12450*/  IMAD.MOV.U32 R2, RZ, RZ, R30 ;  /* 0x000000ffff027224 */ /* 0x001fe200078e001e */
[----:B------:R-:W-:Y:S01]  /*12460*/  MOV R0, R29 ;  /* 0x0000001d00007202 */ /* 0x000fe20000000f00 */
[----:B------:R-:W-:Y:S01]  /*12470*/  IMAD.MOV.U32 R7, RZ, RZ, R31 ;  /* 0x000000ffff077224 */ /* 0x000fe200078e001f */
[----:B------:R-:W3:Y:S01]  /*12480*/  LDL.LU.64 R48, [R1+0x5b0] ;  /* 0x0005b00001307983 */ /* 0x000ee20000300a00 */
[----:B------:R-:W-:Y:S01]  /*12490*/  HGMMA.64x16x16.F32 R216, gdesc[UR40], R216, gsb0 ;  /* 0x0020000028d879f0 */ /* 0x000fe200080008d8 */
[----:B------:R-:W-:Y:S01]  /*124a0*/  IMAD.MOV.U32 R235, RZ, RZ, R28 ;  /* 0x000000ffffeb7224 */ /* 0x000fe200078e001c */
[----:B------:R-:W-:Y:S01]  /*124b0*/  MOV R233, R26 ;  /* 0x0000001a00e97202 */ /* 0x000fe20000000f00 */
[----:B------:R-:W3:Y:S01]  /*124c0*/  LDL.LU.64 R30, [R1+0x5a8] ;  /* 0x0005a800011e7983 */ /* 0x000ee20000300a00 */
[----:B------:R-:W-:Y:S02]  /*124d0*/  IMAD.MOV.U32 R234, RZ, RZ, R27 ;  /* 0x000000ffffea7224 */ /* 0x000fe400078e001b */
[----:B------:R-:W-:Y:S01]  /*124e0*/  IMAD.MOV.U32 R23, RZ, RZ, R24 ;  /* 0x000000ffff177224 */ /* 0x000fe200078e0018 */
[----:B------:R-:W3:Y:S01]  /*124f0*/  LDL.LU.64 R28, [R1+0x5a0] ;  /* 0x0005a000011c7983 */ /* 0x000ee20000300a00 */
[----:B------:R-:W-:-:S03]  /*12500*/  IMAD.MOV.U32 R232, RZ, RZ, R25 ;  /* 0x000000ffffe87224 */ /* 0x000fc600078e0019 */
[----:B------:R-:W3:Y:S04]  /*12510*/  LDL.LU.64 R26, [R1+0x598] ;  /* 0x00059800011a7983 */ /* 0x000ee80000300a00 */
[----:B------:R-:W3:Y:S01]  /*12520*/  LDL.LU.64 R24, [R1+0x590] ;  /* 0x0005900001187983 */ /* 0x000ee20000300a00 */
[----:B------:R-:W-:Y:S02]  /*12530*/  WARPGROUP.DEPBAR.LE gsb0, 0x0 ;  /* 0x00008000000079c5 */ /* 0x000fe40000010000 */
        /* <DEDUP_REMOVED lines=13> */
[----:B------:R-:W-:Y:S01]  /*12610*/  UMOV UR37, UR57 ;  /* 0x0000003900257c82 */ /* 0x000fe20008000000 */
        /* <DEDUP_REMOVED lines=90> */
[----:B------:R-:W-:Y:S01]  /*12bc0*/  UMOV UR20, UR56 ;  /* 0x0000003800147c82 */ /* 0x000fe20008000000 */
[----:B------:R-:W-:Y:S01]  /*12bd0*/  UMOV UR21, UR57 ;  /* 0x0000003900157c82 */ /* 0x000fe20008000000 */
[----:B------:R-:W-:Y:S01]  /*12be0*/  MOV R148, R96 ;  /* 0x0000006000947202 */ /* 0x000fe20000000f00 */
[----:B------:R-:W-:Y:S01]  /*12bf0*/  IMAD.MOV.U32 R149, RZ, RZ, R97 ;  /* 0x000000ffff957224 */ /* 0x000fe200078e0061 */
[----:B------:R-:W2:Y:S01]  /*12c00*/  LDL.LU R96, [R1+0x4fc] ;  /* 0x0004fc0001607983 */ /* 0x000ea20000300800 */
[----:B------:R-:W-:Y:S01]  /*12c10*/  IMAD.MOV.U32 R150, RZ, RZ, R98 ;  /* 0x000000ffff967224 */ /* 0x000fe200078e0062 */
[----:B------:R-:W-:-:S02]  /*12c20*/  MOV R151, R99 ;  /* 0x0000006300977202 */ /* 0x000fc40000000f00 */
        /* <DEDUP_REMOVED lines=13> */
[----:B------:R-:W2:Y:S01]  /*12d00*/  LDL.LU R100, [R1+0x4ec] ;  /* 0x0004ec0001647983 */ /* 0x000ea20000300800 */
[----:B------:R-:W-:-:S03]  /*12d10*/  IMAD.MOV.U32 R121, RZ, RZ, R101 ;  /* 0x000000ffff797224 */ /* 0x000fc600078e0065 */
        /* <DEDUP_REMOVED lines=24> */
[----:B------:R-:W4:Y:S04]  /*12ea0*/  LDL.LU R76, [R1+0x4cc] ;  /* 0x0004cc00014c7983 */ /* 0x000f280000300800 */
[----:B------:R-:W4:Y:S04]  /*12eb0*/  LDL.LU R77, [R1+0x4c8] ;  /* 0x0004c800014d7983 */ /* 0x000f280000300800 */
[----:B------:R-:W4:Y:S04]  /*12ec0*/  LDL.LU R78, [R1+0x4c4] ;  /* 0x0004c400014e7983 */ /* 0x000f280000300800 */
[----:B------:R-:W4:Y:S01]  /*12ed0*/  LDL.LU R79, [R1+0x4c0] ;  /* 0x0004c000014f7983 */ /* 0x000f220000300800 */
[----:B------:R-:W-:Y:S01]  /*12ee0*/  IMAD.MOV.U32 R100, RZ, RZ, R52 ;  /* 0x000000ffff647224 */ /* 0x000fe200078e0034 */
[----:B------:R-:W-:Y:S01]  /*12ef0*/  MOV R102, R54 ;  /* 0x0000003600667202 */ /* 0x000fe20000000f00 */
[----:B------:R-:W-:Y:S01]  /*12f00*/  IMAD.MOV.U32 R101, RZ, RZ, R53 ;  /* 0x000000ffff657224 */ /* 0x000fe200078e0035 */
        /* <DEDUP_REMOVED lines=46> */
[----:B------:R-:W-:Y:S01]  /*131f0*/  UMOV UR55, 0x40000040 ;  /* 0x4000004000377882 */ /* 0x000fe20000000000 */
        /* <DEDUP_REMOVED lines=76> */
[----:B0-----:R-:W-:Y:S01]  /*136c0*/  IMAD.MOV.U32 R216, RZ, RZ, R208 ;  /* 0x000000ffffd87224 */ /* 0x001fe200078e00d0 */
[----:B------:R-:W-:-:S02]  /*136d0*/  MOV R217, R209 ;  /* 0x000000d100d97202 */ /* 0x000fc40000000f00 */
[----:B------:R-:W4:Y:S01]  /*136e0*/  LDL.LU R208, [R1+0x4ac] ;  /* 0x0004ac0001d07983 */ /* 0x000f220000300800 */
[----:B-1----:R-:W-:Y:S02]  /*136f0*/  IMAD.MOV.U32 R218, RZ, RZ, R210 ;  /* 0x000000ffffda7224 */ /* 0x002fe400078e00d2 */
[----:B------:R-:W-:Y:S01]  /*13700*/  IMAD.MOV.U32 R219, RZ, RZ, R211 ;  /* 0x000000ffffdb7224 */ /* 0x000fe200078e00d3 */
[----:B------:R-:W4:Y:S01]  /*13710*/  LDL.LU R209, [R1+0x4a8] ;  /* 0x0004a80001d17983 */ /* 0x000f220000300800 */
[----:B--2---:R-:W-:Y:S01]  /*13720*/  MOV R220, R212 ;  /* 0x000000d400dc7202 */ /* 0x004fe20000000f00 */
[----:B------:R-:W-:Y:S02]  /*13730*/  IMAD.MOV.U32 R221, RZ, RZ, R213 ;  /* 0x000000ffffdd7224 */ /* 0x000fe400078e00d5 */
[----:B------:R-:W4:Y:S01]  /*13740*/  LDL.LU R210, [R1+0x4a4] ;  /* 0x0004a40001d27983 */ /* 0x000f220000300800 */
[----:B---3--:R-:W-:-:S03]  /*13750*/  IMAD.MOV.U32 R222, RZ, RZ, R214 ;  /* 0x000000ffffde7224 */ /* 0x008fc600078e00d6 */
[----:B------:R-:W4:Y:S01]  /*13760*/  LDL.LU R211, [R1+0x4a0] ;  /* 0x0004a00001d37983 */ /* 0x000f220000300800 */
[----:B------:R-:W-:-:S03]  /*13770*/  MOV R223, R215 ;  /* 0x000000d700df7202 */ /* 0x000fc60000000f00 */
        /* <DEDUP_REMOVED lines=30> */
[----:B------:R-:W-:-:S02]  /*13960*/  UIADD3 UR10, UR60, 0x686, URZ ;  /* 0x000006863c0a7890 */ /* 0x000fc4000fffe03f */
[----:B------:R-:W-:Y:S01]  /*13970*/  UIADD3 UR6, UR60, 0x706, URZ ;  /* 0x000007063c067890 */ /* 0x000fe2000fffe03f */
[----:B------:R-:W2:Y:S01]  /*13980*/  LDL.LU R197, [R1+0x54] ;  /* 0x0000540001c57983 */ /* 0x000ea20000300800 */
[----:B----4-:R-:W-:Y:S01]  /*13990*/  WARPGROUP.ARRIVE ;  /* 0x00000000000079c5 */ /* 0x010fe20000000000 */
[----:B------:R-:W-:Y:S01]  /*139a0*/  UMOV UR60, UR15 ;  /* 0x0000000f003c7c82 */ /* 0x000fe20008000000 */
[----:B------:R-:W-:Y:S01]  /*139b0*/  UMOV UR12, UR56 ;  /* 0x00000038000c7c82 */ /* 0x000fe20008000000 */
[----:B------:R-:W-:Y:S01]  /*139c0*/  UMOV UR13, UR57 ;  /* 0x00000039000d7c82 */ /* 0x000fe20008000000 */
[----:B------:R-:W-:Y:S01]  /*139d0*/  UMOV UR8, UR56 ;  /* 0x0000003800087c82 */ /* 0x000fe20008000000 */
[----:B------:R-:W-:Y:S01]  /*139e0*/  UMOV UR9, UR57 ;  /* 0x0000003900097c82 */ /* 0x000fe20008000000 */
[----:B------:R-:W-:Y:S01]  /*139f0*/  HGMMA.64x16x16.F32 R208, gdesc[UR32], R208, gsb0 ;  /* 0x0020000020d079f0 */ /* 0x000fe200080008d0 */
[----:B------:R-:W-:Y:S01]  /*13a00*/  UMOV UR11, 0x40000040 ;  /* 0x40000040000b7882 */ /* 0x000fe20000000000 */
[----:B------:R-:W-:Y:S01]  /*13a10*/  UMOV UR52, UR4 ;  /* 0x0000000400347c82 */ /* 0x000fe20008000000 */
[----:B------:R-:W-:Y:S01]  /*13a20*/  UMOV UR53, UR5 ;  /* 0x0000000500357c82 */ /* 0x000fe20008000000 */
[----:B------:R-:W-:Y:S01]  /*13a30*/  UMOV UR7, 0x40000040 ;  /* 0x4000004000077882 */ /* 0x000fe20000000000 */
[----:B------:R-:W2:Y:S01]  /*13a40*/  LDL.LU R198, [R1+0x58] ;  /* 0x0000580001c67983 */ /* 0x000ea20000300800 */
[----:B------:R-:W-:-:S02]  /*13a50*/  WARPGROUP.DEPBAR.LE gsb0, 0x0 ;  /* 0x00008000000079c5 */ /* 0x000fc40000010000 */
[----:B------:R-:W-:Y:S01]  /*13a60*/  WARPGROUP.ARRIVE ;  /* 0x00000000000079c5 */ /* 0x000fe20000000000 */
[----:B------:R-:W-:Y:S01]  /*13a70*/  UMOV UR15, 0x40000040 ;  /* 0x40000040000f7882 */ /* 0x000fe20000000000 */
[----:B------:R-:W-:Y:S01]  /*13a80*/  UMOV UR4, UR56 ;  /* 0x0000003800047c82 */ /* 0x000fe20008000000 */
[----:B------:R-:W-:Y:S01]  /*13a90*/  UMOV UR5, UR57 ;  /* 0x0000003900057c82 */ /* 0x000fe20008000000 */
[----:B------:R-:W2:Y:S02]  /*13aa0*/  LDL.LU R199, [R1+0x5c] ;  /* 0x00005c0001c77983 */ /* 0x000ea40000300800 */
        /* <DEDUP_REMOVED lines=83> */
[----:B0-----:R-:W-:-:S03]  /*13fe0*/  IMAD.MOV.U32 R192, RZ, RZ, R23 ;  /* 0x000000ffffc07224 */ /* 0x001fc600078e0017 */
[----:B------:R-:W4:Y:S01]  /*13ff0*/  LDL.LU R23, [R1+0x48c] ;  /* 0x00048c0001177983 */ /* 0x000f220000300800 */
[----:B------:R-:W-:Y:S01]  /*14000*/  IMAD.MOV.U32 R193, RZ, RZ, R232 ;  /* 0x000000ffffc17224 */ /* 0x000fe200078e00e8 */
[----:B-1----:R-:W-:Y:S01]  /*14010*/  MOV R194, R233 ;  /* 0x000000e900c27202 */ /* 0x002fe20000000f00 */
[----:B------:R-:W-:Y:S01]  /*14020*/  IMAD.MOV.U32 R195, RZ, RZ, R234 ;  /* 0x000000ffffc37224 */ /* 0x000fe200078e00ea */
[----:B--2---:R-:W-:Y:S01]  /*14030*/  MOV R197, R0 ;  /* 0x0000000000c57202 */ /* 0x004fe20000000f00 */
[----:B------:R-:W-:Y:S01]  /*14040*/  IMAD.MOV.U32 R196, RZ, RZ, R235 ;  /* 0x000000ffffc47224 */ /* 0x000fe200078e00eb */
[----:B------:R-:W-:Y:S01]  /*14050*/  MOV R168, R19 ;  /* 0x0000001300a87202 */ /* 0x000fe20000000f00 */
[----:B---3--:R-:W-:Y:S02]  /*14060*/  IMAD.MOV.U32 R198, RZ, RZ, R2 ;  /* 0x000000ffffc67224 */ /* 0x008fe400078e0002 */
[----:B------:R-:W-:Y:S01]  /*14070*/  IMAD.MOV.U32 R199, RZ, RZ, R7 ;  /* 0x000000ffffc77224 */ /* 0x000fe200078e0007 */
[----:B------:R-:W-:-:S02]  /*14080*/  WARPGROUP.DEPBAR.LE gsb0, 0x0 ;  /* 0x00008000000079c5 */ /* 0x000fc40000010000 */
[----:B------:R0:W-:Y:S04]  /*14090*/  STL.64 [R1+0xa0], R216 ;  /* 0x0000a0d801007387 */ /* 0x0001e80000100a00 */
[----:B------:R1:W-:Y:S04]  /*140a0*/  STL.64 [R1+0xa8], R218 ;  /* 0x0000a8da01007387 */ /* 0x0003e80000100a00 */
[----:B------:R2:W-:Y:S04]  /*140b0*/  STL.64 [R1+0xb0], R220 ;  /* 0x0000b0dc01007387 */ /* 0x0005e80000100a00 */
[----:B------:R3:W-:Y:S04]  /*140c0*/  STL.64 [R1+0xb8], R222 ;  /* 0x0000b8de01007387 */ /* 0x0007e80000100a00 */
[----:B------:R-:W2:Y:S04]  /*140d0*/  LDL.LU R232, [R1+0x488] ;  /* 0x0004880001e87983 */ /* 0x000ea80000300800 */
[----:B------:R-:W3:Y:S04]  /*140e0*/  LDL.LU R233, [R1+0x484] ;  /* 0x0004840001e97983 */ /* 0x000ee80000300800 */
[----:B------:R-:W4:Y:S04]  /*140f0*/  LDL.LU R234, [R1+0x480] ;  /* 0x0004800001ea7983 */ /* 0x000f280000300800 */
[----:B------:R-:W2:Y:S01]  /*14100*/  LDL.LU R235, [R1+0x47c] ;  /* 0x00047c0001eb7983 */ /* 0x000ea20000300800 */
[----:B------:R-:W-:-:S03]  /*14110*/  IMAD.MOV.U32 R169, RZ, RZ, R18 ;  /* 0x000000ffffa97224 */ /* 0x000fc600078e0012 */
[----:B------:R-:W3:Y:S01]  /*14120*/  LDL.LU R0, [R1+0x478] ;  /* 0x0004780001007983 */ /* 0x000ee20000300800 */
[----:B------:R-:W-:-:S03]  /*14130*/  IMAD.MOV.U32 R170, RZ, RZ, R3 ;  /* 0x000000ffffaa7224 */ /* 0x000fc600078e0003 */
[----:B------:R-:W4:Y:S01]  /*14140*/  LDL.LU R2, [R1+0x474] ;  /* 0x0004740001027983 */ /* 0x000f220000300800 */
[----:B------:R-:W-:-:S03]  /*14150*/  MOV R171, R5 ;  /* 0x0000000500ab7202 */ /* 0x000fc60000000f00 */
[----:B------:R-:W2:Y:S01]  /*14160*/  LDL.LU R7, [R1+0x470] ;  /* 0x0004700001077983 */ /* 0x000ea20000300800 */
[----:B------:R-:W-:-:S03]  /*14170*/  IMAD.MOV.U32 R172, RZ, RZ, R9 ;  /* 0x000000ffffac7224 */ /* 0x000fc600078e0009 */
[----:B------:R-:W3:Y:S01]  /*14180*/  LDL.LU R19, [R1+0x46c] ;  /* 0x00046c0001137983 */ /* 0x000ee20000300800 */
[----:B------:R-:W-:-:S03]  /*14190*/  IMAD.MOV.U32 R173, RZ, RZ, R16 ;  /* 0x000000ffffad7224 */ /* 0x000fc600078e0010 */
[----:B------:R-:W4:Y:S01]  /*141a0*/  LDL.LU R18, [R1+0x468] ;  /* 0x0004680001127983 */ /* 0x000f220000300800 */
[----:B------:R-:W-:-:S03]  /*141b0*/  MOV R174, R17 ;  /* 0x0000001100ae7202 */ /* 0x000fc60000000f00 */
[----:B------:R-:W4:Y:S04]  /*141c0*/  LDL.LU R3, [R1+0x464] ;  /* 0x0004640001037983 */ /* 0x000f280000300800 */
[----:B------:R-:W4:Y:S04]  /*141d0*/  LDL.LU R5, [R1+0x460] ;  /* 0x0004600001057983 */ /* 0x000f280000300800 */
[----:B------:R-:W4:Y:S04]  /*141e0*/  LDL.LU R9, [R1+0x45c] ;  /* 0x00045c0001097983 */ /* 0x000f280000300800 */
[----:B------:R-:W4:Y:S04]  /*141f0*/  LDL.LU R16, [R1+0x458] ;  /* 0x0004580001107983 */ /* 0x000f280000300800 */
[----:B------:R-:W4:Y:S01]  /*14200*/  LDL.LU R17, [R1+0x454] ;  /* 0x0004540001117983 */ /* 0x000f220000300800 */
[----:B------:R-:W-:-:S03]  /*14210*/  IMAD.MOV.U32 R175, RZ, RZ, R8 ;  /* 0x000000ffffaf7224 */ /* 0x000fc600078e0008 */
[----:B------:R-:W4:Y:S01]  /*14220*/  LDL.LU R8, [R1+0x450] ;  /* 0x0004500001087983 */ /* 0x000f220000300800 */
[----:B--2---:R-:W-:Y:S01]  /*14230*/  IMAD.MOV.U32 R127, RZ, RZ, R7 ;  /* 0x000000ffff7f7224 */ /* 0x004fe200078e0007 */
[----:B---3--:R-:W-:Y:S02]  /*14240*/  MOV R126, R19 ;  /* 0x00000013007e7202 */ /* 0x008fe40000000f00 */
[----:B----4-:R-:W-:Y:S02]  /*14250*/  MOV R120, R3 ;  /* 0x0000000300787202 */ /* 0x010fe40000000f00 */
[----:B------:R-:W2:Y:S01]  /*14260*/  LDL.LU R3, [R1+0x44c] ;  /* 0x00044c0001037983 */ /* 0x000ea20000300800 */
[----:B------:R-:W-:-:S03]  /*14270*/  IMAD.MOV.U32 R121, RZ, RZ, R5 ;  /* 0x000000ffff797224 */ /* 0x000fc600078e0005 */
[----:B------:R-:W3:Y:S01]  /*14280*/  LDL.LU R5, [R1+0x448] ;  /* 0x0004480001057983 */ /* 0x000ee20000300800 */
[----:B------:R-:W-:-:S03]  /*14290*/  MOV R122, R9 ;  /* 0x00000009007a7202 */ /* 0x000fc60000000f00 */
[----:B------:R-:W4:Y:S01]  /*142a0*/  LDL.LU R9, [R1+0x444] ;  /* 0x0004440001097983 */ /* 0x000f220000300800 */
[----:B------:R-:W-:-:S03]  /*142b0*/  IMAD.MOV.U32 R123, RZ, RZ, R16 ;  /* 0x000000ffff7b7224 */ /* 0x000fc600078e0010 */
[----:B------:R-:W2:Y:S01]  /*142c0*/  LDL.LU R16, [R1+0x440] ;  /* 0x0004400001107983 */ /* 0x000ea20000300800 */
[----:B------:R-:W-:Y:S01]  /*142d0*/  IMAD.MOV.U32 R125, RZ, RZ, R18 ;  /* 0x000000ffff7d7224 */ /* 0x000fe200078e0012 */
[----:B------:R-:W-:Y:S02]  /*142e0*/  MOV R124, R17 ;  /* 0x00000011007c7202 */ /* 0x000fe40000000f00 */
[----:B------:R-:W3:Y:S04]  /*142f0*/  LDL.LU R17, [R1+0x43c] ;  /* 0x00043c0001117983 */ /* 0x000ee80000300800 */
[----:B------:R-:W4:Y:S04]  /*14300*/  LDL.LU R18, [R1+0x438] ;  /* 0x0004380001127983 */ /* 0x000f280000300800 */
[----:B------:R-:W2:Y:S04]  /*14310*/  LDL.LU R19, [R1+0x434] ;  /* 0x0004340001137983 */ /* 0x000ea80000300800 */
[----:B------:R-:W3:Y:S04]  /*14320*/  LDL.LU R7, [R1+0x430] ;  /* 0x0004300001077983 */ /* 0x000ee80000300800 */
[----:B------:R-:W4:Y:S04]  /*14330*/  LDL.LU R96, [R1+0x200] ;  /* 0x0002000001607983 */ /* 0x000f280000300800 */
[----:B------:R-:W4:Y:S04]  /*14340*/  LDL.LU R97, [R1+0x204] ;  /* 0x0002040001617983 */ /* 0x000f280000300800 */
[----:B------:R-:W4:Y:S01]  /*14350*/  LDL.LU R98, [R1+0x208] ;  /* 0x0002080001627983 */ /* 0x000f220000300800 */
[----:B------:R-:W-:-:S03]  /*14360*/  MOV R103, R8 ;  /* 0x0000000800677202 */ /* 0x000fc60000000f00 */
[----:B------:R-:W4:Y:S04]  /*14370*/  LDL.LU R99, [R1+0x20c] ;  /* 0x00020c0001637983 */ /* 0x000f280000300800 */
[----:B------:R-:W4:Y:S04]  /*14380*/  LDL.LU R100, [R1+0x210] ;  /* 0x0002100001647983 */ /* 0x000f280000300800 */
[----:B------:R-:W4:Y:S04]  /*14390*/  LDL.LU R101, [R1+0x214] ;  /* 0x0002140001657983 */ /* 0x000f280000300800 */
[----:B------:R-:W4:Y:S04]  /*143a0*/  LDL.LU R102, [R1+0x218] ;  /* 0x0002180001667983 */ /* 0x000f280000300800 */
        /* <DEDUP_REMOVED lines=28> */
[----:B------:R-:W-:Y:S01]  /*14570*/  UMOV UR52, UR4 ;  /* 0x0000000400347c82 */ /* 0x000fe20008000000 */
[----:B------:R-:W-:Y:S01]  /*14580*/  UMOV UR53, UR5 ;  /* 0x0000000500357c82 */ /* 0x000fe20008000000 */
        /* <DEDUP_REMOVED lines=8> */
[----:B------:R-:W-:Y:S03]  /*14610*/  HGMMA.64x16x16.F32 R208, gdesc[UR48], R208, gsb0 ;  /* 0x0020000030d079f0 */ /* 0x000fe600080008d0 */
[----:B------:R-:W-:Y:S02]  /*14620*/  WARPGROUP.DEPBAR.LE gsb0, 0x0 ;  /* 0x00008000000079c5 */ /* 0x000fe40000010000 */
[----:B---3--:R-:W-:-:S06]  /*14630*/  WARPGROUP.ARRIVE ;  /* 0x00000000000079c5 */ /* 0x008fcc0000000000 */
[----:B------:R-:W-:Y:S01]  /*14640*/  HGMMA.64x16x16.F32 R24, gdesc[UR52], R24, gsb0 ;  /* 0x00200000341879f0 */ /* 0x000fe20008000818 */
[----:B--2---:R-:W-:Y:S01]  /*14650*/  IMAD.MOV.U32 R55, RZ, RZ, R8 ;  /* 0x000000ffff377224 */ /* 0x004fe200078e0008 */
        /* <DEDUP_REMOVED lines=16> */
[----:B------:R2:W5:Y:S04]  /*14760*/  LDL.LU R8, [R1+0x428] ;  /* 0x0004280001087983 */ /* 0x0005680000300800 */
[----:B------:R2:W5:Y:S04]  /*14770*/  LDL.LU R7, [R1+0x424] ;  /* 0x0004240001077983 */ /* 0x0005680000300800 */
[----:B------:R2:W5:Y:S04]  /*14780*/  LDL.LU R19, [R1+0x420] ;  /* 0x0004200001137983 */ /* 0x0005680000300800 */
[----:B------:R2:W5:Y:S04]  /*14790*/  LDL.LU R18, [R1+0x41c] ;  /* 0x00041c0001127983 */ /* 0x0005680000300800 */
[----:B------:R2:W5:Y:S04]  /*147a0*/  LDL.LU R17, [R1+0x418] ;  /* 0x0004180001117983 */ /* 0x0005680000300800 */
[----:B------:R2:W5:Y:S04]  /*147b0*/  LDL.LU R16, [R1+0x414] ;  /* 0x0004140001107983 */ /* 0x0005680000300800 */
[----:B------:R2:W5:Y:S04]  /*147c0*/  LDL.LU R9, [R1+0x410] ;  /* 0x0004100001097983 */ /* 0x0005680000300800 */
[----:B------:R2:W5:Y:S04]  /*147d0*/  LDL.LU R5, [R1+0x40c] ;  /* 0x00040c0001057983 */ /* 0x0005680000300800 */
[----:B------:R2:W5:Y:S01]  /*147e0*/  LDL.LU R3, [R1+0x408] ;  /* 0x0004080001037983 */ /* 0x0005620000300800 */
[----:B------:R-:W-:-:S02]  /*147f0*/  WARPGROUP.DEPBAR.LE gsb0, 0x0 ;  /* 0x00008000000079c5 */ /* 0x000fc40000010000 */
[----:B------:R-:W-:Y:S01]  /*14800*/  WARPGROUP.ARRIVE ;  /* 0x00000000000079c5 */ /* 0x000fe20000000000 */
[----:B------:R2:W5:Y:S04]  /*14810*/  LDL.LU R2, [R1+0x404] ;  /* 0x0004040001027983 */ /* 0x0005680000300800 */
[----:B------:R2:W5:Y:S01]  /*14820*/  LDL.LU R0, [R1+0x400] ;  /* 0x0004000001007983 */ /* 0x0005620000300800 */
[----:B------:R-:W-:Y:S01]  /*14830*/  HGMMA.64x16x16.F32 R48, gdesc[UR56], R48, gsb0 ;  /* 0x00200000383079f0 */ /* 0x000fe20008000830 */
[----:B------:R-:W-:Y:S02]  /*14840*/  R2UR UR59, R6 ;  /* 0x00000000063b72ca */ /* 0x000fe400000e0000 */
[----:B------:R-:W-:Y:S01]  /*14850*/  R2UR UR58, R4 ;  /* 0x00000000043a72ca */ /* 0x000fe200000e0000 */
[----:B------:R-:W-:Y:S01]  /*14860*/  UMOV UR56, UR4 ;  /* 0x0000000400387c82 */ /* 0x000fe20008000000 */
[----:B------:R-:W-:Y:S01]  /*14870*/  UMOV UR57, UR5 ;  /* 0x0000000500397c82 */ /* 0x000fe20008000000 */
[----:B------:R-:W-:-:S02]  /*14880*/  WARPGROUP.DEPBAR.LE gsb0, 0x0 ;  /* 0x00008000000079c5 */ /* 0x000fc40000010000 */
[----:B------:R-:W-:-:S08]  /*14890*/  WARPGROUP.ARRIVE ;  /* 0x00000000000079c5 */ /* 0x000fd00000000000 */
        /* <DEDUP_REMOVED lines=30> */
[----:B0-----:R-:W-:Y:S01]  /*14a80*/  MOV R216, R21 ;  /* 0x0000001500d87202 */ /* 0x001fe20000000f00 */
[----:B------:R-:W-:Y:S01]  /*14a90*/  IMAD.MOV.U32 R217, RZ, RZ, R20 ;  /* 0x000000ffffd97224 */ /* 0x000fe200078e0014 */
[----:B-1----:R-:W-:Y:S01]  /*14aa0*/  MOV R218, R15 ;  /* 0x0000000f00da7202 */ /* 0x002fe20000000f00 */
[----:B------:R-:W-:Y:S01]  /*14ab0*/  IMAD.MOV.U32 R219, RZ, RZ, R14 ;  /* 0x000000ffffdb7224 */ /* 0x000fe200078e000e */
[----:B------:R-:W-:Y:S01]  /*14ac0*/  MOV R220, R13 ;  /* 0x0000000d00dc7202 */ /* 0x000fe20000000f00 */
[----:B------:R-:W-:Y:S01]  /*14ad0*/  IMAD.MOV.U32 R221, RZ, RZ, R12 ;  /* 0x000000ffffdd7224 */ /* 0x000fe200078e000c */
[----:B------:R-:W-:Y:S01]  /*14ae0*/  MOV R222, R11 ;  /* 0x0000000b00de7202 */ /* 0x000fe20000000f00 */
[----:B------:R-:W-:Y:S01]  /*14af0*/  IMAD.MOV.U32 R223, RZ, RZ, R10 ;  /* 0x000000ffffdf7224 */ /* 0x000fe200078e000a */
[----:B---3--:R2:W5:Y:S04]  /*14b00*/  LDL.LU.64 R214, [R1+0x3f8] ;  /* 0x0003f80001d67983 */ /* 0x0085680000300a00 */
        /* <DEDUP_REMOVED lines=127> */
[----:B------:R-:W-:Y:S01]  /*15300*/  BPT.TRAP 0x1 ;  /* 0x000000040000795c */ /* 0x000fe20000300000 */
.L_x_23:
[----:B------:R-:W2:Y:S01]  /*15310*/  LDL R4, [R1+0x284] ;  /* 0x0002840001047983 */ /* 0x000ea20000100800 */
[----:B-----5:R-:W-:Y:S02]  /*15320*/  R2UR UR6, R17 ;  /* 0x00000000110672ca */ /* 0x020fe400000e0000 */
[----:B------:R-:W-:-:S13]  /*15330*/  R2UR UR4, R0 ;  /* 0x00000000000472ca */ /* 0x000fda00000e0000 */
[----:B------:R-:W-:-:S04]  /*15340*/  ULEA UR4, UR4, UR6, 0x3 ;  /* 0x0000000604047291 */ /* 0x000fc8000f8e183f */
[----:B------:R-:W-:-:S04]  /*15350*/  UIADD3 UR4, UR4, 0x10, URZ ;  /* 0x0000001004047890 */ /* 0x000fc8000fffe03f */
[----:B------:R-:W-:-:S09]  /*15360*/  UPRMT UR4, URZ, 0x654, UR4 ;  /* 0x000006543f047896 */ /* 0x000fd20008000004 */
[----:B------:R-:W-:Y:S01]  /*15370*/  SYNCS.ARRIVE.TRANS64.RED.A1T0 RZ, [UR4], RZ ;  /* 0x000000ffffff79a7 */ /* 0x000fe20008100404 */
[----:B--2---:R-:W-:-:S13]  /*15380*/  R2UR UR5, R4 ;  /* 0x00000000040572ca */ /* 0x004fda00000e0000 */
[----:B------:R-:W-:-:S06]  /*15390*/  UISETP.GT.U32.AND UP0, UPT, UR5, 0x1, UPT ;  /* 0x000000010500788c */ /* 0x000fcc000bf04070 */
[----:B------:R-:W-:-:S13]  /*153a0*/  PLOP3.LUT P1, PT, PT, PT, UP0, 0x80, 0x0 ;  /* 0x000000000000781c */ /* 0x000fda0003f2f008 */
[----:B------:R-:W-:Y:S05]  /*153b0*/  @P1 BRA `(.L_x_24) ;  /* 0x0000000000041947 */ /* 0x000fea0003800000 */
[----:B------:R-:W-:Y:S01]  /*153c0*/  BPT.TRAP 0x1 ;  /* 0x000000040000795c */ /* 0x000fe20000300000 */
.L_x_24:
[----:B------:R-:W-:Y:S01]  /*153d0*/  R2UR UR6, R5 ;  /* 0x00000000050672ca */ /* 0x000fe200000e0000 */
[----:B------:R-:W-:Y:S01]  /*153e0*/  UIADD3 UR61, UR61, 0x1, URZ ;  /* 0x000000013d3d7890 */ /* 0x000fe2000fffe03f */
[----:B------:R-:W-:Y:S02]  /*153f0*/  R2UR UR4, R0 ;  /* 0x00000000000472ca */ /* 0x000fe400000e0000 */
[----:B------:R-:W-:Y:S01]  /*15400*/  R2UR UR7, R3 ;  /* 0x00000000030772ca */ /* 0x000fe200000e0000 */
[----:B------:R-:W-:-:S04]  /*15410*/  UISETP.NE.AND UP0, UPT, UR61, 0x2, UPT ;  /* 0x000000023d00788c */ /* 0x000fc8000bf05270 */
[----:B------:R-:W-:-:S04]  /*15420*/  USEL UR61, UR61, URZ, UP0 ;  /* 0x0000003f3d3d7287 */ /* 0x000fc80008000000 */
[----:B------:R-:W-:Y:S02]  /*15430*/  UISETP.GT.AND UP2, UPT, UR6, 0x1, UPT ;  /* 0x000000010600788c */ /* 0x000fe4000bf44270 */
[----:B------:R-:W-:Y:S02]  /*15440*/  UIADD3 UR4, UR4, 0x1, URZ ;  /* 0x0000000104047890 */ /* 0x000fe4000fffe03f */
[----:B------:R-:W-:Y:S02]  /*15450*/  UIADD3 UR5, UR6, -0x1, URZ ;  /* 0xffffffff06057890 */ /* 0x000fe4000fffe03f */
[----:B------:R-:W-:Y:S01]  /*15460*/  PLOP3.LUT P1, PT, PT, PT, UP2, 0x80, 0x0 ;  /* 0x000000000000781c */ /* 0x000fe20003f2f028 */
[----:B------:R-:W-:Y:S02]  /*15470*/  UISETP.NE.AND UP1, UPT, UR4, 0x2, UPT ;  /* 0x000000020400788c */ /* 0x000fe4000bf25270 */
[----:B------:R-:W-:Y:S01]  /*15480*/  USEL UR6, URZ, 0x1, UP0 ;  /* 0x000000013f067887 */ /* 0x000fe20008000000 */
[----:B------:R-:W-:Y:S01]  /*15490*/  IMAD.U32 R5, RZ, RZ, UR5 ;  /* 0x00000005ff057e24 */ /* 0x000fe2000f8e00ff */
[----:B------:R-:W-:-:S02]  /*154a0*/  USEL UR4, UR4, URZ, UP1 ;  /* 0x0000003f04047287 */ /* 0x000fc40008800000 */
[----:B------:R-:W-:-:S04]  /*154b0*/  ULOP3.LUT UR7, UR7, UR6, URZ, 0x3c, !UPT ;  /* 0x0000000607077292 */ /* 0x000fc8000f8e3c3f */
[----:B------:R-:W-:Y:S02]  /*154c0*/  MOV R0, UR4 ;  /* 0x0000000400007c02 */ /* 0x000fe40008000f00 */
[----:B------:R-:W-:Y:S01]  /*154d0*/  MOV R3, UR7 ;  /* 0x0000000700037c02 */ /* 0x000fe20008000f00 */
[----:B------:R-:W-:Y:S06]  /*154e0*/  @P1 BRA `(.L_x_25) ;  /* 0xffffff6000c41947 */ /* 0x000fec000383ffff */
.L_x_18:
[----:B------:R0:W5:Y:S01]  /*154f0*/  LDL R4, [R1+0x2b0] ;  /* 0x0002b00001047983 */ /* 0x0001620000100800 */
[----:B------:R-:W1:Y:S02]  /*15500*/  LDC R0, c[0x0][0x28c] ;  /* 0x0000a300ff007b82 */ /* 0x000e640000000800 */
[----:B-1----:R-:W-:-:S13]  /*15510*/  ISETP.GE.AND P1, PT, R0, 0x1, PT ;  /* 0x000000010000780c */ /* 0x002fda0003f26270 */
[----:B0-----:R-:W-:Y:S05]  /*15520*/  @!P1 BRA `(.L_x_26) ;  /* 0x0000000000449947 */ /* 0x001fea0003800000 */
[----:B------:R-:W-:Y:S05]  /*15530*/  @!P0 BRA `(.L_x_27) ;  /* 0x0000000000048947 */ /* 0x000fea0003800000 */
[----:B------:R-:W-:Y:S01]  /*15540*/  BPT.TRAP 0x1 ;  /* 0x000000040000795c */ /* 0x000fe20000300000 */
.L_x_27:
[----:B------:R-:W2:Y:S01]  /*15550*/  LDL R0, [R1+0x284] ;  /* 0x0002840001007983 */ /* 0x000ea20000100800 */
[----:B-----5:R-:W-:Y:S02]  /*15560*/  R2UR UR7, R4 ;  /* 0x00000000040772ca */ /* 0x020fe400000e0000 */
[----:B------:R-:W-:Y:S02]  /*15570*/  R2UR UR4, R9 ;  /* 0x00000000090472ca */ /* 0x000fe400000e0000 */
[----:B------:R-:W-:-:S11]  /*15580*/  R2UR UR6, R17 ;  /* 0x00000000110672ca */ /* 0x000fd600000e0000 */
[----:B------:R-:W-:-:S04]  /*15590*/  UIADD3 UR4, UR4, UR7, URZ ;  /* 0x0000000704047290 */ /* 0x000fc8000fffe03f */
[----:B------:R-:W-:-:S04]  /*155a0*/  USHF.L.U32 UR4, UR4, 0x3, URZ ;  /* 0x0000000304047899 */ /* 0x000fc8000800063f */
[----:B------:R-:W-:-:S04]  /*155b0*/  ULOP3.LUT UR4, UR4, 0x8, URZ, 0xc0, !UPT ;  /* 0x0000000804047892 */ /* 0x000fc8000f8ec03f */
[----:B------:R-:W-:-:S04]  /*155c0*/  UIADD3 UR4, UR6, 0x10, UR4 ;  /* 0x0000001006047890 */ /* 0x000fc8000fffe004 */
[----:B------:R-:W-:-:S09]  /*155d0*/  UPRMT UR4, URZ, 0x654, UR4 ;  /* 0x000006543f047896 */ /* 0x000fd20008000004 */
[----:B------:R-:W-:Y:S01]  /*155e0*/  SYNCS.ARRIVE.TRANS64.RED.A1T0 RZ, [UR4], RZ ;  /* 0x000000ffffff79a7 */ /* 0x000fe20008100404 */
[----:B--2---:R-:W-:-:S13]  /*155f0*/  R2UR UR5, R0 ;  /* 0x00000000000572ca */ /* 0x004fda00000e0000 */
[----:B------:R-:W-:-:S06]  /*15600*/  UISETP.GT.U32.AND UP0, UPT, UR5, 0x1, UPT ;  /* 0x000000010500788c */ /* 0x000fcc000bf04070 */
[----:B------:R-:W-:-:S13]  /*15610*/  PLOP3.LUT P0, PT, PT, PT, UP0, 0x80, 0x0 ;  /* 0x000000000000781c */ /* 0x000fda0003f0f008 */
[----:B------:R-:W-:Y:S05]  /*15620*/  @P0 BRA `(.L_x_26) ;  /* 0x0000000000040947 */ /* 0x000fea0003800000 */
[----:B------:R-:W-:Y:S01]  /*15630*/  BPT.TRAP 0x1 ;  /* 0x000000040000795c */ /* 0x000fe20000300000 */
.L_x_26:
[----:B------:R-:W2:Y:S01]  /*15640*/  LDL R0, [R1+0x2b8] ;  /* 0x0002b80001007983 */ /* 0x000ea20000100800 */
[----:B------:R-:W0:Y:S01]  /*15650*/  S2R R3, SR_TID.X ;  /* 0x0000000000037919 */ /* 0x000e220000002100 */
[----:B------:R-:W1:Y:S01]  /*15660*/  S2R R6, SR_TID.X ;  /* 0x0000000000067919 */ /* 0x000e620000002100 */
[----:B-----5:R-:W-:Y:S01]  /*15670*/  R2UR UR4, R18 ;  /* 0x00000000120472ca */ /* 0x020fe200000e0000 */
[----:B------:R-:W-:Y:S01]  /*15680*/  ULDC.64 UR10, c[0x0][0x5d0] ;  /* 0x00017400000a7ab9 */ /* 0x000fe20000000a00 */
[----:B------:R-:W3:Y:S04]  /*15690*/  LDL.LU R5, [R1+0x2b4] ;  /* 0x0002b40001057983 */ /* 0x000ee80000300800 */
[----:B------:R-:W4:Y:S01]  /*156a0*/  LDL R22, [R1+0x288] ;  /* 0x0002880001167983 */ /* 0x000f220000100800 */
[----:B------:R-:W-:-:S02]  /*156b0*/  R2UR UR7, R19 ;  /* 0x00000000130772ca */ /* 0x000fc400000e0000 */
[----:B------:R-:W-:-:S04]  /*156c0*/  R2UR UR5, R4 ;  /* 0x00000000040572ca */ /* 0x000fc800000e0000 */
[----:B------:R-:W-:-:S06]  /*156d0*/  UIMAD UR6, UR4, 0xf0, URZ ;  /* 0x000000f0040678a4 */ /* 0x000fcc000f8e023f */
[----:B------:R-:W-:Y:S01]  /*156e0*/  IMAD.U32 R18, RZ, RZ, UR6 ;  /* 0x00000006ff127e24 */ /* 0x000fe2000f8e00ff */
[----:B------:R-:W-:Y:S02]  /*156f0*/  UIMAD.WIDE UR8, UR7, 0x180, URZ ;  /* 0x00000180070878a5 */ /* 0x000fe4000f8e023f */
[----:B------:R-:W-:Y:S01]  /*15700*/  UIMAD UR7, UR7, 0x180, URZ ;  /* 0x00000180070778a4 */ /* 0x000fe2000f8e023f */
[----:B0-----:R-:W-:-:S04]  /*15710*/  SHF.R.U32.HI R3, RZ, 0x7, R3 ;  /* 0x00000007ff037819 */ /* 0x001fc80000011603 */
[----:B------:R-:W-:Y:S02]  /*15720*/  LOP3.LUT R3, R3, 0x1, RZ, 0xc0, !PT ;  /* 0x0000000103037812 */ /* 0x000fe400078ec0ff */
[C---:B-1----:R-:W-:Y:S02]  /*15730*/  LOP3.LUT R4, R6.reuse, 0x60, RZ, 0xc0, !PT ;  /* 0x0000006006047812 */ /* 0x042fe400078ec0ff */
[----:B------:R-:W-:Y:S01]  /*15740*/  SHF.L.U32 R19, R6, 0x1, RZ ;  /* 0x0000000106137819 */ /* 0x000fe200000006ff */
[----:B------:R-:W-:Y:S01]  /*15750*/  IMAD.SHL.U32 R17, R3, 0x40, RZ ;  /* 0x0000004003117824 */ /* 0x000fe200078e00ff */
[----:B------:R-:W-:Y:S02]  /*15760*/  SHF.R.U32.HI R4, RZ, 0x1, R4 ;  /* 0x00000001ff047819 */ /* 0x000fe40000011604 */
[----:B------:R-:W-:-:S04]  /*15770*/  LOP3.LUT R18, R18, 0x6, R19, 0xf8, !PT ;  /* 0x0000000612127812 */ /* 0x000fc800078ef813 */
[----:B------:R-:W-:Y:S02]  /*15780*/  SHF.R.S32.HI R19, RZ, 0x1f, R18 ;  /* 0x0000001fff137819 */ /* 0x000fe40000011412 */
[----:B--2---:R-:W-:Y:S02]  /*15790*/  R2UR UR14, R0 ;  /* 0x00000000000e72ca */ /* 0x004fe400000e0000 */
[----:B------:R-:W-:-:S04]  /*157a0*/  SHF.R.U32.HI R0, RZ, 0x2, R6 ;  /* 0x00000002ff007819 */ /* 0x000fc80000011606 */
[----:B------:R-:W-:-:S04]  /*157b0*/  LOP3.LUT R0, R0, 0x7, RZ, 0xc0, !PT ;  /* 0x0000000700007812 */ /* 0x000fc800078ec0ff */
[--C-:B------:R-:W-:Y:S02]  /*157c0*/  LOP3.LUT R17, R17, 0x40, R0.reuse, 0xe2, !PT ;  /* 0x0000004011117812 */ /* 0x100fe400078ee200 */
[----:B------:R-:W-:Y:S02]  /*157d0*/  IADD3 R0, RZ, -R4, -R0 ;  /* 0x80000004ff007210 */ /* 0x000fe40007ffe800 */
[----:B------:R-:W-:Y:S02]  /*157e0*/  LOP3.LUT R17, R17, UR8, R4, 0xfe, !PT ;  /* 0x0000000811117c12 */ /* 0x000fe4000f8efe04 */
[----:B----4-:R-:W-:Y:S01]  /*157f0*/  R2UR UR15, R22 ;  /* 0x00000000160f72ca */ /* 0x010fe200000e0000 */
[----:B------:R-:W-:Y:S01]  /*15800*/  IMAD R0, R3, -0x40, R0 ;  /* 0xffffffc003007824 */ /* 0x000fe200078e0200 */
[----:B------:R-:W-:Y:S02]  /*15810*/  MOV R4, UR10 ;  /* 0x0000000a00047c02 */ /* 0x000fe40008000f00 */
[----:B---3--:R-:W-:-:S09]  /*15820*/  R2UR UR13, R5 ;  /* 0x00000000050d72ca */ /* 0x008fd200000e0000 */
[----:B------:R-:W-:Y:S02]  /*15830*/  USHF.R.S32.HI UR12, URZ, 0x1f, UR15 ;  /* 0x0000001f3f0c7899 */ /* 0x000fe4000801140f */
[----:B------:R-:W-:Y:S02]  /*15840*/  IMAD.WIDE.U32 R4, R4, UR15, R18 ;  /* 0x0000000f04047c25 */ /* 0x000fe4000f8e0012 */
[----:B------:R-:W-:-:S03]  /*15850*/  UIMAD UR4, UR12, UR10, URZ ;  /* 0x0000000a0c0472a4 */ /* 0x000fc6000f8e023f */
[----:B------:R-:W-:Y:S01]  /*15860*/  ULDC UR10, c[0x0][0x284] ;  /* 0x0000a100000a7ab9 */ /* 0x000fe20000000800 */
[----:B------:R-:W-:Y:S01]  /*15870*/  UIMAD UR4, UR15, UR11, UR4 ;  /* 0x0000000b0f0472a4 */ /* 0x000fe2000f8e0204 */
[----:B------:R-:W-:Y:S02]  /*15880*/  MOV R3, UR10 ;  /* 0x0000000a00037c02 */ /* 0x000fe40008000f00 */
[----:B------:R-:W-:Y:S02]  /*15890*/  ULDC UR11, c[0x0][0x288] ;  /* 0x0000a200000b7ab9 */ /* 0x000fe40000000800 */
[----:B------:R-:W-:Y:S01]  /*158a0*/  UISETP.GE.AND UP1, UPT, UR6, UR11, UPT ;  /* 0x0000000b0600728c */ /* 0x000fe2000bf26270 */
[----:B------:R-:W-:Y:S01]  /*158b0*/  VIADD R5, R5, UR4 ;  /* 0x0000000405057c36 */ /* 0x000fe20008000000 */
[----:B------:R-:W-:Y:S01]  /*158c0*/  UIADD3 UR4, UR14, UR5, URZ ;  /* 0x000000050e047290 */ /* 0x000fe2000fffe03f */
[----:B------:R-:W-:Y:S01]  /*158d0*/  IADD3 R3, R3, -UR7, R0 ;  /* 0x8000000703037c10 */ /* 0x000fe2000fffe000 */
[----:B------:R-:W-:Y:S01]  /*158e0*/  UISETP.GE.OR UP1, UPT, UR7, UR10, UP1 ;  /* 0x0000000a0700728c */ /* 0x000fe20008f26670 */
[----:B------:R-:W-:Y:S01]  /*158f0*/  LOP3.LUT R0, R6, 0x3, RZ, 0xc0, !PT ;  /* 0x0000000306007812 */ /* 0x000fe200078ec0ff */
[----:B------:R-:W-:Y:S01]  /*15900*/  USHF.R.U32.HI UR5, URZ, 0x1, UR4 ;  /* 0x000000013f057899 */ /* 0x000fe20008011604 */
[----:B------:R-:W-:Y:S01]  /*15910*/  IMAD.MOV.U32 R6, RZ, RZ, -0x2 ;  /* 0xfffffffeff067424 */ /* 0x000fe200078e00ff */
[----:B------:R-:W-:-:S02]  /*15920*/  UISETP.GT.U32.AND UP0, UPT, UR4, 0x1, UPT ;  /* 0x000000010400788c */ /* 0x000fc4000bf04070 */
[----:B------:R-:W-:Y:S01]  /*15930*/  ULOP3.LUT UR5, UR5, 0x1, URZ, 0xc0, !UPT ;  /* 0x0000000105057892 */ /* 0x000fe2000f8ec03f */
[----:B------:R-:W-:Y:S01]  /*15940*/  PLOP3.LUT P0, PT, PT, PT, UP1, 0x80, 0x0 ;  /* 0x000000000000781c */ /* 0x000fe20003f0f018 */
[----:B------:R-:W-:Y:S01]  /*15950*/  UISETP.LT.U32.AND UP0, UPT, UR14, 0x2, UP0 ;  /* 0x000000020e00788c */ /* 0x000fe20008701070 */
[----:B------:R-:W-:Y:S01]  /*15960*/  IMAD R0, R0, R6, UR11 ;  /* 0x0000000b00007e24 */ /* 0x000fe2000f8e0206 */
[----:B------:R-:W-:Y:S02]  /*15970*/  UISETP.NE.U32.AND UP2, UPT, UR5, 0x1, UPT ;  /* 0x000000010500788c */ /* 0x000fe4000bf45070 */
[----:B------:R-:W-:Y:S01]  /*15980*/  ULOP3.LUT UR4, UR4, 0x1, URZ, 0xc0, !UPT ;  /* 0x0000000104047892 */ /* 0x000fe2000f8ec03f */
[----:B------:R-:W-:Y:S01]  /*15990*/  VIADD R0, R0, -UR6 ;  /* 0x8000000600007c36 */ /* 0x000fe20008000000 */
[----:B------:R-:W-:Y:S02]  /*159a0*/  UISETP.GT.U32.AND UP2, UPT, UR14, 0x1, !UP2 ;  /* 0x000000010e00788c */ /* 0x000fe4000d744070 */
[----:B------:R-:W-:-:S02]  /*159b0*/  USEL UR7, URZ, 0x1, !UP0 ;  /* 0x000000013f077887 */ /* 0x000fc4000c000000 */
[----:B------:R-:W-:Y:S01]  /*159c0*/  USEL UR5, URZ, 0x1, !UP2 ;  /* 0x000000013f057887 */ /* 0x000fe2000d000000 */
[----:B------:R-:W-:Y:S01]  /*159d0*/  MOV R7, UR4 ;  /* 0x0000000400077c02 */ /* 0x000fe20008000f00 */
[----:B------:R-:W-:Y:S02]  /*159e0*/  UMOV UR6, 0xffffffff ;  /* 0xffffffff00067882 */ /* 0x000fe40000000000 */
[----:B------:R-:W-:Y:S02]  /*159f0*/  ULOP3.LUT UR13, UR5, UR13, UR7, 0x96, !UPT ;  /* 0x0000000d050d7292 */ /* 0x000fe4000f8e9607 */
[----:B------:R0:W-:Y:S04]  /*15a00*/  STL [R1+0x2b0], R7 ;  /* 0x0002b00701007387 */ /* 0x0001e80000100800 */
[----:B0-----:R-:W-:-:S05]  /*15a10*/  MOV R7, UR13 ;  /* 0x0000000d00077c02 */ /* 0x001fca0008000f00 */
[----:B------:R0:W-:Y:S01]  /*15a20*/  STL [R1+0x2b4], R7 ;  /* 0x0002b40701007387 */ /* 0x0001e20000100800 */
[----:B------:R-:W-:Y:S05]  /*15a30*/  @P0 BRA `(.L_x_28) ;  /* 0x000001b800f80947 */ /* 0x000fea0003800000 */
[----:B------:R-:W-:Y:S01]  /*15a40*/  FSETP.NEU.AND P2, PT, R16, RZ, PT ;  /* 0x000000ff1000720b */ /* 0x000fe20003f4d000 */
[----:B------:R-:W-:Y:S01]  /*15a50*/  ULDC.64 UR10, c[0x0][0x5c8] ;  /* 0x00017200000a7ab9 */ /* 0x000fe20000000a00 */
[----:B------:R-:W-:Y:S01]  /*15a60*/  ISETP.GT.AND P0, PT, R3, RZ, PT ;  /* 0x000000ff0300720c */ /* 0x000fe20003f04270 */
[----:B------:R-:W-:Y:S01]  /*15a70*/  UIMAD UR4, UR9, UR10, URZ ;  /* 0x0000000a090472a4 */ /* 0x000fe2000f8e023f */
[----:B------:R-:W-:Y:S01]  /*15a80*/  IMAD.U32 R11, RZ, RZ, UR11 ;  /* 0x0000000bff0b7e24 */ /* 0x000fe2000f8e00ff */
[----:B------:R-:W-:Y:S01]  /*15a90*/  BSSY B0, `(.L_x_28) ;  /* 0x0001bb8000007945 */ /* 0x000fe20003800000 */
[----:B------:R-:W-:Y:S01]  /*15aa0*/  IMAD.WIDE.U32 R4, R17, UR10, R4 ;  /* 0x0000000a11047c25 */ /* 0x000fe2000f8e0004 */
[----:B------:R-:W-:-:S03]  /*15ab0*/  ISETP.GT.AND P1, PT, R0, RZ, P0 ;  /* 0x000000ff0000720c */ /* 0x000fc60000724270 */
[----:B------:R-:W-:-:S05]  /*15ac0*/  IMAD R11, R17, R11, UR4 ;  /* 0x00000004110b7e24 */ /* 0x000fca000f8e020b */
[----:B------:R-:W-:Y:S01]  /*15ad0*/  IADD3 R11, R5, R11, RZ ;  /* 0x0000000b050b7210 */ /* 0x000fe20007ffe0ff */
[----:B------:R-:W-:Y:S06]  /*15ae0*/  @!P2 BRA `(.L_x_29) ;  /* 0x000001540010a947 */ /* 0x000fec0003800000 */
[----:B------:R-:W1:Y:S01]  /*15af0*/  LDC.64 R8, c[0x0][0x5b0] ;  /* 0x00016c00ff087b82 */ /* 0x000e620000000a00 */
[----:B------:R-:W2:Y:S01]  /*15b00*/  LDL.LU R20, [R1+0x240] ;  /* 0x0002400001147983 */ /* 0x000ea20000300800 */
[----:B------:R-:W-:Y:S01]  /*15b10*/  R2UR UR7, R22 ;  /* 0x00000000160772ca */ /* 0x000fe200000e0000 */
[----:B------:R-:W-:Y:S02]  /*15b20*/  ULDC.64 UR14, c[0x0][0x208] ;  /* 0x00008200000e7ab9 */ /* 0x000fe40000000a00 */
[----:B------:R-:W-:Y:S03]  /*15b30*/  STL.64 [R1+0x2c0], R24 ;  /* 0x0002c01801007387 */ /* 0x000fe60000100a00 */
[----:B------:R-:W3:Y:S01]  /*15b40*/  LDC.64 R14, c[0x0][0x5a8] ;  /* 0x00016a00ff0e7b82 */ /* 0x000ee20000000a00 */
[----:B-1----:R-:W-:Y:S01]  /*15b50*/  IMAD.MOV.U32 R235, RZ, RZ, R9 ;  /* 0x000000ffffeb7224 */ /* 0x002fe200078e0009 */
[----:B------:R1:W-:Y:S01]  /*15b60*/  STL.64 [R1+0x268], R8 ;  /* 0x0002680801007387 */ /* 0x0003e20000100a00 */
[----:B------:R-:W-:-:S04]  /*15b70*/  MOV R21, R8 ;  /* 0x0000000800157202 */ /* 0x000fc80000000f00 */
[----:B------:R-:W-:Y:S01]  /*15b80*/  R2UR UR4, R21 ;  /* 0x00000000150472ca */ /* 0x000fe200000e0000 */
[----:B-1----:R-:W1:-:S12]  /*15b90*/  LDC.64 R8, c[0x0][0x5b8] ;  /* 0x00016e00ff087b82 */ /* 0x002e580000000a00 */
[----:B------:R-:W-:-:S06]  /*15ba0*/  UIMAD UR4, UR9, UR4, URZ ;  /* 0x00000004090472a4 */ /* 0x000fcc000f8e023f */
[----:B------:R-:W-:Y:S01]  /*15bb0*/  IMAD R233, R17, R235, UR4 ;  /* 0x0000000411e97e24 */ /* 0x000fe2000f8e02eb */
[----:B------:R-:W-:Y:S01]  /*15bc0*/  ULDC.64 UR4, c[0x0][0x5c0] ;  /* 0x0001700000047ab9 */ /* 0x000fe20000000a00 */
[----:B-1----:R-:W-:Y:S01]  /*15bd0*/  MOV R232, R8 ;  /* 0x0000000800e87202 */ /* 0x002fe20000000f00 */
[----:B0-----:R-:W-:Y:S01]  /*15be0*/  IMAD.MOV.U32 R7, RZ, RZ, R9 ;  /* 0x000000ffff077224 */ /* 0x001fe200078e0009 */
[----:B------:R-:W-:Y:S03]  /*15bf0*/  STL [R1+0x278], R8 ;  /* 0x0002780801007387 */ /* 0x000fe60000100800 */
[C---:B------:R-:W-:Y:S02]  /*15c00*/  IMAD R5, R232.reuse, UR12, RZ ;  /* 0x0000000ce8057c24 */ /* 0x040fe4000f8e02ff */
[----:B------:R-:W-:-:S04]  /*15c10*/  IMAD.WIDE.U32 R12, R232, UR7, R18 ;  /* 0x00000007e80c7c25 */ /* 0x000fc8000f8e0012 */
[----:B------:R-:W-:Y:S01]  /*15c20*/  IMAD R23, R7, UR7, R5 ;  /* 0x0000000707177c24 */ /* 0x000fe2000f8e0205 */
[----:B------:R-:W-:-:S03]  /*15c30*/  MOV R6, R12 ;  /* 0x0000000c00067202 */ /* 0x000fc60000000f00 */
[----:B------:R-:W-:Y:S01]  /*15c40*/  IMAD.IADD R7, R13, 0x1, R23 ;  /* 0x000000010d077824 */ /* 0x000fe200078e0217 */
[----:B------:R-:W-:Y:S04]  /*15c50*/  STL [R1+0x28c], R23 ;  /* 0x00028c1701007387 */ /* 0x000fe80000100800 */
[----:B------:R0:W-:Y:S04]  /*15c60*/  STL.64 [R1+0x270], R6 ;  /* 0x0002700601007387 */ /* 0x0001e80000100a00 */
[----:B------:R-:W-:Y:S01]  /*15c70*/  STL [R1+0x290], R233 ;  /* 0x000290e901007387 */ /* 0x000fe20000100800 */
[----:B0-----:R-:W-:-:S04]  /*15c80*/  IMAD.WIDE.U32 R6, R17, R21, R6 ;  /* 0x0000001511067225 */ /* 0x001fc800078e0006 */
[----:B------:R-:W-:Y:S01]  /*15c90*/  IMAD.IADD R5, R7, 0x1, R233 ;  /* 0x0000000107057824 */ /* 0x000fe200078e02e9 */
[----:B---3--:R-:W-:-:S04]  /*15ca0*/  LEA R8, P2, R6, R14, 0x1 ;  /* 0x0000000e06087211 */ /* 0x008fc800078408ff */
[----:B------:R-:W-:Y:S02]  /*15cb0*/  LEA.HI.X R9, R6, R15, R5, 0x1, P2 ;  /* 0x0000000f06097211 */ /* 0x000fe400010f0c05 */
[----:B------:R-:W-:-:S03]  /*15cc0*/  LEA R10, P2, R4, UR4, 0x1 ;  /* 0x00000004040a7c11 */ /* 0x000fc6000f8408ff */
[----:B------:R-:W3:Y:S01]  /*15cd0*/  @P1 LDG.E.LTC128B.U16 R6, desc[UR14][R8.64] ;  /* 0x0000000e08061981 */ /* 0x000ee2000c1e1520 */
[----:B------:R-:W-:Y:S01]  /*15ce0*/  LEA.HI.X R11, R4, UR5, R11, 0x1, P2 ;  /* 0x00000005040b7c11 */ /* 0x000fe200090f0c0b */
[----:B------:R-:W-:-:S05]  /*15cf0*/  IMAD.WIDE.U32 R4, R17, R21, R18 ;  /* 0x0000001511047225 */ /* 0x000fca00078e0012 */
[----:B------:R-:W-:-:S03]  /*15d00*/  IADD3 R5, R233, R5, RZ ;  /* 0x00000005e9057210 */ /* 0x000fc60007ffe0ff */
[----:B------:R-:W-:-:S04]  /*15d10*/  IMAD.WIDE.U32 R4, R232, UR7, R4 ;  /* 0x00000007e8047c25 */ /* 0x000fc8000f8e0004 */
[----:B------:R-:W-:Y:S01]  /*15d20*/  IMAD.IADD R5, R23, 0x1, R5 ;  /* 0x0000000117057824 */ /* 0x000fe200078e0205 */
[----:B------:R-:W-:-:S04]  /*15d30*/  LEA R24, P2, R4, R14, 0x1 ;  /* 0x0000000e04187211 */ /* 0x000fc800078408ff */
[----:B------:R-:W-:-:S05]  /*15d40*/  LEA.HI.X R25, R4, R15, R5, 0x1, P2 ;  /* 0x0000000f04197211 */ /* 0x000fca00010f0c05 */
[----:B------:R0:W-:Y:S04]  /*15d50*/  STL.64 [R1+0x260], R24 ;  /* 0x0002601801007387 */ /* 0x0001e80000100a00 */
[----:B0-----:R0:W5:Y:S01]  /*15d60*/  LDL.LU.64 R24, [R1+0x2c0] ;  /* 0x0002c00001187983 */ /* 0x0011620000300a00 */
[----:B------:R-:W-:Y:S01]  /*15d70*/  ISETP.GT.AND P2, PT, R0, 0x1, P0 ;  /* 0x000000010000780c */ /* 0x000fe20000744270 */
[----:B------:R-:W-:Y:S01]  /*15d80*/  BSSY B1, `(.L_x_30) ;  /* 0x000000b000017945 */ /* 0x000fe20003800000 */
[----:B---3--:R-:W-:-:S05]  /*15d90*/  HADD2.F32 R7, -RZ, R6.H0_H0 ;  /* 0x20000006ff077230 */ /* 0x008fca0000004100 */
[----:B------:R-:W-:-:S04]  /*15da0*/  FMUL R7, R7, R16 ;  /* 0x0000001007077220 */ /* 0x000fc80000400000 */
[----:B--2---:R-:W-:-:S05]  /*15db0*/  FFMA R7, R20, R2, R7 ;  /* 0x0000000214077223 */ /* 0x004fca0000000007 */
[----:B------:R-:W-:Y:S02]  /*15dc0*/  F2FP.F16.F32.PACK_AB R4, RZ, R7 ;  /* 0x00000007ff04723e */ /* 0x000fe400000000ff */
[----:B------:R-:W-:-:S03]  /*15dd0*/  PRMT R8, R6, 0x7610, R8 ;  /* 0x0000761006087816 */ /* 0x000fc60000000008 */
[----:B------:R0:W-:Y:S01]  /*15de0*/  @P1 STG.E.U16 desc[UR14][R10.64], R4 ;  /* 0x000000040a001986 */ /* 0x0001e2000c10150e */
[----:B------:R-:W-:Y:S05]  /*15df0*/  @!P2 BRA `(.L_x_31) ;  /* 0x00000000000ca947 */ /* 0x000fea0003800000 */
[----:B0-----:R-:W2:Y:S01]  /*15e00*/  LDL.64 R4, [R1+0x260] ;  /* 0x0002600001047983 */ /* 0x001ea20000100a00 */
[----:B------:R-:W-:-:S03]  /*15e10*/  ULDC.64 UR4, c[0x0][0x208] ;  /* 0x0000820000047ab9 */ /* 0x000fc60000000a00 */
[----:B--2---:R1:W5:Y:S02]  /*15e20*/  LDG.E.LTC128B.U16 R8, desc[UR4][R4.64+0x2] ;  /* 0x0000020404087981 */ /* 0x004364000c1e1520 */
.L_x_31:
[----:B------:R-:W-:Y:S05]  /*15e30*/  BSYNC B1 ;  /* 0x0000000000017941 */ /* 0x000fea0003800000 */
.L_x_30:
[----:B-1----:R-:W2:Y:S04]  /*15e40*/  LDL.LU R5, [R1+0x244] ;  /* 0x0002440001057983 */ /* 0x002ea80000300800 */
[----:B-----5:R1:W-:Y:S04]  /*15e50*/  STL.64 [R1+0x2c0], R24 ;  /* 0x0002c01801007387 */ /* 0x0203e80000100a00 */
[----:B-1----:R-:W3:Y:S01]  /*15e60*/  LDL.64 R24, [R1+0x270] ;  /* 0x0002700001187983 */ /* 0x002ee20000100a00 */
[----:B0-----:R-:W-:Y:S01]  /*15e70*/  HADD2.F32 R4, -RZ, R8.H0_H0 ;  /* 0x20000008ff047230 */ /* 0x001fe20000004100 */
[----:B------:R-:W-:-:S02]  /*15e80*/  SHF.L.U64.HI R7, R21, 0x3, R235 ;  /* 0x0000000315077819 */ /* 0x000fc400000102eb */
[----:B------:R-:W-:Y:S01]  /*15e90*/  SHF.L.U32 R6, R21, 0x3, RZ ;  /* 0x0000000315067819 */ /* 0x000fe200000006ff */
[----:B------:R-:W4:Y:S01]  /*15ea0*/  LDL.LU R234, [R1+0x248] ;  /* 0x0002480001ea7983 */ /* 0x000f220000300800 */
[----:B------:R-:W-:Y:S01]  /*15eb0*/  FMUL R4, R4, R16 ;  /* 0x0000001004047220 */ /* 0x000fe20000400000 */
[----:B------:R-:W-:Y:S02]  /*15ec0*/  ISETP.GT.AND P1, PT, R3, 0x8, PT ;  /* 0x000000080300780c */ /* 0x000fe40003f24270 */
[----:B------:R0:W-:Y:S01]  /*15ed0*/  STL.64 [R1+0x240], R6 ;  /* 0x0002400601007387 */ /* 0x0001e20000100a00 */
[----:B------:R-:W-:Y:S02]  /*15ee0*/  R2UR UR7, R22 ;  /* 0x00000000160772ca */ /* 0x000fe400000e0000 */
[----:B------:R-:W-:Y:S01]  /*15ef0*/  ISETP.GT.AND P3, PT, R0, RZ, P1 ;  /* 0x000000ff0000720c */ /* 0x000fe20000f64270 */
[----:B------:R-:W-:Y:S01]  /*15f00*/  ULDC.64 UR4, c[0x0][0x208] ;  /* 0x0000820000047ab9 */ /* 0x000fe20000000a00 */
[----:B--2---:R-:W-:Y:S01]  /*15f10*/  FFMA R20, R5, R2, R4 ;  /* 0x0000000205147223 */ /* 0x004fe20000000004 */
[----:B------:R-:W-:-:S04]  /*15f20*/  IMAD.WIDE.U32 R4, R17, R21, R6 ;  /* 0x0000001511047225 */ /* 0x000fc800078e0006 */
[----:B------:R-:W-:Y:S01]  /*15f30*/  IMAD.IADD R9, R233, 0x1, R5 ;  /* 0x00000001e9097824 */ /* 0x000fe200078e0205 */
[----:B0-----:R-:W-:Y:S02]  /*15f40*/  IADD3 R7, P4, R12, R4, RZ ;  /* 0x000000040c077210 */ /* 0x001fe40007f9e0ff */
[----:B------:R-:W-:Y:S02]  /*15f50*/  F2FP.F16.F32.PACK_AB R20, RZ, R20 ;  /* 0x00000014ff14723e */ /* 0x000fe400000000ff */
[----:B---3--:R-:W-:Y:S02]  /*15f60*/  IADD3.X R21, R9, R25, RZ, P4, !PT ;  /* 0x0000001909157210 */ /* 0x008fe400027fe4ff */
[C---:B------:R-:W-:Y:S01]  /*15f70*/  LEA R6, P4, R7.reuse, R14, 0x1 ;  /* 0x0000000e07067211 */ /* 0x040fe200078808ff */
[----:B------:R0:W-:Y:S03]  /*15f80*/  @P2 STG.E.U16 desc[UR4][R10.64+0x2], R20 ;  /* 0x000002140a002986 */ /* 0x0001e6000c101504 */
[----:B------:R-:W-:Y:S01]  /*15f90*/  LEA.HI.X R7, R7, R15, R21, 0x1, P4 ;  /* 0x0000000f07077211 */ /* 0x000fe200020f0c15 */
[----:B------:R-:W5:Y:S04]  /*15fa0*/  LDL.LU.64 R24, [R1+0x2c0] ;  /* 0x0002c00001187983 */ /* 0x000f680000300a00 */
[----:B------:R1:W2:Y:S01]  /*15fb0*/  @P3 LDG.E.LTC128B.U16 R8, desc[UR4][R6.64] ;  /* 0x0000000406083981 */ /* 0x0002a2000c1e1520 */
[----:B------:R-:W-:Y:S01]  /*15fc0*/  MOV R21, UR10 ;  /* 0x0000000a00157c02 */ /* 0x000fe20008000f00 */
[----:B------:R-:W-:Y:S01]  /*15fd0*/  BSSY B1, `(.L_x_32) ;  /* 0x0000019000017945 */ /* 0x000fe20003800000 */
[----:B------:R-:W-:Y:S01]  /*15fe0*/  ISETP.GT.AND P4, PT, R0, 0x1, P1 ;  /* 0x000000010000780c */ /* 0x000fe20000f84270 */
[----:B0-----:R-:W-:Y:S01]  /*15ff0*/  IMAD.U32 R20, RZ, RZ, UR11 ;  /* 0x0000000bff147e24 */ /* 0x001fe2000f8e00ff */
[----:B-1----:R-:W-:-:S05]  /*16000*/  IADD3 R6, P2, R18, R4, RZ ;  /* 0x0000000412067210 */ /* 0x002fca0007f5e0ff */
[----:B------:R-:W-:Y:S02]  /*16010*/  IMAD.X R7, R19, 0x1, R9, P2 ;  /* 0x0000000113077824 */ /* 0x000fe400010e0609 */
[----:B------:R-:W-:-:S05]  /*16020*/  IMAD.WIDE.U32 R6, R232, UR7, R6 ;  /* 0x00000007e8067c25 */ /* 0x000fca000f8e0006 */
[----:B------:R-:W-:Y:S02]  /*16030*/  IADD3 R7, R23, R7, RZ ;  /* 0x0000000717077210 */ /* 0x000fe40007ffe0ff */
[----:B------:R-:W-:-:S04]  /*16040*/  LEA R236, P2, R6, R14, 0x1 ;  /* 0x0000000e06ec7211 */ /* 0x000fc800078408ff */
[----:B------:R-:W-:Y:S01]  /*16050*/  LEA.HI.X R237, R6, R15, R7, 0x1, P2 ;  /* 0x0000000f06ed7211 */ /* 0x000fe200010f0c07 */
[----:B--2---:R-:W-:-:S05]  /*16060*/  HADD2.F32 R6, -RZ, R8.H0_H0 ;  /* 0x20000008ff067230 */ /* 0x004fca0000004100 */
[----:B------:R-:W-:-:S04]  /*16070*/  FMUL R6, R6, R16 ;  /* 0x0000001006067220 */ /* 0x000fc80000400000 */
[----:B----4-:R-:W-:Y:S01]  /*16080*/  FFMA R7, R234, R2, R6 ;  /* 0x00000002ea077223 */ /* 0x010fe20000000006 */
[----:B------:R-:W-:Y:S01]  /*16090*/  IMAD.U32 R6, RZ, RZ, UR10 ;  /* 0x0000000aff067e24 */ /* 0x000fe2000f8e00ff */
[----:B------:R-:W-:-:S03]  /*160a0*/  SHF.L.U64.HI R234, R21, 0x4, R20 ;  /* 0x0000000415ea7819 */ /* 0x000fc60000010214 */
[----:B------:R-:W-:Y:S02]  /*160b0*/  F2FP.F16.F32.PACK_AB R7, RZ, R7 ;  /* 0x00000007ff07723e */ /* 0x000fe400000000ff */
[----:B------:R-:W-:Y:S02]  /*160c0*/  SHF.L.U32 R235, R6, 0x4, RZ ;  /* 0x0000000406eb7819 */ /* 0x000fe400000006ff */
[----:B------:R-:W-:Y:S02]  /*160d0*/  PRMT R20, R7, 0x7610, R20 ;  /* 0x0000761007147816 */ /* 0x000fe40000000014 */
[----:B------:R-:W-:Y:S01]  /*160e0*/  IADD3 R6, P2, R235, R10, RZ ;  /* 0x0000000aeb067210 */ /* 0x000fe20007f5e0ff */
[----:B------:R0:W-:Y:S04]  /*160f0*/  STL [R1+0x27c], R235 ;  /* 0x00027ceb01007387 */ /* 0x0001e80000100800 */
[----:B------:R0:W-:Y:S01]  /*16100*/  STL [R1+0x248], R234 ;  /* 0x000248ea01007387 */ /* 0x0001e20000100800 */
[----:B------:R-:W-:-:S05]  /*16110*/  IMAD.X R7, R234, 0x1, R11, P2 ;  /* 0x00000001ea077824 */ /* 0x000fca00010e060b */
[----:B------:R0:W-:Y:S01]  /*16120*/  @P3 STG.E.U16 desc[UR4][R6.64], R20 ;  /* 0x0000001406003986 */ /* 0x0001e2000c101504 */
[----:B------:R-:W-:Y:S05]  /*16130*/  @!P4 BRA `(.L_x_33) ;  /* 0x000000000008c947 */ /* 0x000fea0003800000 */
[----:B------:R-:W-:Y:S02]  /*16140*/  ULDC.64 UR4, c[0x0][0x208] ;  /* 0x0000820000047ab9 */ /* 0x000fe40000000a00 */
[----:B------:R1:W5:Y:S03]  /*16150*/  LDG.E.LTC128B.U16 R8, desc[UR4][R236.64+0x2] ;  /* 0x00000204ec087981 */ /* 0x000366000c1e1520 */
.L_x_33:
[----:B------:R-:W-:Y:S05]  /*16160*/  BSYNC B1 ;  /* 0x0000000000017941 */ /* 0x000fea0003800000 */
.L_x_32:
[----:B------:R-:W2:Y:S01]  /*16170*/  LDL.LU R21, [R1+0x24c] ;  /* 0x00024c0001157983 */ /* 0x000ea20000300800 */
[----:B0----5:R-:W-:Y:S01]  /*16180*/  HADD2.F32 R20, -RZ, R8.H0_H0 ;  /* 0x20000008ff147230 */ /* 0x021fe20000004100 */
[----:B------:R-:W-:Y:S01]  /*16190*/  ISETP.GT.AND P2, PT, R0, 0x8, P0 ;  /* 0x000000080000780c */ /* 0x000fe20000744270 */
[----:B------:R-:W-:Y:S01]  /*161a0*/  IMAD.MOV.U32 R235, RZ, RZ, R7 ;  /* 0x000000ffffeb7224 */ /* 0x000fe200078e0007 */
[----:B------:R-:W-:Y:S01]  /*161b0*/  MOV R234, R6 ;  /* 0x0000000600ea7202 */ /* 0x000fe20000000f00 */
[----:B------:R-:W-:Y:S01]  /*161c0*/  ULDC.64 UR4, c[0x0][0x208] ;  /* 0x0000820000047ab9 */ /* 0x000fe20000000a00 */
[----:B------:R-:W-:Y:S01]  /*161d0*/  FMUL R20, R20, R16 ;  /* 0x0000001014147220 */ /* 0x000fe20000400000 */
[----:B------:R-:W-:Y:S03]  /*161e0*/  BSSY B1, `(.L_x_34) ;  /* 0x0000008000017945 */ /* 0x000fe60003800000 */
[----:B--2---:R-:W-:-:S05]  /*161f0*/  FFMA R20, R21, R2, R20 ;  /* 0x0000000215147223 */ /* 0x004fca0000000014 */
[----:B------:R-:W-:-:S05]  /*16200*/  F2FP.F16.F32.PACK_AB R20, RZ, R20 ;  /* 0x00000014ff14723e */ /* 0x000fca00000000ff */
[----:B------:R0:W-:Y:S01]  /*16210*/  @P4 STG.E.U16 desc[UR4][R234.64+0x2], R20 ;  /* 0x00000214ea004986 */ /* 0x0001e2000c101504 */
[----:B------:R-:W-:Y:S05]  /*16220*/  @!P2 BRA `(.L_x_35) ;  /* 0x00000000000ca947 */ /* 0x000fea0003800000 */
[----:B0-----:R-:W2:Y:S01]  /*16230*/  LDL.64 R20, [R1+0x260] ;  /* 0x0002600001147983 */ /* 0x001ea20000100a00 */
[----:B------:R-:W-:-:S03]  /*16240*/  ULDC.64 UR4, c[0x0][0x208] ;  /* 0x0000820000047ab9 */ /* 0x000fc60000000a00 */
[----:B--2---:R2:W5:Y:S02]  /*16250*/  LDG.E.LTC128B.U16 R8, desc[UR4][R20.64+0x10] ;  /* 0x0000100414087981 */ /* 0x004564000c1e1520 */
.L_x_35:
[----:B------:R-:W-:Y:S05]  /*16260*/  BSYNC B1 ;  /* 0x0000000000017941 */ /* 0x000fea0003800000 */
.L_x_34:
[----:B--2---:R-:W2:Y:S01]  /*16270*/  LDL.LU R21, [R1+0x250] ;  /* 0x0002500001157983 */ /* 0x004ea20000300800 */
[----:B0----5:R-:W-:Y:S01]  /*16280*/  HADD2.F32 R20, -RZ, R8.H0_H0 ;  /* 0x20000008ff147230 */ /* 0x021fe20000004100 */
[----:B------:R-:W-:Y:S01]  /*16290*/  ISETP.GT.AND P3, PT, R0, 0x9, P0 ;  /* 0x000000090000780c */ /* 0x000fe20000764270 */
[----:B------:R-:W-:Y:S01]  /*162a0*/  ULDC.64 UR4, c[0x0][0x208] ;  /* 0x0000820000047ab9 */ /* 0x000fe20000000a00 */
[----:B------:R-:W-:Y:S02]  /*162b0*/  BSSY B1, `(.L_x_36) ;  /* 0x0000009000017945 */ /* 0x000fe40003800000 */
[----:B------:R-:W-:-:S04]  /*162c0*/  FMUL R20, R20, R16 ;  /* 0x0000001014147220 */ /* 0x000fc80000400000 */
[----:B--2---:R-:W-:-:S05]  /*162d0*/  FFMA R20, R21, R2, R20 ;  /* 0x0000000215147223 */ /* 0x004fca0000000014 */
[----:B------:R-:W-:-:S05]  /*162e0*/  F2FP.F16.F32.PACK_AB R20, RZ, R20 ;  /* 0x00000014ff14723e */ /* 0x000fca00000000ff */
[----:B------:R0:W-:Y:S01]  /*162f0*/  @P2 STG.E.U16 desc[UR4][R10.64+0x10], R20 ;  /* 0x000010140a002986 */ /* 0x0001e2000c101504 */
[----:B------:R-:W-:Y:S05]  /*16300*/  @!P3 BRA `(.L_x_37) ;  /* 0x00000000000cb947 */ /* 0x000fea0003800000 */
[----:B0-----:R-:W2:Y:S01]  /*16310*/  LDL.64 R20, [R1+0x260] ;  /* 0x0002600001147983 */ /* 0x001ea20000100a00 */
[----:B------:R-:W-:-:S03]  /*16320*/  ULDC.64 UR4, c[0x0][0x208] ;  /* 0x0000820000047ab9 */ /* 0x000fc60000000a00 */
[----:B--2---:R2:W5:Y:S02]  /*16330*/  LDG.E.LTC128B.U16 R8, desc[UR4][R20.64+0x12] ;  /* 0x0000120414087981 */ /* 0x004564000c1e1520 */
.L_x_37:
[----:B------:R-:W-:Y:S05]  /*16340*/  BSYNC B1 ;  /* 0x0000000000017941 */ /* 0x000fea0003800000 */
.L_x_36:
        /* <DEDUP_REMOVED lines=10> */
[----:B------:R-:W-:Y:S02]  /*163f0*/  ULDC.64 UR4, c[0x0][0x208] ;  /* 0x0000820000047ab9 */ /* 0x000fe40000000a00 */
[----:B------:R2:W5:Y:S03]  /*16400*/  LDG.E.LTC128B.U16 R8, desc[UR4][R236.64+0x10] ;  /* 0x00001004ec087981 */ /* 0x000566000c1e1520 */
.L_x_39:
[----:B------:R-:W-:Y:S05]  /*16410*/  BSYNC B1 ;  /* 0x0000000000017941 */ /* 0x000fea0003800000 */
.L_x_38:
[----:B------:R-:W3:Y:S01]  /*16420*/  LDL.LU R21, [R1+0x258] ;  /* 0x0002580001157983 */ /* 0x000ee20000300800 */
[----:B0----5:R-:W-:Y:S01]  /*16430*/  HADD2.F32 R20, -RZ, R8.H0_H0 ;  /* 0x20000008ff147230 */ /* 0x021fe20000004100 */
[----:B------:R-:W-:Y:S01]  /*16440*/  ISETP.GT.AND P4, PT, R0, 0x9, P1 ;  /* 0x000000090000780c */ /* 0x000fe20000f84270 */
[----:B------:R-:W-:Y:S01]  /*16450*/  ULDC.64 UR4, c[0x0][0x208] ;  /* 0x0000820000047ab9 */ /* 0x000fe20000000a00 */
[----:B------:R-:W-:Y:S02]  /*16460*/  BSSY B1, `(.L_x_40) ;  /* 0x0000008000017945 */ /* 0x000fe40003800000 */
[----:B------:R-:W-:-:S04]  /*16470*/  FMUL R20, R20, R16 ;  /* 0x0000001014147220 */ /* 0x000fc80000400000 */
[----:B---3--:R-:W-:-:S05]  /*16480*/  FFMA R20, R21, R2, R20 ;  /* 0x0000000215147223 */ /* 0x008fca0000000014 */
[----:B------:R-:W-:-:S05]  /*16490*/  F2FP.F16.F32.PACK_AB R20, RZ, R20 ;  /* 0x00000014ff14723e */ /* 0x000fca00000000ff */
[----:B------:R0:W-:Y:S01]  /*164a0*/  @P2 STG.E.U16 desc[UR4][R234.64+0x10], R20 ;  /* 0x00001014ea002986 */ /* 0x0001e2000c101504 */
[----:B------:R-:W-:Y:S05]  /*164b0*/  @!P4 BRA `(.L_x_41) ;  /* 0x000000000008c947 */ /* 0x000fea0003800000 */
[----:B------:R-:W-:Y:S02]  /*164c0*/  ULDC.64 UR4, c[0x0][0x208] ;  /* 0x0000820000047ab9 */ /* 0x000fe40000000a00 */
[----:B------:R3:W5:Y:S03]  /*164d0*/  LDG.E.LTC128B.U16 R8, desc[UR4][R236.64+0x12] ;  /* 0x00001204ec087981 */ /* 0x000766000c1e1520 */
.L_x_41:
[----:B------:R-:W-:Y:S05]  /*164e0*/  BSYNC B1 ;  /* 0x0000000000017941 */ /* 0x000fea0003800000 */
.L_x_40:
[----:B------:R-:W4:Y:S01]  /*164f0*/  LDL.LU R21, [R1+0x26c] ;  /* 0x00026c0001157983 */ /* 0x000f220000300800 */
[----:B-----5:R-:W-:-:S03]  /*16500*/  HADD2.F32 R5, -RZ, R8.H0_H0 ;  /* 0x20000008ff057230 */ /* 0x020fc60000004100 */
[----:B------:R1:W-:Y:S01]  /*16510*/  STL.64 [R1+0x2c0], R24 ;  /* 0x0002c01801007387 */ /* 0x0003e20000100a00 */
[----:B------:R-:W-:Y:S01]  /*16520*/  R2UR UR7, R22 ;  /* 0x00000000160772ca */ /* 0x000fe200000e0000 */
[----:B0-----:R-:W-:Y:S01]  /*16530*/  FMUL R20, R5, R16 ;  /* 0x0000001005147220 */ /* 0x001fe20000400000 */
[----:B------:R-:W-:Y:S01]  /*16540*/  MOV R5, R9 ;  /* 0x0000000900057202 */ /* 0x000fe20000000f00 */
[----:B-1----:R-:W2:Y:S04]  /*16550*/  LDL.64 R24, [R1+0x270] ;  /* 0x0002700001187983 */ /* 0x002ea80000100a00 */
[----:B------:R0:W-:Y:S04]  /*16560*/  STL [R1+0x2bc], R10 ;  /* 0x0002bc0a01007387 */ /* 0x0001e80000100800 */
[----:B0-----:R-:W3:Y:S04]  /*16570*/  LDL R10, [R1+0x268] ;  /* 0x00026800010a7983 */ /* 0x001ee80000100800 */
[----:B------:R-:W2:Y:S04]  /*16580*/  LDL.LU R22, [R1+0x220] ;  /* 0x0002200001167983 */ /* 0x000ea80000300800 */
[----:B------:R-:W2:Y:S01]  /*16590*/  LDL.LU R9, [R1+0x25c] ;  /* 0x00025c0001097983 */ /* 0x000ea20000300800 */
[----:B------:R-:W-:-:S04]  /*165a0*/  ISETP.GT.AND P2, PT, R3, 0x80, PT ;  /* 0x000000800300780c */ /* 0x000fc80003f44270 */
[----:B------:R-:W-:Y:S01]  /*165b0*/  ISETP.GT.AND P3, PT, R0, RZ, P2 ;  /* 0x000000ff0000720c */ /* 0x000fe20001764270 */
[----:B------:R-:W-:Y:S01]  /*165c0*/  ULDC.64 UR4, c[0x0][0x208] ;  /* 0x0000820000047ab9 */ /* 0x000fe20000000a00 */
[----:B----4-:R-:W-:-:S05]  /*165d0*/  IMAD R21, R21, 0x78, RZ ;  /* 0x0000007815157824 */ /* 0x010fca00078e02ff */
[----:B------:R-:W-:Y:S01]  /*165e0*/  STL [R1+0x26c], R21 ;  /* 0x00026c1501007387 */ /* 0x000fe20000100800 */
[----:B---3--:R-:W-:-:S05]  /*165f0*/  IMAD.WIDE.U32 R4, R10, 0x78, R4 ;  /* 0x000000780a047825 */ /* 0x008fca00078e0004 */
[----:B------:R0:W-:Y:S01]  /*16600*/  STL.64 [R1+0x250], R4 ;  /* 0x0002500401007387 */ /* 0x0001e20000100a00 */
[----:B--2---:R-:W-:Y:S01]  /*16610*/  FFMA R9, R9, R2, R20 ;  /* 0x0000000209097223 */ /* 0x004fe20000000014 */
[----:B------:R-:W-:-:S04]  /*16620*/  IMAD.IADD R20, R5, 0x1, R21 ;  /* 0x0000000105147824 */ /* 0x000fc800078e0215 */
[----:B------:R-:W-:Y:S01]  /*16630*/  F2FP.F16.F32.PACK_AB R9, RZ, R9 ;  /* 0x00000009ff09723e */ /* 0x000fe200000000ff */
[----:B------:R1:W-:Y:S01]  /*16640*/  STL [R1+0x258], R20 ;  /* 0x0002581401007387 */ /* 0x0003e20000100800 */
[----:B0-----:R-:W-:-:S04]  /*16650*/  IADD3 R5, P5, R12, R4, RZ ;  /* 0x000000040c057210 */ /* 0x001fc80007fbe0ff */
[----:B-1----:R-:W-:Y:S02]  /*16660*/  IADD3.X R20, R20, R25, RZ, P5, !PT ;  /* 0x0000001914147210 */ /* 0x002fe40002ffe4ff */
[C---:B------:R-:W-:Y:S01]  /*16670*/  LEA R4, P5, R5.reuse, R14, 0x1 ;  /* 0x0000000e05047211 */ /* 0x040fe200078a08ff */
[----:B------:R-:W-:Y:S03]  /*16680*/  @P4 STG.E.U16 desc[UR4][R234.64+0x12], R9 ;  /* 0x00001209ea004986 */ /* 0x000fe6000c101504 */
[----:B------:R-:W-:Y:S01]  /*16690*/  LEA.HI.X R5, R5, R15, R20, 0x1, P5 ;  /* 0x0000000f05057211 */ /* 0x000fe200028f0c14 */
[----:B------:R-:W5:Y:S04]  /*166a0*/  LDL.LU.64 R24, [R1+0x2c0] ;  /* 0x0002c00001187983 */ /* 0x000f680000300a00 */
[----:B------:R0:W2:Y:S04]  /*166b0*/  @P3 LDG.E.LTC128B.U16 R8, desc[UR4][R4.64] ;  /* 0x0000000404083981 */ /* 0x0000a8000c1e1520 */
[----:B------:R-:W0:Y:S01]  /*166c0*/  LDL.64 R4, [R1+0x240] ;  /* 0x0002400001047983 */ /* 0x000e220000100a00 */
[----:B------:R-:W-:Y:S01]  /*166d0*/  BSSY B1, `(.L_x_42) ;  /* 0x0000021000017945 */ /* 0x000fe20003800000 */
[----:B0-----:R-:W-:-:S04]  /*166e0*/  IMAD.WIDE.U32 R4, R10, 0x78, R4 ;  /* 0x000000780a047825 */ /* 0x001fc800078e0004 */
[----:B------:R-:W-:Y:S01]  /*166f0*/  IMAD.IADD R21, R21, 0x1, R5 ;  /* 0x0000000115157824 */ /* 0x000fe200078e0205 */
[----:B------:R-:W-:Y:S01]  /*16700*/  MOV R20, R4 ;  /* 0x0000000400147202 */ /* 0x000fe20000000f00 */
[----:B------:R0:W-:Y:S04]  /*16710*/  STL.64 [R1+0x2a0], R4 ;  /* 0x0002a00401007387 */ /* 0x0001e80000100a00 */
[----:B0-----:R-:W-:Y:S02]  /*16720*/  IMAD.WIDE.U32 R4, R17, R10, R20 ;  /* 0x0000000a11047225 */ /* 0x001fe400078e0014 */
[----:B------:R0:W5:Y:S01]  /*16730*/  LDL.LU R10, [R1+0x2bc] ;  /* 0x0002bc00010a7983 */ /* 0x0001620000300800 */
[----:B------:R-:W-:-:S03]  /*16740*/  IADD3 R4, P4, R18, R4, RZ ;  /* 0x0000000412047210 */ /* 0x000fc60007f9e0ff */
[----:B--2---:R0:W-:Y:S01]  /*16750*/  STL [R1+0x24c], R8 ;  /* 0x00024c0801007387 */ /* 0x0041e20000100800 */
[----:B------:R-:W-:-:S03]  /*16760*/  IADD3.X R5, R19, R233, R5, P4, !PT ;  /* 0x000000e913057210 */ /* 0x000fc600027fe405 */
[----:B------:R-:W-:-:S04]  /*16770*/  IMAD.WIDE.U32 R4, R232, UR7, R4 ;  /* 0x00000007e8047c25 */ /* 0x000fc8000f8e0004 */
[----:B------:R-:W-:Y:S01]  /*16780*/  IMAD.IADD R5, R23, 0x1, R5 ;  /* 0x0000000117057824 */ /* 0x000fe200078e0205 */
[C---:B------:R-:W-:Y:S02]  /*16790*/  LEA R232, P4, R4.reuse, R14, 0x1 ;  /* 0x0000000e04e87211 */ /* 0x040fe400078808ff */
[----:B------:R-:W-:Y:S02]  /*167a0*/  MOV R23, R7 ;  /* 0x0000000700177202 */ /* 0x000fe40000000f00 */
[----:B------:R-:W-:Y:S01]  /*167b0*/  LEA.HI.X R233, R4, R15, R5, 0x1, P4 ;  /* 0x0000000f04e97211 */ /* 0x000fe200020f0c05 */
[----:B------:R-:W-:Y:S01]  /*167c0*/  HADD2.F32 R4, -RZ, R8.H0_H0 ;  /* 0x20000008ff047230 */ /* 0x000fe20000004100 */
[----:B------:R-:W-:Y:S02]  /*167d0*/  MOV R5, UR10 ;  /* 0x0000000a00057c02 */ /* 0x000fe40008000f00 */
[----:B------:R-:W-:Y:S02]  /*167e0*/  ISETP.GT.AND P4, PT, R0, 0x1, P2 ;  /* 0x000000010000780c */ /* 0x000fe40001784270 */
[----:B------:R-:W-:-:S04]  /*167f0*/  FMUL R4, R4, R16 ;  /* 0x0000001004047220 */ /* 0x000fc80000400000 */
[----:B------:R-:W-:Y:S01]  /*16800*/  FFMA R4, R22, R2, R4 ;  /* 0x0000000216047223 */ /* 0x000fe20000000004 */
[----:B------:R-:W-:Y:S02]  /*16810*/  IMAD.MOV.U32 R22, RZ, RZ, R6 ;  /* 0x000000ffff167224 */ /* 0x000fe400078e0006 */
[----:B------:R-:W-:Y:S02]  /*16820*/  IMAD.U32 R6, RZ, RZ, UR11 ;  /* 0x0000000bff067e24 */ /* 0x000fe4000f8e00ff */
[----:B------:R-:W-:Y:S01]  /*16830*/  IMAD.WIDE.U32 R22, R5, 0xf0, R22 ;  /* 0x000000f005167825 */ /* 0x000fe200078e0016 */
[----:B------:R-:W-:-:S03]  /*16840*/  F2FP.F16.F32.PACK_AB R4, RZ, R4 ;  /* 0x00000004ff04723e */ /* 0x000fc600000000ff */
[----:B------:R-:W-:Y:S01]  /*16850*/  IMAD R6, R6, 0xf0, RZ ;  /* 0x000000f006067824 */ /* 0x000fe200078e02ff */
[----:B------:R-:W-:Y:S01]  /*16860*/  PRMT R7, R4, 0x7610, R7 ;  /* 0x0000761004077816 */ /* 0x000fe20000000007 */
[----:B------:R-:W-:-:S03]  /*16870*/  @P3 IMAD.MOV.U32 R4, RZ, RZ, R22 ;  /* 0x000000ffff043224 */ /* 0x000fc600078e0016 */
[----:B------:R-:W-:-:S05]  /*16880*/  IADD3 R5, R23, R6, RZ ;  /* 0x0000000617057210 */ /* 0x000fca0007ffe0ff */
[----:B------:R0:W-:Y:S01]  /*16890*/  @P3 STG.E.U16 desc[UR4][R4.64], R7 ;  /* 0x0000000704003986 */ /* 0x0001e2000c101504 */
[----:B------:R-:W-:Y:S05]  /*168a0*/  @!P4 BRA `(.L_x_43) ;  /* 0x00000000000cc947 */ /* 0x000fea0003800000 */
[----:B------:R-:W-:Y:S02]  /*168b0*/  ULDC.64 UR4, c[0x0][0x208] ;  /* 0x0000820000047ab9 */ /* 0x000fe40000000a00 */
[----:B0-----:R-:W2:Y:S04]  /*168c0*/  LDG.E.LTC128B.U16 R7, desc[UR4][R232.64+0x2] ;  /* 0x00000204e8077981 */ /* 0x001ea8000c1e1520 */
[----:B--2---:R1:W-:Y:S02]  /*168d0*/  STL [R1+0x24c], R7 ;  /* 0x00024c0701007387 */ /* 0x0043e40000100800 */
.L_x_43:
[----:B------:R-:W-:Y:S05]  /*168e0*/  BSYNC B1 ;  /* 0x0000000000017941 */ /* 0x000fea0003800000 */
.L_x_42:
[----:B0-----:R-:W2:Y:S04]  /*168f0*/  LDL.LU R8, [R1+0x224] ;  /* 0x0002240001087983 */ /* 0x001ea80000300800 */
[----:B-----5:R-:W-:Y:S04]  /*16900*/  STL [R1+0x2ec], R24 ;  /* 0x0002ec1801007387 */ /* 0x020fe80000100800 */
[----:B------:R-:W-:Y:S04]  /*16910*/  STL [R1+0x2e8], R19 ;  /* 0x0002e81301007387 */ /* 0x000fe80000100800 */
[----:B------:R0:W-:Y:S04]  /*16920*/  STL.64 [R1+0x2e0], R22 ;  /* 0x0002e01601007387 */ /* 0x0001e80000100a00 */
[----:B0-----:R-:W3:Y:S04]  /*16930*/  LDL.64 R22, [R1+0x240] ;  /* 0x0002400001167983 */ /* 0x001ee80000100a00 */
[----:B------:R0:W-:Y:S04]  /*16940*/  STL.64 [R1+0x2d8], R20 ;  /* 0x0002d81401007387 */ /* 0x0001e80000100a00 */
[----:B0-----:R-:W4:Y:S04]  /*16950*/  LDL.64 R20, [R1+0x270] ;  /* 0x0002700001147983 */ /* 0x001f280000100a00 */
[----:B------:R0:W-:Y:S04]  /*16960*/  STL [R1+0x2d4], R18 ;  /* 0x0002d41201007387 */ /* 0x0001e80000100800 */
[----:B0-----:R-:W2:Y:S04]  /*16970*/  LDL.LU R18, [R1+0x280] ;  /* 0x0002800001127983 */ /* 0x001ea80000300800 */
[----:B------:R0:W-:Y:S04]  /*16980*/  STL [R1+0x2d0], R17 ;  /* 0x0002d01101007387 */ /* 0x0001e80000100800 */
[----:B0-----:R-:W4:Y:S04]  /*16990*/  LDL.LU R17, [R1+0x258] ;  /* 0x0002580001117983 */ /* 0x001f280000300800 */
[----:B------:R0:W-:Y:S04]  /*169a0*/  STL.64 [R1+0x2c8], R10 ;  /* 0x0002c80a01007387 */ /* 0x0001e80000100a00 */
[----:B0-----:R-:W3:Y:S04]  /*169b0*/  LDL.LU.64 R10, [R1+0x250] ;  /* 0x00025000010a7983 */ /* 0x001ee80000300a00 */
[----:B------:R0:W-:Y:S04]  /*169c0*/  STL [R1+0x2c0], R5 ;  /* 0x0002c00501007387 */ /* 0x0001e80000100800 */
[----:B0-----:R-:W1:Y:S01]  /*169d0*/  LDL.LU R5, [R1+0x24c] ;  /* 0x00024c0001057983 */ /* 0x001e620000300800 */
[----:B------:R-:W-:Y:S01]  /*169e0*/  ISETP.GT.AND P5, PT, R3, 0x88, PT ;  /* 0x000000880300780c */ /* 0x000fe20003fa4270 */
[----:B------:R-:W-:-:S02]  /*169f0*/  ULDC.64 UR4, c[0x0][0x208] ;  /* 0x0000820000047ab9 */ /* 0x000fc40000000a00 */
[----:B------:R-:W-:Y:S01]  /*16a00*/  STL [R1+0x2bc], R4 ;  /* 0x0002bc0401007387 */ /* 0x000fe20000100800 */
[----:B--2---:R-:W-:-:S09]  /*16a10*/  LOP3.LUT R18, R18, 0xfffffffb, RZ, 0xc0, !PT ;  /* 0xfffffffb12127812 */ /* 0x004fd200078ec0ff */
[----:B------:R-:W-:Y:S01]  /*16a20*/  @P5 LOP3.LUT R18, R18, 0x4, RZ, 0xfc, !PT ;  /* 0x0000000412125812 */ /* 0x000fe200078efcff */
[----:B-1----:R-:W-:-:S05]  /*16a30*/  HADD2.F32 R7, -RZ, R5.H0_H0 ;  /* 0x20000005ff077230 */ /* 0x002fca0000004100 */
[----:B------:R-:W-:-:S04]  /*16a40*/  FMUL R7, R7, R16 ;  /* 0x0000001007077220 */ /* 0x000fc80000400000 */
[----:B------:R-:W-:Y:S01]  /*16a50*/  FFMA R7, R8, R2, R7 ;  /* 0x0000000208077223 */ /* 0x000fe20000000007 */
[----:B------:R-:W-:-:S04]  /*16a60*/  MOV R8, UR10 ;  /* 0x0000000a00087c02 */ /* 0x000fc80008000f00 */
[----:B------:R-:W-:-:S04]  /*16a70*/  F2FP.F16.F32.PACK_AB R9, RZ, R7 ;  /* 0x00000007ff09723e */ /* 0x000fc800000000ff */
[----:B------:R-:W-:Y:S01]  /*16a80*/  PRMT R24, R9, 0x7610, R24 ;  /* 0x0000761009187816 */ /* 0x000fe20000000018 */
[----:B------:R-:W-:Y:S01]  /*16a90*/  IMAD.WIDE.U32 R8, R8, 0xf0, R234 ;  /* 0x000000f008087825 */ /* 0x000fe200078e00ea */
[----:B---3--:R-:W-:Y:S02]  /*16aa0*/  IADD3 R10, P3, R22, R10, RZ ;  /* 0x0000000a160a7210 */ /* 0x008fe40007f7e0ff */
[----:B------:R-:W-:Y:S01]  /*16ab0*/  PRMT R19, R24, 0x7610, R19 ;  /* 0x0000761018137816 */ /* 0x000fe20000000013 */
[----:B------:R-:W-:Y:S01]  /*16ac0*/  IMAD.IADD R7, R6, 0x1, R9 ;  /* 0x0000000106077824 */ /* 0x000fe200078e0209 */
[----:B------:R-:W-:Y:S01]  /*16ad0*/  @P4 MOV R6, R8 ;  /* 0x0000000800064202 */ /* 0x000fe20000000f00 */
[----:B----4-:R-:W-:Y:S01]  /*16ae0*/  IMAD.X R11, R17, 0x1, R23, P3 ;  /* 0x00000001110b7824 */ /* 0x010fe200018e0617 */
[----:B------:R0:W5:Y:S04]  /*16af0*/  LDL.LU R24, [R1+0x2ec] ;  /* 0x0002ec0001187983 */ /* 0x0001680000300800 */
[----:B------:R1:W-:Y:S01]  /*16b00*/  @P4 STG.E.U16 desc[UR4][R6.64+0x2], R19 ;  /* 0x0000021306004986 */ /* 0x0003e2000c101504 */
[----:B------:R-:W-:-:S03]  /*16b10*/  IADD3 R17, P4, R10, R12, RZ ;  /* 0x0000000c0a117210 */ /* 0x000fc60007f9e0ff */
[----:B-1----:R0:W5:Y:S04]  /*16b20*/  LDL.LU R19, [R1+0x2e8] ;  /* 0x0002e80001137983 */ /* 0x0021680000300800 */
[----:B------:R0:W5:Y:S01]  /*16b30*/  LDL.LU.64 R22, [R1+0x2e0] ;  /* 0x0002e00001167983 */ /* 0x0001620000300a00 */
[----:B------:R-:W-:Y:S02]  /*16b40*/  PRMT R4, R5, 0x7610, R4 ;  /* 0x0000761005047816 */ /* 0x000fe40000000004 */
[----:B------:R-:W-:Y:S01]  /*16b50*/  ISETP.GT.AND P3, PT, R0, RZ, P5 ;  /* 0x000000ff0000720c */ /* 0x000fe20002f64270 */
[----:B------:R-:W-:Y:S04]  /*16b60*/  STL.64 [R1+0x220], R10 ;  /* 0x0002200a01007387 */ /* 0x000fe80000100a00 */
[----:B------:R1:W-:Y:S02]  /*16b70*/  STL [R1+0x280], R18 ;  /* 0x0002801201007387 */ /* 0x0003e40000100800 */
[----:B-1----:R-:W-:-:S02]  /*16b80*/  IADD3.X R18, R11, R21, RZ, P4, !PT ;  /* 0x000000150b127210 */ /* 0x002fc400027fe4ff */
[C---:B------:R-:W-:Y:S01]  /*16b90*/  LEA R10, P4, R17.reuse, R14, 0x1 ;  /* 0x0000000e110a7211 */ /* 0x040fe200078808ff */
[----:B------:R0:W5:Y:S03]  /*16ba0*/  LDL.LU.64 R20, [R1+0x2d8] ;  /* 0x0002d80001147983 */ /* 0x0001660000300a00 */
[----:B------:R-:W-:Y:S02]  /*16bb0*/  LEA.HI.X R11, R17, R15, R18, 0x1, P4 ;  /* 0x0000000f110b7211 */ /* 0x000fe400020f0c12 */
[----:B------:R0:W5:Y:S04]  /*16bc0*/  LDL.LU R18, [R1+0x2d4] ;  /* 0x0002d40001127983 */ /* 0x0001680000300800 */
[----:B------:R0:W5:Y:S04]  /*16bd0*/  LDL.LU R17, [R1+0x2d0] ;  /* 0x0002d00001117983 */ /* 0x0001680000300800 */
[----:B------:R1:W-:Y:S04]  /*16be0*/  STL.64 [R1+0x250], R10 ;  /* 0x0002500a01007387 */ /* 0x0003e80000100a00 */
[----:B-1----:R0:W5:Y:S04]  /*16bf0*/  LDL.LU.64 R10, [R1+0x2c8] ;  /* 0x0002c800010a7983 */ /* 0x0021680000300a00 */
[----:B------:R0:W5:Y:S04]  /*16c00*/  LDL.LU R5, [R1+0x2c0] ;  /* 0x0002c00001057983 */ /* 0x0001680000300800 */
[----:B------:R1:W-:Y:S04]  /*16c10*/  STL.S16 [R1+0x24c], R4 ;  /* 0x00024c0401007387 */ /* 0x0003e80000100600 */
[----:B-1----:R0:W5:Y:S01]  /*16c20*/  LDL.LU R4, [R1+0x2bc] ;  /* 0x0002bc0001047983 */ /* 0x0021620000300800 */
[----:B------:R-:W-:Y:S04]  /*16c30*/  BSSY B1, `(.L_x_44) ;  /* 0x000000a000017945 */ /* 0x000fe80003800000 */
[----:B------:R-:W-:Y:S05]  /*16c40*/  @!P3 BRA `(.L_x_45) ;  /* 0x000000000020b947 */ /* 0x000fea0003800000 */
[----:B------:R1:W-:Y:S04]  /*16c50*/  STL.64 [R1+0x2c0], R2 ;  /* 0x0002c00201007387 */ /* 0x0003e80000100a00 */
[----:B-1----:R-:W2:Y:S01]  /*16c60*/  LDL.LU.64 R2, [R1+0x250] ;  /* 0x0002500001027983 */ /* 0x002ea20000300a00 */
[----:B------:R-:W-:-:S03]  /*16c70*/  ULDC.64 UR4, c[0x0][0x208] ;  /* 0x0000820000047ab9 */ /* 0x000fc60000000a00 */
[----:B------:R2:W-:Y:S04]  /*16c80*/  STL [R1+0x2bc], R0 ;  /* 0x0002bc0001007387 */ /* 0x0005e80000100800 */
[----:B--2---:R-:W2:Y:S04]  /*16c90*/  LDG.E.LTC128B.U16 R0, desc[UR4][R2.64] ;  /* 0x0000000402007981 */ /* 0x004ea8000c1e1520 */
[----:B------:R1:W5:Y:S04]  /*16ca0*/  LDL.LU.64 R2, [R1+0x2c0] ;  /* 0x0002c00001027983 */ /* 0x0003680000300a00 */
[----:B--2---:R2:W-:Y:S04]  /*16cb0*/  STL [R1+0x24c], R0 ;  /* 0x00024c0001007387 */ /* 0x0045e80000100800 */
[----:B--2---:R1:W5:Y:S02]  /*16cc0*/  LDL.LU R0, [R1+0x2bc] ;  /* 0x0002bc0001007983 */ /* 0x0043640000300800 */
.L_x_45:
[----:B------:R-:W-:Y:S05]  /*16cd0*/  BSYNC B1 ;  /* 0x0000000000017941 */ /* 0x000fea0003800000 */
.L_x_44:
[----:B-----5:R-:W2:Y:S04]  /*16ce0*/  LDL R4, [R1+0x288] ;  /* 0x0002880001047983 */ /* 0x020ea80000100800 */
[----:B------:R3:W-:Y:S04]  /*16cf0*/  STL [R1+0x2dc], R12 ;  /* 0x0002dc0c01007387 */ /* 0x0007e80000100800 */
[----:B---3--:R-:W3:Y:S04]  /*16d00*/  LDL.LU R12, [R1+0x228] ;  /* 0x00022800010c7983 */ /* 0x008ee80000300800 */
[----:B------:R4:W-:Y:S04]  /*16d10*/  STL [R1+0x2d8], R7 ;  /* 0x0002d80701007387 */ /* 0x0009e80000100800 */
[----:B----4-:R-:W4:Y:S04]  /*16d20*/  LDL R7, [R1+0x27c] ;  /* 0x00027c0001077983 */ /* 0x010f280000100800 */
[----:B------:R0:W-:Y:S04]  /*16d30*/  STL.64 [R1+0x2d0], R10 ;  /* 0x0002d00a01007387 */ /* 0x0001e80000100a00 */
[----:B0-----:R-:W3:Y:S04]  /*16d40*/  LDL.64 R10, [R1+0x240] ;  /* 0x00024000010a7983 */ /* 0x001ee80000100a00 */
[----:B------:R0:W-:Y:S04]  /*16d50*/  STL.64 [R1+0x2c8], R8 ;  /* 0x0002c80801007387 */ /* 0x0001e80000100a00 */
[----:B0-----:R-:W3:Y:S04]  /*16d60*/  LDL.LU.64 R8, [R1+0x2a0] ;  /* 0x0002a00001087983 */ /* 0x001ee80000300a00 */
[----:B------:R0:W-:Y:S04]  /*16d70*/  STL [R1+0x2c0], R6 ;  /* 0x0002c00601007387 */ /* 0x0001e80000100800 */
[----:B0-----:R-:W3:Y:S04]  /*16d80*/  LDL R6, [R1+0x290] ;  /* 0x0002900001067983 */ /* 0x001ee80000100800 */
[----:B------:R0:W-:Y:S04]  /*16d90*/  STL [R1+0x2bc], R3 ;  /* 0x0002bc0301007387 */ /* 0x0001e80000100800 */
[----:B0-----:R-:W3:Y:S01]  /*16da0*/  LDL.LU R3, [R1+0x24c] ;  /* 0x00024c0001037983 */ /* 0x001ee20000300800 */
[----:B--2---:R-:W-:-:S02]  /*16db0*/  R2UR UR4, R4 ;  /* 0x00000000040472ca */ /* 0x004fc400000e0000 */
[----:B----4-:R-:W-:Y:S01]  /*16dc0*/  IADD3 R22, P4, R7, R22, RZ ;  /* 0x0000001607167210 */ /* 0x010fe20007f9e0ff */
[----:B---3--:R-:W-:-:S05]  /*16dd0*/  HADD2.F32 R4, -RZ, R3.H0_H0 ;  /* 0x20000003ff047230 */ /* 0x008fca0000004100 */
[----:B------:R-:W-:-:S04]  /*16de0*/  FMUL R4, R4, R16 ;  /* 0x0000001004047220 */ /* 0x000fc80000400000 */
[----:B------:R-:W-:Y:S02]  /*16df0*/  FFMA R4, R12, R2, R4 ;  /* 0x000000020c047223 */ /* 0x000fe40000000004 */
[----:B------:R0:W5:Y:S04]  /*16e00*/  LDL.LU R12, [R1+0x2dc] ;  /* 0x0002dc00010c7983 */ /* 0x0001680000300800 */
[----:B------:R0:W5:Y:S04]  /*16e10*/  LDL.LU R7, [R1+0x2d8] ;  /* 0x0002d80001077983 */ /* 0x0001680000300800 */
[----:B------:R-:W2:Y:S01]  /*16e20*/  LDL R23, [R1+0x248] ;  /* 0x0002480001177983 */ /* 0x000ea20000100800 */
[----:B------:R-:W-:Y:S01]  /*16e30*/  F2FP.F16.F32.PACK_AB R4, RZ, R4 ;  /* 0x00000004ff04723e */ /* 0x000fe200000000ff */
[----:B------:R-:W-:Y:S01]  /*16e40*/  ULDC.64 UR14, c[0x0][0x208] ;  /* 0x00008200000e7ab9 */ /* 0x000fe20000000a00 */
[----:B--2---:R-:W-:-:S02]  /*16e50*/  IMAD.X R23, R5, 0x1, R23, P4 ;  /* 0x0000000105177824 */ /* 0x004fc400020e0617 */
[----:B------:R-:W2:Y:S04]  /*16e60*/  LDL R5, [R1+0x268] ;  /* 0x0002680001057983 */ /* 0x000ea80000100800 */
[----:B------:R3:W-:Y:S04]  /*16e70*/  @P3 STG.E.U16 desc[UR14][R22.64], R4 ;  /* 0x0000000416003986 */ /* 0x0007e8000c10150e */
[----:B---3--:R-:W3:Y:S04]  /*16e80*/  LDL R22, [R1+0x278] ;  /* 0x0002780001167983 */ /* 0x008ee80000100800 */
[----:B------:R-:W4:Y:S01]  /*16e90*/  LDL R23, [R1+0x28c] ;  /* 0x00028c0001177983 */ /* 0x000f220000100800 */
[----:B------:R-:W-:-:S04]  /*16ea0*/  IADD3 R8, P3, R10, R8, RZ ;  /* 0x000000080a087210 */ /* 0x000fc80007f7e0ff */
[----:B------:R-:W-:Y:S02]  /*16eb0*/  IADD3.X R9, R21, R11, RZ, P3, !PT ;  /* 0x0000000b15097210 */ /* 0x000fe40001ffe4ff */
[----:B------:R0:W5:Y:S04]  /*16ec0*/  LDL.LU.64 R10, [R1+0x2d0] ;  /* 0x0002d000010a7983 */ /* 0x0001680000300a00 */
[----:B------:R1:W-:Y:S01]  /*16ed0*/  STL.64 [R1+0x250], R8 ;  /* 0x0002500801007387 */ /* 0x0003e20000100a00 */
[----:B------:R-:W-:Y:S01]  /*16ee0*/  BSSY B1, `(.L_x_46) ;  /* 0x0000012000017945 */ /* 0x000fe20003800000 */
[----:B--2---:R-:W-:Y:S02]  /*16ef0*/  IMAD.WIDE.U32 R4, R17, R5, R8 ;  /* 0x0000000511047225 */ /* 0x004fe400078e0008 */
[----:B-1----:R0:W5:Y:S01]  /*16f00*/  LDL.LU.64 R8, [R1+0x2c8] ;  /* 0x0002c80001087983 */ /* 0x0021620000300a00 */
[----:B------:R-:W-:-:S04]  /*16f10*/  IADD3 R4, P3, R18, R4, RZ ;  /* 0x0000000412047210 */ /* 0x000fc80007f7e0ff */
[----:B------:R-:W-:Y:S02]  /*16f20*/  IADD3.X R5, R19, R6, R5, P3, !PT ;  /* 0x0000000613057210 */ /* 0x000fe40001ffe405 */
[----:B------:R0:W5:Y:S01]  /*16f30*/  LDL.LU R6, [R1+0x2c0] ;  /* 0x0002c00001067983 */ /* 0x0001620000300800 */
[----:B---3--:R-:W-:-:S04]  /*16f40*/  IMAD.WIDE.U32 R4, R22, UR4, R4 ;  /* 0x0000000416047c25 */ /* 0x008fc8000f8e0004 */
[----:B----4-:R-:W-:Y:S01]  /*16f50*/  IMAD.IADD R5, R23, 0x1, R5 ;  /* 0x0000000117057824 */ /* 0x010fe200078e0205 */
[----:B------:R-:W-:-:S04]  /*16f60*/  LEA R22, P3, R4, R14, 0x1 ;  /* 0x0000000e04167211 */ /* 0x000fc800078608ff */
[----:B------:R-:W-:Y:S02]  /*16f70*/  LEA.HI.X R23, R4, R15, R5, 0x1, P3 ;  /* 0x0000000f04177211 */ /* 0x000fe400018f0c05 */
[----:B------:R-:W-:Y:S02]  /*16f80*/  PRMT R4, R3, 0x7610, R4 ;  /* 0x0000761003047816 */ /* 0x000fe40000000004 */
[----:B------:R0:W5:Y:S01]  /*16f90*/  LDL.LU R3, [R1+0x2bc] ;  /* 0x0002bc0001037983 */ /* 0x0001620000300800 */
[----:B------:R-:W-:-:S03]  /*16fa0*/  ISETP.GT.AND P3, PT, R0, 0x1, P5 ;  /* 0x000000010000780c */ /* 0x000fc60002f64270 */
[----:B------:R0:W-:Y:S10]  /*16fb0*/  STL.S16 [R1+0x228], R4 ;  /* 0x0002280401007387 */ /* 0x0001f40000100600 */
[----:B0-----:R-:W-:Y:S05]  /*16fc0*/  @!P3 BRA `(.L_x_47) ;  /* 0x00000000000cb947 */ /* 0x001fea0003800000 */
[----:B------:R-:W-:Y:S02]  /*16fd0*/  ULDC.64 UR4, c[0x0][0x208] ;  /* 0x0000820000047ab9 */ /* 0x000fe40000000a00 */
[----:B------:R-:W2:Y:S04]  /*16fe0*/  LDG.E.LTC128B.U16 R4, desc[UR4][R22.64+0x2] ;  /* 0x0000020416047981 */ /* 0x000ea8000c1e1520 */
[----:B--2---:R0:W-:Y:S02]  /*16ff0*/  STL [R1+0x228], R4 ;  /* 0x0002280401007387 */ /* 0x0041e40000100800 */
.L_x_47:
[----:B------:R-:W-:Y:S05]  /*17000*/  BSYNC B1 ;  /* 0x0000000000017941 */ /* 0x000fea0003800000 */
.L_x_46:
[----:B------:R-:W2:Y:S04]  /*17010*/  LDL.LU R5, [R1+0x22c] ;  /* 0x00022c0001057983 */ /* 0x000ea80000300800 */
[----:B-----5:R-:W-:Y:S04]  /*17020*/  STL [R1+0x2c8], R12 ;  /* 0x0002c80c01007387 */ /* 0x020fe80000100800 */
[----:B------:R-:W-:Y:S04]  /*17030*/  STL [R1+0x2c4], R11 ;  /* 0x0002c40b01007387 */ /* 0x000fe80000100800 */
[----:B------:R1:W-:Y:S04]  /*17040*/  STL [R1+0x2c0], R10 ;  /* 0x0002c00a01007387 */ /* 0x0003e80000100800 */
[----:B-1----:R-:W0:Y:S04]  /*17050*/  LDL.LU R10, [R1+0x228] ;  /* 0x00022800010a7983 */ /* 0x002e280000300800 */
[----:B------:R1:W-:Y:S01]  /*17060*/  STL [R1+0x2bc], R3 ;  /* 0x0002bc0301007387 */ /* 0x0003e20000100800 */
[----:B0-----:R-:W-:-:S05]  /*17070*/  HADD2.F32 R4, -RZ, R10.H0_H0 ;  /* 0x2000000aff047230 */ /* 0x001fca0000004100 */
[----:B------:R-:W-:-:S04]  /*17080*/  FMUL R4, R4, R16 ;  /* 0x0000001004047220 */ /* 0x000fc80000400000 */
[----:B--2---:R-:W-:Y:S02]  /*17090*/  FFMA R5, R5, R2, R4 ;  /* 0x0000000205057223 */ /* 0x004fe40000000004 */
[----:B------:R-:W2:Y:S03]  /*170a0*/  LDL R4, [R1+0x27c] ;  /* 0x00027c0001047983 */ /* 0x000ea60000100800 */
[----:B------:R-:W-:-:S04]  /*170b0*/  F2FP.F16.F32.PACK_AB R5, RZ, R5 ;  /* 0x00000005ff05723e */ /* 0x000fc800000000ff */
[----:B------:R-:W-:Y:S02]  /*170c0*/  PRMT R12, R5, 0x7610, R12 ;  /* 0x00007610050c7816 */ /* 0x000fe4000000000c */
[----:B------:R-:W3:Y:S02]  /*170d0*/  LDL R5, [R1+0x248] ;  /* 0x0002480001057983 */ /* 0x000ee40000100800 */
[----:B------:R-:W-:Y:S01]  /*170e0*/  PRMT R11, R12, 0x7610, R11 ;  /* 0x000076100c0b7816 */ /* 0x000fe2000000000b */
[----:B------:R-:W-:Y:S01]  /*170f0*/  ULDC.64 UR4, c[0x0][0x208] ;  /* 0x0000820000047ab9 */ /* 0x000fe20000000a00 */
[----:B-1----:R-:W-:Y:S01]  /*17100*/  PRMT R3, R10, 0x7610, R3 ;  /* 0x000076100a037816 */ /* 0x002fe20000000003 */
[----:B------:R0:W5:Y:S01]  /*17110*/  LDL.LU R12, [R1+0x2c8] ;  /* 0x0002c800010c7983 */ /* 0x0001620000300800 */
[----:B--2---:R-:W-:-:S04]  /*17120*/  IADD3 R4, P4, R4, R8, RZ ;  /* 0x0000000804047210 */ /* 0x004fc80007f9e0ff */
[----:B---3--:R-:W-:-:S05]  /*17130*/  IADD3.X R5, R7, R5, RZ, P4, !PT ;  /* 0x0000000507057210 */ /* 0x008fca00027fe4ff */
[----:B------:R1:W-:Y:S04]  /*17140*/  @P3 STG.E.U16 desc[UR4][R4.64+0x2], R11 ;  /* 0x0000020b04003986 */ /* 0x0003e8000c101504 */
[----:B-1----:R0:W5:Y:S04]  /*17150*/  LDL.LU R11, [R1+0x2c4] ;  /* 0x0002c400010b7983 */ /* 0x0021680000300800 */
[----:B------:R0:W5:Y:S04]  /*17160*/  LDL.LU R10, [R1+0x2c0] ;  /* 0x0002c000010a7983 */ /* 0x0001680000300800 */
[----:B------:R1:W-:Y:S04]  /*17170*/  STL.S16 [R1+0x228], R3 ;  /* 0x0002280301007387 */ /* 0x0003e80000100600 */
[----:B-1----:R0:W5:Y:S01]  /*17180*/  LDL.LU R3, [R1+0x2bc] ;  /* 0x0002bc0001037983 */ /* 0x0021620000300800 */
[----:B------:R-:W-:Y:S01]  /*17190*/  ISETP.GT.AND P4, PT, R0, 0x8, P2 ;  /* 0x000000080000780c */ /* 0x000fe20001784270 */
[----:B------:R-:W-:-:S12]  /*171a0*/  BSSY B1, `(.L_x_48) ;  /* 0x0000007000017945 */ /* 0x000fd80003800000 */
[----:B0-----:R-:W-:Y:S05]  /*171b0*/  @!P4 BRA `(.L_x_49) ;  /* 0x000000000014c947 */ /* 0x001fea0003800000 */
[----:B------:R-:W-:Y:S01]  /*171c0*/  ULDC.64 UR4, c[0x0][0x208] ;  /* 0x0000820000047ab9 */ /* 0x000fe20000000a00 */
[----:B------:R0:W-:Y:S04]  /*171d0*/  STL [R1+0x2bc], R0 ;  /* 0x0002bc0001007387 */ /* 0x0001e80000100800 */
[----:B0-----:R-:W2:Y:S04]  /*171e0*/  LDG.E.LTC128B.U16 R0, desc[UR4][R232.64+0x10] ;  /* 0x00001004e8007981 */ /* 0x001ea8000c1e1520 */
[----:B--2---:R0:W-:Y:S04]  /*171f0*/  STL [R1+0x228], R0 ;  /* 0x0002280001007387 */ /* 0x0041e80000100800 */
[----:B0-----:R0:W5:Y:S02]  /*17200*/  LDL.LU R0, [R1+0x2bc] ;  /* 0x0002bc0001007983 */ /* 0x0011640000300800 */
.L_x_49:
[----:B------:R-:W-:Y:S05]  /*17210*/  BSYNC B1 ;  /* 0x0000000000017941 */ /* 0x000fea0003800000 */
.L_x_48:
[----:B------:R1:W-:Y:S04]  /*17220*/  STL.64 [R1+0x2f0], R22 ;  /* 0x0002f01601007387 */ /* 0x0003e80000100a00 */
[----:B-1----:R-:W2:Y:S04]  /*17230*/  LDL.LU R23, [R1+0x230] ;  /* 0x0002300001177983 */ /* 0x002ea80000300800 */
[----:B------:R-:W-:Y:S04]  /*17240*/  STL [R1+0x2e8], R20 ;  /* 0x0002e81401007387 */ /* 0x000fe80000100800 */
[----:B------:R-:W-:Y:S04]  /*17250*/  STL [R1+0x2e4], R17 ;  /* 0x0002e41101007387 */ /* 0x000fe80000100800 */
[----:B------:R-:W-:Y:S04]  /*17260*/  STL [R1+0x2e0], R5 ;  /* 0x0002e00501007387 */ /* 0x000fe80000100800 */
[----:B------:R1:W-:Y:S04]  /*17270*/  STL.64 [R1+0x2d8], R18 ;  /* 0x0002d81201007387 */ /* 0x0003e80000100a00 */
[----:B-1----:R-:W3:Y:S04]  /*17280*/  LDL R19, [R1+0x27c] ;  /* 0x00027c0001137983 */ /* 0x002ee80000100800 */
[----:B------:R1:W-:Y:S04]  /*17290*/  STL.64 [R1+0x2d0], R14 ;  /* 0x0002d00e01007387 */ /* 0x0003e80000100a00 */
[----:B-1----:R-:W4:Y:S04]  /*172a0*/  LDL.LU.64 R14, [R1+0x220] ;  /* 0x00022000010e7983 */ /* 0x002f280000300a00 */
[----:B-----5:R1:W-:Y:S04]  /*172b0*/  STL.64 [R1+0x2c8], R12 ;  /* 0x0002c80c01007387 */ /* 0x0203e80000100a00 */
[----:B-1----:R-:W4:Y:S04]  /*172c0*/  LDL R12, [R1+0x248] ;  /* 0x00024800010c7983 */ /* 0x002f280000100800 */
[----:B------:R-:W4:Y:S04]  /*172d0*/  LDL R13, [R1+0x268] ;  /* 0x00026800010d7983 */ /* 0x000f280000100800 */
[----:B------:R1:W-:Y:S04]  /*172e0*/  STL [R1+0x2c0], R4 ;  /* 0x0002c00401007387 */ /* 0x0003e80000100800 */
[----:B-1----:R-:W2:Y:S01]  /*172f0*/  LDL.LU R4, [R1+0x228] ;  /* 0x0002280001047983 */ /* 0x002ea20000300800 */
[----:B------:R-:W-:-:S03]  /*17300*/  ULDC.64 UR4, c[0x0][0x208] ;  /* 0x0000820000047ab9 */ /* 0x000fc60000000a00 */
[----:B------:R-:W-:Y:S01]  /*17310*/  STL [R1+0x2bc], R3 ;  /* 0x0002bc0301007387 */ /* 0x000fe20000100800 */
[----:B--2---:R-:W-:-:S05]  /*17320*/  HADD2.F32 R22, -RZ, R4.H0_H0 ;  /* 0x20000004ff167230 */ /* 0x004fca0000004100 */
[----:B------:R-:W-:Y:S01]  /*17330*/  FMUL R20, R22, R16 ;  /* 0x0000001016147220 */ /* 0x000fe20000400000 */
[----:B------:R-:W-:-:S03]  /*17340*/  @P4 IMAD.MOV.U32 R22, RZ, RZ, R8 ;  /* 0x000000ffff164224 */ /* 0x000fc600078e0008 */
[----:B------:R-:W-:Y:S01]  /*17350*/  FFMA R20, R23, R2, R20 ;  /* 0x0000000217147223 */ /* 0x000fe20000000014 */
[----:B------:R-:W-:-:S04]  /*17360*/  @P4 MOV R23, R7 ;  /* 0x0000000700174202 */ /* 0x000fc80000000f00 */
[----:B------:R-:W-:-:S04]  /*17370*/  F2FP.F16.F32.PACK_AB R18, RZ, R20 ;  /* 0x00000014ff12723e */ /* 0x000fc800000000ff */
[----:B------:R-:W-:-:S04]  /*17380*/  PRMT R17, R18, 0x7610, R17 ;  /* 0x0000761012117816 */ /* 0x000fc80000000011 */
[----:B------:R-:W-:Y:S02]  /*17390*/  PRMT R5, R17, 0x7610, R5 ;  /* 0x0000761011057816 */ /* 0x000fe40000000005 */
[----:B------:R-:W-:-:S03]  /*173a0*/  MOV R17, UR11 ;  /* 0x0000000b00117c02 */ /* 0x000fc60008000f00 */
[----:B------:R1:W-:Y:S02]  /*173b0*/  @P4 STG.E.U16 desc[UR4][R22.64+0x10], R5 ;  /* 0x0000100516004986 */ /* 0x0003e4000c101504 */
[----:B-1----:R-:W-:Y:S02]  /*173c0*/  IMAD.U32 R5, RZ, RZ, UR10 ;  /* 0x0000000aff057e24 */ /* 0x002fe4000f8e00ff */
[----:B------:R1:W5:Y:S01]  /*173d0*/  LDL.LU.64 R22, [R1+0x2f0] ;  /* 0x0002f00001167983 */ /* 0x0003620000300a00 */
[----:B------:R-:W-:Y:S02]  /*173e0*/  IMAD.U32 R20, RZ, RZ, UR11 ;  /* 0x0000000bff147e24 */ /* 0x000fe4000f8e00ff */
[----:B------:R-:W-:Y:S01]  /*173f0*/  SHF.L.U64.HI R5, R5, 0x9, R17 ;  /* 0x0000000905057819 */ /* 0x000fe20000010211 */
[----:B------:R-:W-:-:S04]  /*17400*/  IMAD.U32 R17, RZ, RZ, UR10 ;  /* 0x0000000aff117e24 */ /* 0x000fc8000f8e00ff */
[----:B------:R-:W-:Y:S01]  /*17410*/  STL [R1+0x29c], R5 ;  /* 0x00029c0501007387 */ /* 0x000fe20000100800 */
[C---:B------:R-:W-:Y:S02]  /*17420*/  SHF.L.U32 R18, R17.reuse, 0x9, RZ ;  /* 0x0000000911127819 */ /* 0x040fe400000006ff */
[----:B------:R-:W-:-:S03]  /*17430*/  SHF.L.U64.HI R17, R17, 0x8, R20 ;  /* 0x0000000811117819 */ /* 0x000fc60000010214 */
[----:B------:R3:W-:Y:S04]  /*17440*/  STL [R1+0x230], R18 ;  /* 0x0002301201007387 */ /* 0x0007e80000100800 */
[----:B------:R1:W5:Y:S04]  /*17450*/  LDL.LU R20, [R1+0x2e8] ;  /* 0x0002e80001147983 */ /* 0x0003680000300800 */
[----:B------:R2:W-:Y:S01]  /*17460*/  STL [R1+0x2a8], R17 ;  /* 0x0002a81101007387 */ /* 0x0005e20000100800 */
[----:B---3--:R-:W-:-:S04]  /*17470*/  IADD3 R18, P3, P4, R19, R10, R18 ;  /* 0x0000000a13127210 */ /* 0x008fc80007c7e012 */
[----:B----4-:R-:W-:Y:S02]  /*17480*/  IADD3.X R19, R12, R11, R5, P3, P4 ;  /* 0x0000000b0c137210 */ /* 0x010fe40001fe8405 */
[----:B------:R-:W-:Y:S01]  /*17490*/  MOV R12, UR10 ;  /* 0x0000000a000c7c02 */ /* 0x000fe20008000f00 */
[----:B--2---:R1:W5:Y:S04]  /*174a0*/  LDL.LU R17, [R1+0x2e4] ;  /* 0x0002e40001117983 */ /* 0x0043680000300800 */
[----:B------:R-:W-:Y:S01]  /*174b0*/  IMAD.SHL.U32 R12, R12, 0x100, RZ ;  /* 0x000001000c0c7824 */ /* 0x000fe200078e00ff */
[----:B------:R1:W5:Y:S04]  /*174c0*/  LDL.LU R5, [R1+0x2e0] ;  /* 0x0002e00001057983 */ /* 0x0003680000300800 */
[----:B------:R2:W-:Y:S01]  /*174d0*/  STL.64 [R1+0x258], R18 ;  /* 0x0002581201007387 */ /* 0x0005e20000100a00 */
[----:B------:R-:W-:-:S03]  /*174e0*/  PRMT R3, R4, 0x7610, R3 ;  /* 0x0000761004037816 */ /* 0x000fc60000000003 */
[----:B--2---:R1:W5:Y:S01]  /*174f0*/  LDL.LU.64 R18, [R1+0x2d8] ;  /* 0x0002d80001127983 */ /* 0x0043620000300a00 */
[----:B------:R-:W-:-:S03]  /*17500*/  ISETP.GT.AND P3, PT, R0, 0x9, P2 ;  /* 0x000000090000780c */ /* 0x000fc60001764270 */
[----:B------:R2:W-:Y:S02]  /*17510*/  STL [R1+0x2a4], R12 ;  /* 0x0002a40c01007387 */ /* 0x0005e40000100800 */
[----:B--2---:R-:W-:Y:S02]  /*17520*/  IMAD.WIDE.U32 R12, R13, 0x78, R14 ;  /* 0x000000780d0c7825 */ /* 0x004fe400078e000e */
[----:B------:R1:W5:Y:S04]  /*17530*/  LDL.LU.64 R14, [R1+0x2d0] ;  /* 0x0002d000010e7983 */ /* 0x0003680000300a00 */
[----:B------:R2:W-:Y:S04]  /*17540*/  STL.64 [R1+0x220], R12 ;  /* 0x0002200c01007387 */ /* 0x0005e80000100a00 */
[----:B--2---:R1:W5:Y:S04]  /*17550*/  LDL.LU.64 R12, [R1+0x2c8] ;  /* 0x0002c800010c7983 */ /* 0x0043680000300a00 */
[----:B------:R1:W5:Y:S04]  /*17560*/  LDL.LU R4, [R1+0x2c0] ;  /* 0x0002c00001047983 */ /* 0x0003680000300800 */
[----:B------:R2:W-:Y:S04]  /*17570*/  STL.S16 [R1+0x228], R3 ;  /* 0x0002280301007387 */ /* 0x0005e80000100600 */
[----:B--2---:R1:W5:Y:S01]  /*17580*/  LDL.LU R3, [R1+0x2bc] ;  /* 0x0002bc0001037983 */ /* 0x0043620000300800 */
[----:B------:R-:W-:Y:S04]  /*17590*/  BSSY B1, `(.L_x_50) ;  /* 0x0000007000017945 */ /* 0x000fe80003800000 */
[----:B------:R-:W-:Y:S05]  /*175a0*/  @!P3 BRA `(.L_x_51) ;  /* 0x000000000014b947 */ /* 0x000fea0003800000 */
[----:B------:R-:W-:Y:S01]  /*175b0*/  ULDC.64 UR4, c[0x0][0x208] ;  /* 0x0000820000047ab9 */ /* 0x000fe20000000a00 */
[----:B------:R2:W-:Y:S04]  /*175c0*/  STL [R1+0x2bc], R0 ;  /* 0x0002bc0001007387 */ /* 0x0005e80000100800 */
[----:B--2---:R-:W2:Y:S04]  /*175d0*/  LDG.E.LTC128B.U16 R0, desc[UR4][R232.64+0x12] ;  /* 0x00001204e8007981 */ /* 0x004ea8000c1e1520 */
[----:B--2---:R2:W-:Y:S04]  /*175e0*/  STL [R1+0x228], R0 ;  /* 0x0002280001007387 */ /* 0x0045e80000100800 */
[----:B--2---:R2:W5:Y:S02]  /*175f0*/  LDL.LU R0, [R1+0x2bc] ;  /* 0x0002bc0001007983 */ /* 0x0045640000300800 */
.L_x_51:
[----:B------:R-:W-:Y:S05]  /*17600*/  BSYNC B1 ;  /* 0x0000000000017941 */ /* 0x000fea0003800000 */
.L_x_50:
[----:B------:R-:W-:Y:S04]  /*17610*/  STL [R1+0x2fc], R25 ;  /* 0x0002fc1901007387 */ /* 0x000fe80000100800 */
[----:B------:R3:W-:Y:S04]  /*17620*/  STL [R1+0x2f8], R24 ;  /* 0x0002f81801007387 */ /* 0x0007e80000100800 */
[----:B---3--:R-:W3:Y:S04]  /*17630*/  LDL R24, [R1+0x2a8] ;  /* 0x0002a80001187983 */ /* 0x008ee80000100800 */
[----:B-----5:R4:W-:Y:S04]  /*17640*/  STL.64 [R1+0x2f0], R22 ;  /* 0x0002f01601007387 */ /* 0x0209e80000100a00 */
[----:B----4-:R-:W4:Y:S04]  /*17650*/  LDL.LU.64 R22, [R1+0x220] ;  /* 0x0002200001167983 */ /* 0x010f280000300a00 */
[----:B------:R0:W-:Y:S04]  /*17660*/  STL.64 [R1+0x2e8], R20 ;  /* 0x0002e81401007387 */ /* 0x0001e80000100a00 */
[----:B0-----:R-:W2:Y:S04]  /*17670*/  LDL.64 R20, [R1+0x240] ;  /* 0x0002400001147983 */ /* 0x001ea80000100a00 */
[----:B------:R0:W-:Y:S04]  /*17680*/  STL.64 [R1+0x2e0], R18 ;  /* 0x0002e01201007387 */ /* 0x0001e80000100a00 */
[----:B0-----:R-:W3:Y:S04]  /*17690*/  LDL.64 R18, [R1+0x270] ;  /* 0x0002700001127983 */ /* 0x001ee80000100a00 */
[----:B------:R0:W-:Y:S04]  /*176a0*/  STL [R1+0x2d8], R17 ;  /* 0x0002d81101007387 */ /* 0x0001e80000100800 */
[----:B0-----:R-:W3:Y:S04]  /*176b0*/  LDL R17, [R1+0x26c] ;  /* 0x00026c0001117983 */ /* 0x001ee80000100800 */
[----:B------:R0:W-:Y:S04]  /*176c0*/  STL [R1+0x2d4], R15 ;  /* 0x0002d40f01007387 */ /* 0x0001e80000100800 */
[----:B0-----:R-:W2:Y:S04]  /*176d0*/  LDL.LU R15, [R1+0x280] ;  /* 0x00028000010f7983 */ /* 0x001ea80000300800 */
[----:B------:R0:W-:Y:S04]  /*176e0*/  STL [R1+0x2d0], R14 ;  /* 0x0002d00e01007387 */ /* 0x0001e80000100800 */
[----:B0-----:R-:W3:Y:S04]  /*176f0*/  LDL.LU R14, [R1+0x234] ;  /* 0x00023400010e7983 */ /* 0x001ee80000300800 */
[----:B------:R-:W-:Y:S04]  /*17700*/  STL.64 [R1+0x2c8], R10 ;  /* 0x0002c80a01007387 */ /* 0x000fe80000100a00 */
[----:B------:R-:W-:Y:S04]  /*17710*/  STL [R1+0x2c4], R5 ;  /* 0x0002c40501007387 */ /* 0x000fe80000100800 */
[----:B------:R0:W-:Y:S04]  /*17720*/  STL [R1+0x2c0], R4 ;  /* 0x0002c00401007387 */ /* 0x0001e80000100800 */
[----:B0-----:R-:W3:Y:S04]  /*17730*/  LDL.LU R4, [R1+0x228] ;  /* 0x0002280001047983 */ /* 0x001ee80000300800 */
[----:B------:R-:W-:Y:S01]  /*17740*/  STL [R1+0x2bc], R3 ;  /* 0x0002bc0301007387 */ /* 0x000fe20000100800 */
[----:B----4-:R-:W-:-:S05]  /*17750*/  IADD3 R25, P6, R12, R22, RZ ;  /* 0x000000160c197210 */ /* 0x010fca0007fde0ff */
[----:B------:R0:W-:Y:S04]  /*17760*/  STL [R1+0x24c], R25 ;  /* 0x00024c1901007387 */ /* 0x0001e80000100800 */
[----:B0-----:R0:W5:Y:S01]  /*17770*/  LDL.LU R25, [R1+0x2fc] ;  /* 0x0002fc0001197983 */ /* 0x0011620000300800 */
[----:B--2---:R-:W-:-:S04]  /*17780*/  LOP3.LUT R15, R15, 0xffffffef, RZ, 0xc0, !PT ;  /* 0xffffffef0f0f7812 */ /* 0x004fc800078ec0ff */
[----:B------:R-:W-:Y:S02]  /*17790*/  @P0 LOP3.LUT R15, R15, 0x10, RZ, 0xfc, !PT ;  /* 0x000000100f0f0812 */ /* 0x000fe400078efcff */
[----:B------:R-:W-:Y:S02]  /*177a0*/  IADD3 R13, P0, P4, R12, R22, R20 ;  /* 0x000000160c0d7210 */ /* 0x000fe40007c1e014 */
[----:B------:R-:W2:Y:S04]  /*177b0*/  LDL R12, [R1+0x2a4] ;  /* 0x0002a400010c7983 */ /* 0x000ea80000100800 */
[----:B------:R4:W-:Y:S04]  /*177c0*/  STL [R1+0x2a0], R13 ;  /* 0x0002a00d01007387 */ /* 0x0009e80000100800 */
[----:B----4-:R-:W2:Y:S01]  /*177d0*/  LDL R13, [R1+0x27c] ;  /* 0x00027c00010d7983 */ /* 0x010ea20000100800 */
[----:B------:R-:W-:-:S04]  /*177e0*/  LOP3.LUT R15, R15, 0xfffffffd, RZ, 0xc0, !PT ;  /* 0xfffffffd0f0f7812 */ /* 0x000fc800078ec0ff */
[----:B------:R-:W-:Y:S02]  /*177f0*/  @P6 LOP3.LUT R15, R15, 0x2, RZ, 0xfc, !PT ;  /* 0x000000020f0f6812 */ /* 0x000fe400078efcff */
[----:B--2---:R-:W-:Y:S02]  /*17800*/  IADD3 R12, P5, P6, R13, R8, R12 ;  /* 0x000000080d0c7210 */ /* 0x004fe40007ebe00c */
[----:B------:R-:W2:Y:S01]  /*17810*/  LDL R13, [R1+0x248] ;  /* 0x00024800010d7983 */ /* 0x000ea20000100800 */
[----:B---3--:R-:W-:Y:S01]  /*17820*/  IADD3 R17, R17, R23, RZ ;  /* 0x0000001711117210 */ /* 0x008fe20007ffe0ff */
[----:B------:R-:W-:Y:S01]  /*17830*/  ULDC.64 UR4, c[0x0][0x208] ;  /* 0x0000820000047ab9 */ /* 0x000fe20000000a00 */
[----:B------:R-:W-:Y:S02]  /*17840*/  PRMT R3, R4, 0x7610, R3 ;  /* 0x0000761004037816 */ /* 0x000fe40000000003 */
[----:B--2---:R-:W-:Y:S02]  /*17850*/  IADD3.X R13, R13, R7, R24, P5, P6 ;  /* 0x000000070d0d7210 */ /* 0x004fe40002fec418 */
[----:B------:R0:W5:Y:S04]  /*17860*/  LDL.LU R24, [R1+0x2f8] ;  /* 0x0002f80001187983 */ /* 0x0001680000300800 */
[----:B------:R-:W-:Y:S01]  /*17870*/  STL [R1+0x280], R15 ;  /* 0x0002800f01007387 */ /* 0x000fe20000100800 */
[----:B------:R-:W-:-:S03]  /*17880*/  LOP3.LUT P6, RZ, R15, 0x4, RZ, 0xc0, !PT ;  /* 0x000000040fff7812 */ /* 0x000fc600078cc0ff */
[----:B------:R0:W5:Y:S04]  /*17890*/  LDL.LU.64 R22, [R1+0x2f0] ;  /* 0x0002f00001167983 */ /* 0x0001680000300a00 */
[----:B------:R2:W-:Y:S02]  /*178a0*/  STL [R1+0x22c], R17 ;  /* 0x00022c1101007387 */ /* 0x0005e40000100800 */
[----:B--2---:R-:W-:Y:S02]  /*178b0*/  IADD3.X R17, R19, R17, R21, P0, P4 ;  /* 0x0000001113117210 */ /* 0x004fe400007e8415 */
[----:B------:R-:W-:Y:S01]  /*178c0*/  LOP3.LUT P0, RZ, R15, 0x10, RZ, 0xc0, !PT ;  /* 0x000000100fff7812 */ /* 0x000fe2000780c0ff */
[----:B------:R-:W-:Y:S01]  /*178d0*/  HADD2.F32 R15, -RZ, R4.H0_H0 ;  /* 0x20000004ff0f7230 */ /* 0x000fe20000004100 */
[----:B------:R0:W5:Y:S04]  /*178e0*/  LDL.LU.64 R20, [R1+0x2e8] ;  /* 0x0002e80001147983 */ /* 0x0001680000300a00 */
[----:B------:R-:W-:Y:S01]  /*178f0*/  FMUL R15, R15, R16 ;  /* 0x000000100f0f7220 */ /* 0x000fe20000400000 */
[----:B------:R0:W5:Y:S03]  /*17900*/  LDL.LU.64 R18, [R1+0x2e0] ;  /* 0x0002e00001127983 */ /* 0x0001660000300a00 */
[----:B------:R-:W-:-:S05]  /*17910*/  FFMA R14, R14, R2, R15 ;  /* 0x000000020e0e7223 */ /* 0x000fca000000000f */
[----:B------:R-:W-:-:S04]  /*17920*/  F2FP.F16.F32.PACK_AB R11, RZ, R14 ;  /* 0x0000000eff0b723e */ /* 0x000fc800000000ff */
[----:B------:R-:W-:Y:S02]  /*17930*/  PRMT R10, R11, 0x7610, R10 ;  /* 0x000076100b0a7816 */ /* 0x000fe4000000000a */
[----:B------:R-:W-:Y:S02]  /*17940*/  @P3 MOV R11, R7 ;  /* 0x00000007000b3202 */ /* 0x000fe40000000f00 */
[----:B------:R-:W-:Y:S01]  /*17950*/  PRMT R5, R10, 0x7610, R5 ;  /* 0x000076100a057816 */ /* 0x000fe20000000005 */
[----:B------:R-:W-:Y:S01]  /*17960*/  @P3 IMAD.MOV.U32 R10, RZ, RZ, R8 ;  /* 0x000000ffff0a3224 */ /* 0x000fe200078e0008 */
[----:B------:R2:W-:Y:S04]  /*17970*/  STL [R1+0x2ac], R17 ;  /* 0x0002ac1101007387 */ /* 0x0005e80000100800 */
[----:B------:R3:W-:Y:S04]  /*17980*/  @P3 STG.E.U16 desc[UR4][R10.64+0x12], R5 ;  /* 0x000012050a003986 */ /* 0x0007e8000c101504 */
[----:B--2---:R0:W5:Y:S04]  /*17990*/  LDL.LU R17, [R1+0x2d8] ;  /* 0x0002d80001117983 */ /* 0x0041680000300800 */
[----:B------:R0:W5:Y:S04]  /*179a0*/  LDL.LU R15, [R1+0x2d4] ;  /* 0x0002d400010f7983 */ /* 0x0001680000300800 */
[----:B------:R0:W5:Y:S04]  /*179b0*/  LDL.LU R14, [R1+0x2d0] ;  /* 0x0002d000010e7983 */ /* 0x0001680000300800 */
[----:B---3--:R0:W5:Y:S04]  /*179c0*/  LDL.LU.64 R10, [R1+0x2c8] ;  /* 0x0002c800010a7983 */ /* 0x0081680000300a00 */
[----:B------:R0:W5:Y:S04]  /*179d0*/  LDL.LU R5, [R1+0x2c4] ;  /* 0x0002c40001057983 */ /* 0x0001680000300800 */
[----:B------:R0:W5:Y:S04]  /*179e0*/  LDL.LU R4, [R1+0x2c0] ;  /* 0x0002c00001047983 */ /* 0x0001680000300800 */
[----:B------:R2:W-:Y:S04]  /*179f0*/  STL.S16 [R1+0x228], R3 ;  /* 0x0002280301007387 */ /* 0x0005e80000100600 */
[----:B--2---:R0:W5:Y:S01]  /*17a00*/  LDL.LU R3, [R1+0x2bc] ;  /* 0x0002bc0001037983 */ /* 0x0041620000300800 */
[----:B------:R-:W-:Y:S01]  /*17a10*/  ISETP.GT.AND P3, PT, R0, 0x8, P6 ;  /* 0x000000080000780c */ /* 0x000fe20003764270 */
[----:B------:R-:W-:-:S12]  /*17a20*/  BSSY B1, `(.L_x_52) ;  /* 0x0000007000017945 */ /* 0x000fd80003800000 */
[----:B0-----:R-:W-:Y:S05]  /*17a30*/  @!P3 BRA `(.L_x_53) ;  /* 0x000000000014b947 */ /* 0x001fea0003800000 */
[----:B------:R-:W-:Y:S01]  /*17a40*/  ULDC.64 UR4, c[0x0][0x208] ;  /* 0x0000820000047ab9 */ /* 0x000fe20000000a00 */
[----:B------:R0:W-:Y:S04]  /*17a50*/  STL [R1+0x2bc], R0 ;  /* 0x0002bc0001007387 */ /* 0x0001e80000100800 */
[----:B0----5:R-:W2:Y:S04]  /*17a60*/  LDG.E.LTC128B.U16 R0, desc[UR4][R22.64+0x10] ;  /* 0x0000100416007981 */ /* 0x021ea8000c1e1520 */
[----:B--2---:R0:W-:Y:S04]  /*17a70*/  STL [R1+0x228], R0 ;  /* 0x0002280001007387 */ /* 0x0041e80000100800 */
[----:B0-----:R0:W5:Y:S02]  /*17a80*/  LDL.LU R0, [R1+0x2bc] ;  /* 0x0002bc0001007983 */ /* 0x0011640000300800 */
.L_x_53:
[----:B------:R-:W-:Y:S05]  /*17a90*/  BSYNC B1 ;  /* 0x0000000000017941 */ /* 0x000fea0003800000 */
.L_x_52:
[----:B-----5:R2:W-:Y:S04]  /*17aa0*/  STL [R1+0x2f4], R25 ;  /* 0x0002f41901007387 */ /* 0x0205e80000100800 */
[----:B--2---:R-:W2:Y:S04]  /*17ab0*/  LDL R25, [R1+0x288] ;  /* 0x0002880001197983 */ /* 0x004ea80000100800 */
[----:B------:R3:W-:Y:S04]  /*17ac0*/  STL [R1+0x2f0], R24 ;  /* 0x0002f01801007387 */ /* 0x0007e80000100800 */
[----:B---3--:R-:W3:Y:S04]  /*17ad0*/  LDL.LU R24, [R1+0x238] ;  /* 0x0002380001187983 */ /* 0x008ee80000300800 */
[----:B------:R-:W-:Y:S04]  /*17ae0*/  STL [R1+0x2ec], R23 ;  /* 0x0002ec1701007387 */ /* 0x000fe80000100800 */
[----:B------:R-:W-:Y:S04]  /*17af0*/  STL [R1+0x2e8], R22 ;  /* 0x0002e81601007387 */ /* 0x000fe80000100800 */
[----:B------:R-:W-:Y:S04]  /*17b00*/  STL [R1+0x2e4], R13 ;  /* 0x0002e40d01007387 */ /* 0x000fe80000100800 */
[----:B------:R4:W-:Y:S04]  /*17b10*/  STL [R1+0x2e0], R12 ;  /* 0x0002e00c01007387 */ /* 0x0009e80000100800 */
[----:B----4-:R-:W4:Y:S04]  /*17b20*/  LDL R12, [R1+0x26c] ;  /* 0x00026c00010c7983 */ /* 0x010f280000100800 */
[----:B------:R1:W-:Y:S04]  /*17b30*/  STL.64 [R1+0x2d8], R10 ;  /* 0x0002d80a01007387 */ /* 0x0003e80000100a00 */
[----:B-1----:R-:W4:Y:S04]  /*17b40*/  LDL.64 R10, [R1+0x240] ;  /* 0x00024000010a7983 */ /* 0x002f280000100a00 */
[----:B------:R1:W-:Y:S04]  /*17b50*/  STL [R1+0x2d0], R7 ;  /* 0x0002d00701007387 */ /* 0x0003e80000100800 */
[----:B-1----:R-:W3:Y:S04]  /*17b60*/  LDL R7, [R1+0x268] ;  /* 0x0002680001077983 */ /* 0x002ee80000100800 */
[----:B------:R1:W-:Y:S04]  /*17b70*/  STL.64 [R1+0x2c8], R8 ;  /* 0x0002c80801007387 */ /* 0x0003e80000100a00 */
[----:B-1----:R-:W4:Y:S04]  /*17b80*/  LDL R8, [R1+0x290] ;  /* 0x0002900001087983 */ /* 0x002f280000100800 */
[----:B------:R-:W4:Y:S04]  /*17b90*/  LDL R9, [R1+0x278] ;  /* 0x0002780001097983 */ /* 0x000f280000100800 */
[----:B------:R1:W-:Y:S04]  /*17ba0*/  STL [R1+0x2c0], R6 ;  /* 0x0002c00601007387 */ /* 0x0003e80000100800 */
[----:B-1----:R-:W4:Y:S01]  /*17bb0*/  LDL.LU R6, [R1+0x228] ;  /* 0x0002280001067983 */ /* 0x002f220000300800 */
[----:B------:R-:W-:-:S03]  /*17bc0*/  ULDC.64 UR14, c[0x0][0x208] ;  /* 0x00008200000e7ab9 */ /* 0x000fc60000000a00 */
[----:B------:R-:W-:Y:S01]  /*17bd0*/  STL [R1+0x2bc], R3 ;  /* 0x0002bc0301007387 */ /* 0x000fe20000100800 */
[----:B--2---:R-:W-:Y:S01]  /*17be0*/  R2UR UR4, R25 ;  /* 0x00000000190472ca */ /* 0x004fe200000e0000 */
[----:B---3--:R-:W-:-:S04]  /*17bf0*/  IMAD.WIDE.U32 R20, R7, 0x78, R20 ;  /* 0x0000007807147825 */ /* 0x008fc800078e0014 */
[----:B----4-:R-:W-:-:S05]  /*17c00*/  HADD2.F32 R25, -RZ, R6.H0_H0 ;  /* 0x20000006ff197230 */ /* 0x010fca0000004100 */
[----:B------:R-:W-:-:S04]  /*17c10*/  FMUL R25, R25, R16 ;  /* 0x0000001019197220 */ /* 0x000fc80000400000 */
[----:B------:R-:W-:Y:S02]  /*17c20*/  FFMA R24, R24, R2, R25 ;  /* 0x0000000218187223 */ /* 0x000fe40000000019 */
[----:B------:R1:W5:Y:S03]  /*17c30*/  LDL.LU R25, [R1+0x2f4] ;  /* 0x0002f40001197983 */ /* 0x0003660000300800 */
[----:B------:R-:W-:Y:S02]  /*17c40*/  F2FP.F16.F32.PACK_AB R23, RZ, R24 ;  /* 0x00000018ff17723e */ /* 0x000fe400000000ff */
[----:B------:R1:W5:Y:S02]  /*17c50*/  LDL.LU R24, [R1+0x2f0] ;  /* 0x0002f00001187983 */ /* 0x0003640000300800 */
[----:B------:R-:W-:Y:S02]  /*17c60*/  PRMT R22, R23, 0x7610, R22 ;  /* 0x0000761017167816 */ /* 0x000fe40000000016 */
[----:B------:R1:W5:Y:S02]  /*17c70*/  LDL.LU R23, [R1+0x2ec] ;  /* 0x0002ec0001177983 */ /* 0x0003640000300800 */
[----:B------:R-:W-:-:S02]  /*17c80*/  PRMT R13, R22, 0x7610, R13 ;  /* 0x00007610160d7816 */ /* 0x000fc4000000000d */
[----:B------:R1:W5:Y:S04]  /*17c90*/  LDL.LU R22, [R1+0x2e8] ;  /* 0x0002e80001167983 */ /* 0x0003680000300800 */
[----:B------:R2:W-:Y:S01]  /*17ca0*/  @P3 STG.E.U16 desc[UR14][R4.64+0x10], R13 ;  /* 0x0000100d04003986 */ /* 0x0005e2000c10150e */
[----:B------:R-:W-:-:S04]  /*17cb0*/  IADD3 R20, P3, R10, R20, RZ ;  /* 0x000000140a147210 */ /* 0x000fc80007f7e0ff */
[----:B------:R-:W-:-:S03]  /*17cc0*/  IADD3.X R21, R11, R12, R21, P3, !PT ;  /* 0x0000000c0b157210 */ /* 0x000fc60001ffe415 */
[----:B------:R-:W-:Y:S01]  /*17cd0*/  IMAD.WIDE.U32 R20, R17, R7, R20 ;  /* 0x0000000711147225 */ /* 0x000fe200078e0014 */
[----:B--2---:R1:W5:Y:S02]  /*17ce0*/  LDL.LU R13, [R1+0x2e4] ;  /* 0x0002e400010d7983 */ /* 0x0043640000300800 */
[----:B------:R-:W-:Y:S02]  /*17cf0*/  IADD3 R20, P3, R18, R20, RZ ;  /* 0x0000001412147210 */ /* 0x000fe40007f7e0ff */
[----:B------:R1:W5:Y:S02]  /*17d00*/  LDL.LU R12, [R1+0x2e0] ;  /* 0x0002e000010c7983 */ /* 0x0003640000300800 */
[----:B------:R-:W-:Y:S02]  /*17d10*/  IADD3.X R21, R19, R8, R21, P3, !PT ;  /* 0x0000000813157210 */ /* 0x000fe40001ffe415 */
[----:B------:R1:W5:Y:S04]  /*17d20*/  LDL.LU.64 R10, [R1+0x2d8] ;  /* 0x0002d800010a7983 */ /* 0x0003680000300a00 */
[----:B------:R1:W5:Y:S01]  /*17d30*/  LDL.LU R7, [R1+0x2d0] ;  /* 0x0002d00001077983 */ /* 0x0003620000300800 */
[----:B------:R-:W-:-:S03]  /*17d40*/  IMAD.WIDE.U32 R8, R9, UR4, R20 ;  /* 0x0000000409087c25 */ /* 0x000fc6000f8e0014 */
[----:B------:R-:W2:Y:S01]  /*17d50*/  LDL R21, [R1+0x28c] ;  /* 0x00028c0001157983 */ /* 0x000ea20000100800 */
[----:B------:R-:W-:Y:S02]  /*17d60*/  LEA R20, P3, R8, R14, 0x1 ;  /* 0x0000000e08147211 */ /* 0x000fe400078608ff */
[----:B------:R-:W-:Y:S01]  /*17d70*/  PRMT R3, R6, 0x7610, R3 ;  /* 0x0000761006037816 */ /* 0x000fe20000000003 */
[----:B--2---:R-:W-:-:S05]  /*17d80*/  IMAD.IADD R21, R21, 0x1, R9 ;  /* 0x0000000115157824 */ /* 0x004fca00078e0209 */
[----:B------:R-:W-:Y:S02]  /*17d90*/  LEA.HI.X R21, R8, R15, R21, 0x1, P3 ;  /* 0x0000000f08157211 */ /* 0x000fe400018f0c15 */
[----:B------:R1:W5:Y:S01]  /*17da0*/  LDL.LU.64 R8, [R1+0x2c8] ;  /* 0x0002c80001087983 */ /* 0x0003620000300a00 */
[----:B------:R-:W-:-:S03]  /*17db0*/  ISETP.GT.AND P3, PT, R0, 0x9, P6 ;  /* 0x000000090000780c */ /* 0x000fc60003764270 */
[----:B------:R1:W5:Y:S04]  /*17dc0*/  LDL.LU R6, [R1+0x2c0] ;  /* 0x0002c00001067983 */ /* 0x0003680000300800 */
[----:B------:R2:W-:Y:S04]  /*17dd0*/  STL.S16 [R1+0x228], R3 ;  /* 0x0002280301007387 */ /* 0x0005e80000100600 */
[----:B--2---:R1:W5:Y:S01]  /*17de0*/  LDL.LU R3, [R1+0x2bc] ;  /* 0x0002bc0001037983 */ /* 0x0043620000300800 */
[----:B------:R-:W-:Y:S04]  /*17df0*/  BSSY B1, `(.L_x_54) ;  /* 0x0000007000017945 */ /* 0x000fe80003800000 */
[----:B------:R-:W-:Y:S05]  /*17e00*/  @!P3 BRA `(.L_x_55) ;  /* 0x000000000014b947 */ /* 0x000fea0003800000 */
[----:B------:R-:W-:Y:S01]  /*17e10*/  ULDC.64 UR4, c[0x0][0x208] ;  /* 0x0000820000047ab9 */ /* 0x000fe20000000a00 */
[----:B------:R2:W-:Y:S04]  /*17e20*/  STL [R1+0x2bc], R0 ;  /* 0x0002bc0001007387 */ /* 0x0005e80000100800 */
[----:B--2--5:R-:W2:Y:S04]  /*17e30*/  LDG.E.LTC128B.U16 R0, desc[UR4][R22.64+0x12] ;  /* 0x0000120416007981 */ /* 0x024ea8000c1e1520 */
[----:B--2---:R2:W-:Y:S04]  /*17e40*/  STL [R1+0x228], R0 ;  /* 0x0002280001007387 */ /* 0x0045e80000100800 */
[----:B--2---:R2:W5:Y:S02]  /*17e50*/  LDL.LU R0, [R1+0x2bc] ;  /* 0x0002bc0001007983 */ /* 0x0045640000300800 */
.L_x_55:
[----:B------:R-:W-:Y:S05]  /*17e60*/  BSYNC B1 ;  /* 0x0000000000017941 */ /* 0x000fea0003800000 */
.L_x_54:
[----:B------:R3:W-:Y:S04]  /*17e70*/  STL [R1+0x310], R31 ;  /* 0x0003101f01007387 */ /* 0x0007e80000100800 */
[----:B---3--:R-:W3:Y:S04]  /*17e80*/  LDL R31, [R1+0x280] ;  /* 0x00028000011f7983 */ /* 0x008ee80000100800 */
[----:B------:R4:W-:Y:S04]  /*17e90*/  STL [R1+0x30c], R30 ;  /* 0x00030c1e01007387 */ /* 0x0009e80000100800 */
[----:B----4-:R-:W4:Y:S04]  /*17ea0*/  LDL.LU R30, [R1+0x23c] ;  /* 0x00023c00011e7983 */ /* 0x010f280000300800 */
[----:B------:R-:W-:Y:S04]  /*17eb0*/  STL [R1+0x308], R29 ;  /* 0x0003081d01007387 */ /* 0x000fe80000100800 */
[----:B------:R-:W-:Y:S04]  /*17ec0*/  STL [R1+0x304], R28 ;  /* 0x0003041c01007387 */ /* 0x000fe80000100800 */
[----:B------:R0:W-:Y:S04]  /*17ed0*/  STL [R1+0x300], R27 ;  /* 0x0003001b01007387 */ /* 0x0001e80000100800 */
[----:B0-----:R-:W2:Y:S04]  /*17ee0*/  LDL.LU R27, [R1+0x22c] ;  /* 0x00022c00011b7983 */ /* 0x001ea80000300800 */
[----:B------:R0:W-:Y:S04]  /*17ef0*/  STL [R1+0x2fc], R26 ;  /* 0x0002fc1a01007387 */ /* 0x0001e80000100800 */
[----:B0-----:R-:W2:Y:S04]  /*17f00*/  LDL.LU R26, [R1+0x24c] ;  /* 0x00024c00011a7983 */ /* 0x001ea80000300800 */
[----:B-----5:R0:W-:Y:S04]  /*17f10*/  STL [R1+0x2f8], R23 ;  /* 0x0002f81701007387 */ /* 0x0201e80000100800 */
[----:B0-----:R-:W4:Y:S04]  /*17f20*/  LDL.LU R23, [R1+0x228] ;  /* 0x0002280001177983 */ /* 0x001f280000300800 */
[----:B------:R0:W-:Y:S04]  /*17f30*/  STL.64 [R1+0x2f0], R24 ;  /* 0x0002f01801007387 */ /* 0x0001e80000100a00 */
[----:B0-----:R-:W2:Y:S04]  /*17f40*/  LDL.LU.64 R24, [R1+0x270] ;  /* 0x0002700001187983 */ /* 0x001ea80000300a00 */
[----:B------:R-:W-:Y:S04]  /*17f50*/  STL [R1+0x2ec], R22 ;  /* 0x0002ec1601007387 */ /* 0x000fe80000100800 */
[----:B------:R0:W-:Y:S04]  /*17f60*/  STL [R1+0x2e8], R21 ;  /* 0x0002e81501007387 */ /* 0x0001e80000100800 */
[----:B0-----:R-:W2:Y:S04]  /*17f70*/  LDL.LU R21, [R1+0x200] ;  /* 0x0002000001157983 */ /* 0x001ea80000300800 */
[----:B------:R-:W-:Y:S04]  /*17f80*/  STL [R1+0x2e4], R20 ;  /* 0x0002e41401007387 */ /* 0x000fe80000100800 */
[----:B------:R-:W-:Y:S04]  /*17f90*/  STL [R1+0x2e0], R17 ;  /* 0x0002e01101007387 */ /* 0x000fe80000100800 */
[----:B------:R0:W-:Y:S04]  /*17fa0*/  STL.64 [R1+0x2d8], R18 ;  /* 0x0002d81201007387 */ /* 0x0001e80000100a00 */
[----:B0-----:R-:W2:Y:S04]  /*17fb0*/  LDL.LU R19, [R1+0x230] ;  /* 0x0002300001137983 */ /* 0x001ea80000300800 */
[----:B------:R0:W-:Y:S01]  /*17fc0*/  STL.64 [R1+0x2d0], R12 ;  /* 0x0002d00c01007387 */ /* 0x0001e20000100a00 */
[----:B------:R-:W-:-:S03]  /*17fd0*/  ULDC.64 UR4, c[0x0][0x208] ;  /* 0x0000820000047ab9 */ /* 0x000fc60000000a00 */
[----:B0-----:R-:W2:Y:S04]  /*17fe0*/  LDL R13, [R1+0x268] ;  /* 0x00026800010d7983 */ /* 0x001ea80000100800 */
[----:B------:R0:W-:Y:S04]  /*17ff0*/  STL.64 [R1+0x2c8], R8 ;  /* 0x0002c80801007387 */ /* 0x0001e80000100a00 */
[----:B0-----:R-:W2:Y:S04]  /*18000*/  LDL.LU.64 R8, [R1+0x240] ;  /* 0x0002400001087983 */ /* 0x001ea80000300a00 */
[----:B------:R0:W-:Y:S04]  /*18010*/  STL.64 [R1+0x2c0], R6 ;  /* 0x0002c00601007387 */ /* 0x0001e80000100a00 */
[----:B0-----:R-:W2:Y:S01]  /*18020*/  LDL.LU.64 R6, [R1+0x250] ;  /* 0x0002500001067983 */ /* 0x001ea20000300a00 */
[----:B---3--:R-:W-:Y:S01]  /*18030*/  LOP3.LUT P4, RZ, R31, 0x2, RZ, 0xc0, !PT ;  /* 0x000000021fff7812 */ /* 0x008fe2000788c0ff */
        /* <DEDUP_REMOVED lines=10> */
[----:B------:R2:W-:Y:S02]  /*180e0*/  @P3 STG.E.U16 desc[UR4][R4.64+0x12], R18 ;  /* 0x0000121204003986 */ /* 0x0005e4000c101504 */
[----:B--2---:R-:W-:Y:S02]  /*180f0*/  IADD3 R18, P3, R19, R10, RZ ;  /* 0x0000000a13127210 */ /* 0x004fe40007f7e0ff */
[----:B------:R-:W2:Y:S01]  /*18100*/  LDL.LU R19, [R1+0x29c] ;  /* 0x00029c0001137983 */ /* 0x000ea20000300800 */
[----:B------:R-:W-:Y:S02]  /*18110*/  IADD3.X R27, R27, R25, RZ, P4, !PT ;  /* 0x000000191b1b7210 */ /* 0x000fe400027fe4ff */
[----:B------:R-:W-:-:S04]  /*18120*/  LEA R24, P4, R26, R14, 0x1 ;  /* 0x0000000e1a187211 */ /* 0x000fc800078808ff */
[----:B------:R-:W-:Y:S02]  /*18130*/  LEA.HI.X R25, R26, R15, R27, 0x1, P4 ;  /* 0x0000000f1a197211 */ /* 0x000fe400020f0c1b */
[----:B------:R-:W-:Y:S01]  /*18140*/  ISETP.GT.AND P4, PT, R3, 0x100, PT ;  /* 0x000001000300780c */ /* 0x000fe20003f84270 */
[----:B------:R0:W5:Y:S01]  /*18150*/  LDL.LU R27, [R1+0x300] ;  /* 0x00030000011b7983 */ /* 0x0001620000300800 */
[----:B------:R-:W-:-:S03]  /*18160*/  PRMT R22, R23, 0x7610, R22 ;  /* 0x0000761017167816 */ /* 0x000fc60000000016 */
[----:B------:R0:W5:Y:S04]  /*18170*/  LDL.LU R26, [R1+0x2fc] ;  /* 0x0002fc00011a7983 */ /* 0x0001680000300800 */
[----:B------:R0:W5:Y:S01]  /*18180*/  LDL.LU R23, [R1+0x2f8] ;  /* 0x0002f80001177983 */ /* 0x0001620000300800 */
[----:B--2---:R-:W-:Y:S01]  /*18190*/  IMAD.X R19, R19, 0x1, R11, P3 ;  /* 0x0000000113137824 */ /* 0x004fe200018e060b */
[----:B------:R-:W-:-:S13]  /*181a0*/  ISETP.GT.AND P3, PT, R0, RZ, P4 ;  /* 0x000000ff0000720c */ /* 0x000fda0002764270 */
[----:B------:R-:W2:Y:S04]  /*181b0*/  @P3 LDG.E.LTC128B.U16 R22, desc[UR4][R24.64] ;  /* 0x0000000418163981 */ /* 0x000ea8000c1e1520 */
[----:B------:R0:W5:Y:S04]  /*181c0*/  LDL.LU.64 R24, [R1+0x2f0] ;  /* 0x0002f00001187983 */ /* 0x0001680000300a00 */
[----:B------:R-:W-:Y:S04]  /*181d0*/  STL.64 [R1+0x220], R18 ;  /* 0x0002201201007387 */ /* 0x000fe80000100a00 */
[----:B--2---:R2:W-:Y:S02]  /*181e0*/  STL [R1+0x228], R22 ;  /* 0x0002281601007387 */ /* 0x0045e40000100800 */
[----:B--2---:R-:W-:-:S05]  /*181f0*/  HADD2.F32 R22, -RZ, R22.H0_H0 ;  /* 0x20000016ff167230 */ /* 0x004fca0000004100 */
        /* <DEDUP_REMOVED lines=9> */
[----:B------:R2:W-:Y:S04]  /*18290*/  @P3 STG.E.U16 desc[UR4][R18.64], R12 ;  /* 0x0000000c12003986 */ /* 0x0005e8000c101504 */
[----:B--2---:R0:W5:Y:S01]  /*182a0*/  LDL.LU.64 R18, [R1+0x2d8] ;  /* 0x0002d80001127983 */ /* 0x0041620000300a00 */
[----:B------:R-:W-:-:S03]  /*182b0*/  IMAD.WIDE.U32 R12, R13, 0x78, R6 ;  /* 0x000000780d0c7825 */ /* 0x000fc600078e0006 */
[----:B------:R-:W2:Y:S01]  /*182c0*/  LDL.LU R7, [R1+0x26c] ;  /* 0x00026c0001077983 */ /* 0x000ea20000300800 */
[----:B------:R-:W-:-:S04]  /*182d0*/  IADD3 R6, P3, R8, R12, RZ ;  /* 0x0000000c08067210 */ /* 0x000fc80007f7e0ff */
[----:B--2---:R-:W-:Y:S02]  /*182e0*/  IADD3.X R7, R9, R7, R13, P3, !PT ;  /* 0x0000000709077210 */ /* 0x004fe40001ffe40d */
[----:B------:R0:W5:Y:S04]  /*182f0*/  LDL.LU.64 R12, [R1+0x2d0] ;  /* 0x0002d000010c7983 */ /* 0x0001680000300a00 */
[----:B------:R0:W5:Y:S04]  /*18300*/  LDL.LU.64 R8, [R1+0x2c8] ;  /* 0x0002c80001087983 */ /* 0x0001680000300a00 */
[----:B------:R2:W-:Y:S04]  /*18310*/  STL.64 [R1+0x230], R6 ;  /* 0x0002300601007387 */ /* 0x0005e80000100a00 */
[----:B--2---:R0:W5:Y:S01]  /*18320*/  LDL.LU.64 R6, [R1+0x2c0] ;  /* 0x0002c00001067983 */ /* 0x0041620000300a00 */
        /* <DEDUP_REMOVED lines=8> */
.L_x_57:
[----:B------:R-:W-:Y:S05]  /*183b0*/  BSYNC B1 ;  /* 0x0000000000017941 */ /* 0x000fea0003800000 */
.L_x_56:
[----:B-----5:R2:W-:Y:S04]  /*183c0*/  STL [R1+0x2e8], R20 ;  /* 0x0002e81401007387 */ /* 0x0205e80000100800 */
[----:B--2---:R-:W2:Y:S04]  /*183d0*/  LDL R20, [R1+0x288] ;  /* 0x0002880001147983 */ /* 0x004ea80000100800 */
[----:B------:R3:W-:Y:S04]  /*183e0*/  STL.64 [R1+0x2e0], R12 ;  /* 0x0002e00c01007387 */ /* 0x0007e80000100a00 */
[----:B---3--:R-:W3:Y:S04]  /*183f0*/  LDL.LU R12, [R1+0x204] ;  /* 0x00020400010c7983 */ /* 0x008ee80000300800 */
[----:B------:R-:W4:Y:S04]  /*18400*/  LDL.LU R13, [R1+0x268] ;  /* 0x00026800010d7983 */ /* 0x000f280000300800 */
[----:B------:R1:W-:Y:S04]  /*18410*/  STL.64 [R1+0x2d8], R10 ;  /* 0x0002d80a01007387 */ /* 0x0003e80000100a00 */
[----:B-1----:R-:W4:Y:S04]  /*18420*/  LDL.LU.64 R10, [R1+0x230] ;  /* 0x00023000010a7983 */ /* 0x002f280000300a00 */
[----:B------:R1:W-:Y:S04]  /*18430*/  STL [R1+0x2d0], R5 ;  /* 0x0002d00501007387 */ /* 0x0003e80000100800 */
[----:B-1----:R-:W3:Y:S04]  /*18440*/  LDL.LU R5, [R1+0x2a0] ;  /* 0x0002a00001057983 */ /* 0x002ee80000300800 */
[----:B------:R1:W-:Y:S04]  /*18450*/  STL.64 [R1+0x2c8], R8 ;  /* 0x0002c80801007387 */ /* 0x0003e80000100a00 */
[----:B-1----:R-:W3:Y:S04]  /*18460*/  LDL.LU R8, [R1+0x290] ;  /* 0x0002900001087983 */ /* 0x002ee80000300800 */
[----:B------:R-:W3:Y:S04]  /*18470*/  LDL.LU R9, [R1+0x278] ;  /* 0x0002780001097983 */ /* 0x000ee80000300800 */
[----:B------:R1:W-:Y:S04]  /*18480*/  STL.64 [R1+0x2c0], R6 ;  /* 0x0002c00601007387 */ /* 0x0003e80000100a00 */
[----:B-1----:R-:W3:Y:S04]  /*18490*/  LDL.64 R6, [R1+0x220] ;  /* 0x0002200001067983 */ /* 0x002ee80000100a00 */
[----:B------:R1:W-:Y:S04]  /*184a0*/  STL [R1+0x2bc], R4 ;  /* 0x0002bc0401007387 */ /* 0x0003e80000100800 */
[----:B-1----:R-:W3:Y:S01]  /*184b0*/  LDL.LU R4, [R1+0x228] ;  /* 0x0002280001047983 */ /* 0x002ee20000300800 */
[----:B------:R-:W-:Y:S01]  /*184c0*/  ULDC.64 UR14, c[0x0][0x208] ;  /* 0x00008200000e7ab9 */ /* 0x000fe20000000a00 */
[----:B--2---:R-:W-:Y:S01]  /*184d0*/  R2UR UR4, R20 ;  /* 0x00000000140472ca */ /* 0x004fe200000e0000 */
[----:B----4-:R-:W-:-:S04]  /*184e0*/  IMAD.WIDE.U32 R10, R17, R13, R10 ;  /* 0x0000000d110a7225 */ /* 0x010fc800078e000a */
[----:B---3--:R-:W-:-:S05]  /*184f0*/  HADD2.F32 R20, -RZ, R4.H0_H0 ;  /* 0x20000004ff147230 */ /* 0x008fca0000004100 */
[----:B------:R-:W-:-:S04]  /*18500*/  FMUL R20, R20, R16 ;  /* 0x0000001014147220 */ /* 0x000fc80000400000 */
[----:B------:R-:W-:Y:S01]  /*18510*/  FFMA R12, R12, R2, R20 ;  /* 0x000000020c0c7223 */ /* 0x000fe20000000014 */
[----:B------:R-:W-:Y:S01]  /*18520*/  @P3 IMAD.MOV.U32 R13, RZ, RZ, R7 ;  /* 0x000000ffff0d3224 */ /* 0x000fe200078e0007 */
[----:B------:R1:W5:Y:S03]  /*18530*/  LDL.LU R20, [R1+0x2e8] ;  /* 0x0002e80001147983 */ /* 0x0003660000300800 */
[----:B------:R-:W-:Y:S02]  /*18540*/  F2FP.F16.F32.PACK_AB R17, RZ, R12 ;  /* 0x0000000cff11723e */ /* 0x000fe400000000ff */
[----:B------:R-:W-:-:S05]  /*18550*/  @P3 MOV R12, R6 ;  /* 0x00000006000c3202 */ /* 0x000fca0000000f00 */
[----:B------:R2:W-:Y:S01]  /*18560*/  @P3 STG.E.U16 desc[UR14][R12.64+0x2], R17 ;  /* 0x000002110c003986 */ /* 0x0005e2000c10150e */
[----:B------:R-:W-:-:S04]  /*18570*/  IADD3 R18, P3, R18, R10, RZ ;  /* 0x0000000a12127210 */ /* 0x000fc80007f7e0ff */
[----:B------:R-:W-:-:S03]  /*18580*/  IADD3.X R19, R19, R8, R11, P3, !PT ;  /* 0x0000000813137210 */ /* 0x000fc60001ffe40b */
[----:B------:R-:W-:Y:S01]  /*18590*/  IMAD.WIDE.U32 R18, R9, UR4, R18 ;  /* 0x0000000409127c25 */ /* 0x000fe2000f8e0012 */
[----:B--2---:R1:W5:Y:S04]  /*185a0*/  LDL.LU.64 R12, [R1+0x2e0] ;  /* 0x0002e000010c7983 */ /* 0x0043680000300a00 */
[----:B------:R-:W2:Y:S04]  /*185b0*/  LDL.LU R17, [R1+0x28c] ;  /* 0x00028c0001117983 */ /* 0x000ea80000300800 */
[----:B------:R1:W5:Y:S01]  /*185c0*/  LDL.LU.64 R10, [R1+0x2d8] ;  /* 0x0002d800010a7983 */ /* 0x0003620000300a00 */
[----:B------:R-:W-:-:S03]  /*185d0*/  LEA R8, P3, R5, R14, 0x1 ;  /* 0x0000000e05087211 */ /* 0x000fc600078608ff */
[----:B------:R-:W3:Y:S01]  /*185e0*/  LDL.LU R9, [R1+0x2ac] ;  /* 0x0002ac0001097983 */ /* 0x000ee20000300800 */
[----:B--2---:R-:W-:Y:S02]  /*185f0*/  IADD3 R17, R17, R19, RZ ;  /* 0x0000001311117210 */ /* 0x004fe40007ffe0ff */
[----:B---3--:R-:W-:Y:S02]  /*18600*/  LEA.HI.X R9, R5, R15, R9, 0x1, P3 ;  /* 0x0000000f05097211 */ /* 0x008fe400018f0c09 */
[----:B------:R1:W5:Y:S01]  /*18610*/  LDL.LU R5, [R1+0x2d0] ;  /* 0x0002d00001057983 */ /* 0x0003620000300800 */
[----:B------:R-:W-:-:S03]  /*18620*/  LEA R14, P3, R18, R14, 0x1 ;  /* 0x0000000e120e7211 */ /* 0x000fc600078608ff */
[----:B------:R2:W-:Y:S01]  /*18630*/  STL.64 [R1+0x200], R8 ;  /* 0x0002000801007387 */ /* 0x0005e20000100a00 */
[----:B------:R-:W-:-:S03]  /*18640*/  LEA.HI.X R15, R18, R15, R17, 0x1, P3 ;  /* 0x0000000f120f7211 */ /* 0x000fc600018f0c11 */
[----:B--2---:R1:W5:Y:S04]  /*18650*/  LDL.LU.64 R8, [R1+0x2c8] ;  /* 0x0002c80001087983 */ /* 0x0043680000300a00 */
[----:B------:R-:W2:Y:S04]  /*18660*/  LDL R19, [R1+0x27c] ;  /* 0x00027c0001137983 */ /* 0x000ea80000100800 */
[----:B------:R-:W3:Y:S01]  /*18670*/  LDL R17, [R1+0x248] ;  /* 0x0002480001117983 */ /* 0x000ee20000100800 */
[----:B--2---:R-:W-:-:S05]  /*18680*/  IADD3 R18, P3, R6, R19, RZ ;  /* 0x0000001306127210 */ /* 0x004fca0007f7e0ff */
[----:B---3--:R-:W-:Y:S01]  /*18690*/  IMAD.X R19, R7, 0x1, R17, P3 ;  /* 0x0000000107137824 */ /* 0x008fe200018e0611 */
[----:B------:R-:W-:Y:S01]  /*186a0*/  ISETP.GT.AND P3, PT, R3, 0x108, PT ;  /* 0x000001080300780c */ /* 0x000fe20003f64270 */
[----:B------:R1:W5:Y:S01]  /*186b0*/  LDL.LU.64 R6, [R1+0x2c0] ;  /* 0x0002c00001067983 */ /* 0x0003620000300a00 */
[----:B------:R-:W-:-:S03]  /*186c0*/  PRMT R3, R4, 0x7610, R3 ;  /* 0x0000761004037816 */ /* 0x000fc60000000003 */
[----:B------:R1:W5:Y:S01]  /*186d0*/  LDL.LU R4, [R1+0x2bc] ;  /* 0x0002bc0001047983 */ /* 0x0003620000300800 */
[----:B------:R-:W-:Y:S01]  /*186e0*/  ISETP.GT.AND P5, PT, R0, RZ, P3 ;  /* 0x000000ff0000720c */ /* 0x000fe20001fa4270 */
[----:B------:R-:W-:-:S12]  /*186f0*/  BSSY B1, `(.L_x_58) ;  /* 0x0000007000017945 */ /* 0x000fd80003800000 */
[----:B-1----:R-:W-:Y:S05]  /*18700*/  @!P5 BRA `(.L_x_59) ;  /* 0x000000000014d947 */ /* 0x002fea0003800000 */
[----:B------:R1:W-:Y:S04]  /*18710*/  STL [R1+0x2bc], R2 ;  /* 0x0002bc0201007387 */ /* 0x0003e80000100800 */
[----:B-1----:R-:W2:Y:S01]  /*18720*/  LDL.LU.64 R2, [R1+0x200] ;  /* 0x0002000001027983 */ /* 0x002ea20000300a00 */
[----:B------:R-:W-:-:S03]  /*18730*/  ULDC.64 UR4, c[0x0][0x208] ;  /* 0x0000820000047ab9 */ /* 0x000fc60000000a00 */
[----:B--2---:R1:W5:Y:S04]  /*18740*/  LDG.E.LTC128B.U16 R3, desc[UR4][R2.64] ;  /* 0x0000000402037981 */ /* 0x004368000c1e1520 */
[----:B------:R1:W5:Y:S02]  /*18750*/  LDL.LU R2, [R1+0x2bc] ;  /* 0x0002bc0001027983 */ /* 0x0003640000300800 */
.L_x_59:
[----:B------:R-:W-:Y:S05]  /*18760*/  BSYNC B1 ;  /* 0x0000000000017941 */ /* 0x000fea0003800000 */
.L_x_58:
[----:B-----5:R2:W-:Y:S04]  /*18770*/  STL [R1+0x2bc], R4 ;  /* 0x0002bc0401007387 */ /* 0x0205e80000100800 */
[----:B--2---:R-:W2:Y:S01]  /*18780*/  LDL.LU R4, [R1+0x208] ;  /* 0x0002080001047983 */ /* 0x004ea20000300800 */
[----:B------:R-:W-:Y:S01]  /*18790*/  HADD2.F32 R17, -RZ, R3.H0_H0 ;  /* 0x20000003ff117230 */ /* 0x000fe20000004100 */
[----:B------:R-:W-:-:S04]  /*187a0*/  ULDC.64 UR4, c[0x0][0x208] ;  /* 0x0000820000047ab9 */ /* 0x000fc80000000a00 */
[----:B------:R-:W-:-:S04]  /*187b0*/  FMUL R17, R17, R16 ;  /* 0x0000001011117220 */ /* 0x000fc80000400000 */
[----:B--2---:R-:W-:Y:S02]  /*187c0*/  FFMA R17, R4, R2, R17 ;  /* 0x0000000204117223 */ /* 0x004fe40000000011 */
[----:B------:R2:W5:Y:S01]  /*187d0*/  LDL.LU R4, [R1+0x2bc] ;  /* 0x0002bc0001047983 */ /* 0x0005620000300800 */
[----:B------:R-:W-:Y:S02]  /*187e0*/  BSSY B1, `(.L_x_60) ;  /* 0x0000007000017945 */ /* 0x000fe40003800000 */
[----:B------:R-:W-:-:S05]  /*187f0*/  F2FP.F16.F32.PACK_AB R17, RZ, R17 ;  /* 0x00000011ff11723e */ /* 0x000fca00000000ff */
[----:B------:R2:W-:Y:S01]  /*18800*/  @P5 STG.E.U16 desc[UR4][R18.64], R17 ;  /* 0x0000001112005986 */ /* 0x0005e2000c101504 */
[----:B------:R-:W-:-:S13]  /*18810*/  ISETP.GT.AND P5, PT, R0, 0x1, P3 ;  /* 0x000000010000780c */ /* 0x000fda0001fa4270 */
[----:B--2---:R-:W-:Y:S05]  /*18820*/  @!P5 BRA `(.L_x_61) ;  /* 0x000000000008d947 */ /* 0x004fea0003800000 */
[----:B------:R-:W-:Y:S02]  /*18830*/  ULDC.64 UR4, c[0x0][0x208] ;  /* 0x0000820000047ab9 */ /* 0x000fe40000000a00 */
[----:B------:R2:W5:Y:S03]  /*18840*/  LDG.E.LTC128B.U16 R3, desc[UR4][R14.64+0x2] ;  /* 0x000002040e037981 */ /* 0x000566000c1e1520 */
.L_x_61:
[----:B------:R-:W-:Y:S05]  /*18850*/  BSYNC B1 ;  /* 0x0000000000017941 */ /* 0x000fea0003800000 */
.L_x_60:
[----:B-----5:R3:W-:Y:S04]  /*18860*/  STL [R1+0x2bc], R4 ;  /* 0x0002bc0401007387 */ /* 0x0207e80000100800 */
[----:B---3--:R-:W3:Y:S01]  /*18870*/  LDL.LU R4, [R1+0x20c] ;  /* 0x00020c0001047983 */ /* 0x008ee20000300800 */
[----:B------:R-:W-:-:S05]  /*18880*/  HADD2.F32 R17, -RZ, R3.H0_H0 ;  /* 0x20000003ff117230 */ /* 0x000fca0000004100 */
[----:B------:R-:W-:Y:S01]  /*18890*/  FMUL R17, R17, R16 ;  /* 0x0000001011117220 */ /* 0x000fe20000400000 */
[----:B------:R-:W-:-:S03]  /*188a0*/  ULDC.64 UR4, c[0x0][0x208] ;  /* 0x0000820000047ab9 */ /* 0x000fc60000000a00 */
[----:B---3--:R-:W-:Y:S02]  /*188b0*/  FFMA R17, R4, R2, R17 ;  /* 0x0000000204117223 */ /* 0x008fe40000000011 */
[----:B------:R3:W5:Y:S01]  /*188c0*/  LDL.LU R4, [R1+0x2bc] ;  /* 0x0002bc0001047983 */ /* 0x0007620000300800 */
[----:B------:R-:W-:Y:S02]  /*188d0*/  BSSY B1, `(.L_x_62) ;  /* 0x0000007000017945 */ /* 0x000fe40003800000 */
[----:B------:R-:W-:-:S05]  /*188e0*/  F2FP.F16.F32.PACK_AB R17, RZ, R17 ;  /* 0x00000011ff11723e */ /* 0x000fca00000000ff */
[----:B------:R3:W-:Y:S01]  /*188f0*/  @P5 STG.E.U16 desc[UR4][R18.64+0x2], R17 ;  /* 0x0000021112005986 */ /* 0x0007e2000c101504 */
[----:B------:R-:W-:-:S13]  /*18900*/  ISETP.GT.AND P5, PT, R0, 0x8, P4 ;  /* 0x000000080000780c */ /* 0x000fda00027a4270 */
[----:B---3--:R-:W-:Y:S05]  /*18910*/  @!P5 BRA `(.L_x_63) ;  /* 0x000000000008d947 */ /* 0x008fea0003800000 */
[----:B------:R-:W-:Y:S02]  /*18920*/  ULDC.64 UR4, c[0x0][0x208] ;  /* 0x0000820000047ab9 */ /* 0x000fe40000000a00 */
[----:B------:R3:W5:Y:S03]  /*18930*/  LDG.E.LTC128B.U16 R3, desc[UR4][R20.64+0x10] ;  /* 0x0000100414037981 */ /* 0x000766000c1e1520 */
.L_x_63:
[----:B------:R-:W-:Y:S05]  /*18940*/  BSYNC B1 ;  /* 0x0000000000017941 */ /* 0x000fea0003800000 */
.L_x_62:
[----:B-----5:R4:W-:Y:S04]  /*18950*/  STL [R1+0x2bc], R4 ;  /* 0x0002bc0401007387 */ /* 0x0209e80000100800 */
[----:B----4-:R-:W4:Y:S04]  /*18960*/  LDL.LU R4, [R1+0x210] ;  /* 0x0002100001047983 */ /* 0x010f280000300800 */
[----:B------:R-:W2:Y:S01]  /*18970*/  LDL.64 R18, [R1+0x220] ;  /* 0x0002200001127983 */ /* 0x000ea20000100a00 */
[----:B------:R-:W-:-:S05]  /*18980*/  HADD2.F32 R17, -RZ, R3.H0_H0 ;  /* 0x20000003ff117230 */ /* 0x000fca0000004100 */
[----:B------:R-:W-:Y:S01]  /*18990*/  FMUL R17, R17, R16 ;  /* 0x0000001011117220 */ /* 0x000fe20000400000 */
[----:B------:R-:W-:-:S03]  /*189a0*/  ULDC.64 UR4, c[0x0][0x208] ;  /* 0x0000820000047ab9 */ /* 0x000fc60000000a00 */
[----:B----4-:R-:W-:Y:S02]  /*189b0*/  FFMA R17, R4, R2, R17 ;  /* 0x0000000204117223 */ /* 0x010fe40000000011 */
[----:B------:R4:W5:Y:S01]  /*189c0*/  LDL.LU R4, [R1+0x2bc] ;  /* 0x0002bc0001047983 */ /* 0x0009620000300800 */
[----:B------:R-:W-:Y:S02]  /*189d0*/  BSSY B1, `(.L_x_64) ;  /* 0x0000007000017945 */ /* 0x000fe40003800000 */
[----:B------:R-:W-:-:S05]  /*189e0*/  F2FP.F16.F32.PACK_AB R17, RZ, R17 ;  /* 0x00000011ff11723e */ /* 0x000fca00000000ff */
[----:B--2---:R4:W-:Y:S01]  /*189f0*/  @P5 STG.E.U16 desc[UR4][R18.64+0x10], R17 ;  /* 0x0000101112005986 */ /* 0x0049e2000c101504 */
[----:B------:R-:W-:-:S13]  /*18a00*/  ISETP.GT.AND P5, PT, R0, 0x9, P4 ;  /* 0x000000090000780c */ /* 0x000fda00027a4270 */
[----:B----4-:R-:W-:Y:S05]  /*18a10*/  @!P5 BRA `(.L_x_65) ;  /* 0x000000000008d947 */ /* 0x010fea0003800000 */
[----:B------:R-:W-:Y:S02]  /*18a20*/  ULDC.64 UR4, c[0x0][0x208] ;  /* 0x0000820000047ab9 */ /* 0x000fe40000000a00 */
[----:B------:R2:W5:Y:S03]  /*18a30*/  LDG.E.LTC128B.U16 R3, desc[UR4][R20.64+0x12] ;  /* 0x0000120414037981 */ /* 0x000566000c1e1520 */
.L_x_65:
[----:B------:R-:W-:Y:S05]  /*18a40*/  BSYNC B1 ;  /* 0x0000000000017941 */ /* 0x000fea0003800000 */
.L_x_64:
[----:B------:R-:W4:Y:S04]  /*18a50*/  LDL.LU R18, [R1+0x214] ;  /* 0x0002140001127983 */ /* 0x000f280000300800 */
[----:B-----5:R0:W-:Y:S04]  /*18a60*/  STL.64 [R1+0x2c0], R4 ;  /* 0x0002c00401007387 */ /* 0x0201e80000100a00 */
[----:B0-----:R-:W3:Y:S01]  /*18a70*/  LDL.LU.64 R4, [R1+0x220] ;  /* 0x0002200001047983 */ /* 0x001ee20000300a00 */
[----:B------:R-:W-:Y:S01]  /*18a80*/  HADD2.F32 R17, -RZ, R3.H0_H0 ;  /* 0x20000003ff117230 */ /* 0x000fe20000004100 */
[----:B------:R-:W-:-:S04]  /*18a90*/  ULDC.64 UR4, c[0x0][0x208] ;  /* 0x0000820000047ab9 */ /* 0x000fc80000000a00 */
[----:B------:R-:W-:-:S04]  /*18aa0*/  FMUL R17, R17, R16 ;  /* 0x0000001011117220 */ /* 0x000fc80000400000 */
[----:B----4-:R-:W-:-:S05]  /*18ab0*/  FFMA R17, R18, R2, R17 ;  /* 0x0000000212117223 */ /* 0x010fca0000000011 */
[----:B------:R-:W-:Y:S02]  /*18ac0*/  F2FP.F16.F32.PACK_AB R17, RZ, R17 ;  /* 0x00000011ff11723e */ /* 0x000fe400000000ff */
[----:B---3--:R-:W-:Y:S01]  /*18ad0*/  @P5 MOV R18, R4 ;  /* 0x0000000400125202 */ /* 0x008fe20000000f00 */
[----:B------:R-:W-:-:S05]  /*18ae0*/  @P5 IMAD.MOV.U32 R19, RZ, RZ, R5 ;  /* 0x000000ffff135224 */ /* 0x000fca00078e0005 */
[----:B------:R0:W-:Y:S04]  /*18af0*/  @P5 STG.E.U16 desc[UR4][R18.64+0x12], R17 ;  /* 0x0000121112005986 */ /* 0x0001e8000c101504 */
[----:B0-----:R-:W3:Y:S04]  /*18b00*/  LDL R19, [R1+0x27c] ;  /* 0x00027c0001137983 */ /* 0x001ee80000100800 */
[----:B------:R-:W4:Y:S01]  /*18b10*/  LDL R17, [R1+0x248] ;  /* 0x0002480001117983 */ /* 0x000f220000100800 */
[----:B---3--:R-:W-:-:S04]  /*18b20*/  IADD3 R18, P5, R4, R19, RZ ;  /* 0x0000001304127210 */ /* 0x008fc80007fbe0ff */
[----:B----4-:R-:W-:Y:S02]  /*18b30*/  IADD3.X R19, R5, R17, RZ, P5, !PT ;  /* 0x0000001105137210 */ /* 0x010fe40002ffe4ff */
[----:B------:R0:W5:Y:S01]  /*18b40*/  LDL.LU.64 R4, [R1+0x2c0] ;  /* 0x0002c00001047983 */ /* 0x0001620000300a00 */
[----:B------:R-:W-:Y:S01]  /*18b50*/  ISETP.GT.AND P5, PT, R0, 0x8, P3 ;  /* 0x000000080000780c */ /* 0x000fe20001fa4270 */
[----:B------:R-:W-:-:S12]  /*18b60*/  BSSY B1, `(.L_x_66) ;  /* 0x0000004000017945 */ /* 0x000fd80003800000 */
[----:B0-----:R-:W-:Y:S05]  /*18b70*/  @!P5 BRA `(.L_x_67) ;  /* 0x000000000008d947 */ /* 0x001fea0003800000 */
[----:B------:R-:W-:Y:S02]  /*18b80*/  ULDC.64 UR4, c[0x0][0x208] ;  /* 0x0000820000047ab9 */ /* 0x000fe40000000a00 */
[----:B------:R0:W5:Y:S03]  /*18b90*/  LDG.E.LTC128B.U16 R3, desc[UR4][R14.64+0x10] ;  /* 0x000010040e037981 */ /* 0x000166000c1e1520 */
.L_x_67:
[----:B------:R-:W-:Y:S05]  /*18ba0*/  BSYNC B1 ;  /* 0x0000000000017941 */ /* 0x000fea0003800000 */
.L_x_66:
[----:B------:R3:W-:Y:S04]  /*18bb0*/  STL [R1+0x2c8], R10 ;  /* 0x0002c80a01007387 */ /* 0x0007e80000100800 */
[----:B---3--:R-:W3:Y:S01]  /*18bc0*/  LDL.LU R10, [R1+0x218] ;  /* 0x00021800010a7983 */ /* 0x008ee20000300800 */
[----:B-----5:R-:W-:Y:S01]  /*18bd0*/  HADD2.F32 R17, -RZ, R3.H0_H0 ;  /* 0x20000003ff117230 */ /* 0x020fe20000004100 */
[----:B------:R-:W-:Y:S02]  /*18be0*/  ULDC.64 UR4, c[0x0][0x208] ;  /* 0x0000820000047ab9 */ /* 0x000fe40000000a00 */
[----:B------:R4:W-:Y:S02]  /*18bf0*/  STL.64 [R1+0x2c0], R4 ;  /* 0x0002c00401007387 */ /* 0x0009e40000100a00 */
[----:B------:R-:W-:-:S02]  /*18c00*/  FMUL R17, R17, R16 ;  /* 0x0000001011117220 */ /* 0x000fc40000400000 */
[----:B----4-:R-:W4:Y:S04]  /*18c10*/  LDL.LU R4, [R1+0x2a8] ;  /* 0x0002a80001047983 */ /* 0x010f280000300800 */
[----:B------:R-:W2:Y:S01]  /*18c20*/  LDL.LU R5, [R1+0x27c] ;  /* 0x00027c0001057983 */ /* 0x000ea20000300800 */
[----:B---3--:R-:W-:-:S03]  /*18c30*/  FFMA R17, R10, R2, R17 ;  /* 0x000000020a117223 */ /* 0x008fc60000000011 */
[----:B------:R3:W5:Y:S02]  /*18c40*/  LDL.LU R10, [R1+0x2c8] ;  /* 0x0002c800010a7983 */ /* 0x0007640000300800 */
[----:B------:R-:W-:-:S05]  /*18c50*/  F2FP.F16.F32.PACK_AB R17, RZ, R17 ;  /* 0x00000011ff11723e */ /* 0x000fca00000000ff */
[----:B------:R1:W-:Y:S04]  /*18c60*/  @P5 STG.E.U16 desc[UR4][R18.64+0x10], R17 ;  /* 0x0000101112005986 */ /* 0x0003e8000c101504 */
[----:B-1----:R-:W3:Y:S04]  /*18c70*/  LDL.LU R19, [R1+0x2a4] ;  /* 0x0002a40001137983 */ /* 0x002ee80000300800 */
[----:B------:R-:W2:Y:S01]  /*18c80*/  LDL.LU R17, [R1+0x248] ;  /* 0x0002480001117983 */ /* 0x000ea20000300800 */
[----:B---3--:R-:W-:-:S05]  /*18c90*/  IADD3 R18, P5, R19, R8, RZ ;  /* 0x0000000813127210 */ /* 0x008fca0007fbe0ff */
[----:B----4-:R-:W-:Y:S01]  /*18ca0*/  IMAD.X R19, R7, 0x1, R4, P5 ;  /* 0x0000000107137824 */ /* 0x010fe200028e0604 */
[----:B--2---:R-:W-:-:S04]  /*18cb0*/  IADD3 R4, P5, R5, R18, RZ ;  /* 0x0000001205047210 */ /* 0x004fc80007fbe0ff */
[----:B------:R-:W-:-:S05]  /*18cc0*/  IADD3.X R5, R17, R19, RZ, P5, !PT ;  /* 0x0000001311057210 */ /* 0x000fca0002ffe4ff */
[----:B------:R1:W-:Y:S04]  /*18cd0*/  STL.64 [R1+0x200], R4 ;  /* 0x0002000401007387 */ /* 0x0003e80000100a00 */
[----:B-1----:R1:W5:Y:S01]  /*18ce0*/  LDL.LU.64 R4, [R1+0x2c0] ;  /* 0x0002c00001047983 */ /* 0x0023620000300a00 */
[----:B------:R-:W-:Y:S01]  /*18cf0*/  ISETP.GT.AND P5, PT, R0, 0x9, P3 ;  /* 0x000000090000780c */ /* 0x000fe20001fa4270 */
[----:B------:R-:W-:-:S12]  /*18d00*/  BSSY B1, `(.L_x_68) ;  /* 0x0000004000017945 */ /* 0x000fd80003800000 */
[----:B-1----:R-:W-:Y:S05]  /*18d10*/  @!P5 BRA `(.L_x_69) ;  /* 0x000000000008d947 */ /* 0x002fea0003800000 */
[----:B------:R-:W-:Y:S02]  /*18d20*/  ULDC.64 UR4, c[0x0][0x208] ;  /* 0x0000820000047ab9 */ /* 0x000fe40000000a00 */
[----:B------:R1:W5:Y:S03]  /*18d30*/  LDG.E.LTC128B.U16 R3, desc[UR4][R14.64+0x12] ;  /* 0x000012040e037981 */ /* 0x000366000c1e1520 */
.L_x_69:
[----:B------:R-:W-:Y:S05]  /*18d40*/  BSYNC B1 ;  /* 0x0000000000017941 */ /* 0x000fea0003800000 */
.L_x_68:
[----:B------:R2:W-:Y:S04]  /*18d50*/  STL [R1+0x2c8], R6 ;  /* 0x0002c80601007387 */ /* 0x0005e80000100800 */
[----:B--2---:R-:W2:Y:S04]  /*18d60*/  LDL.LU R6, [R1+0x21c] ;  /* 0x00021c0001067983 */ /* 0x004ea80000300800 */
[----:B-----5:R3:W-:Y:S04]  /*18d70*/  STL.64 [R1+0x2c0], R4 ;  /* 0x0002c00401007387 */ /* 0x0207e80000100a00 */
[----:B---3--:R-:W3:Y:S01]  /*18d80*/  LDL.LU.64 R4, [R1+0x258] ;  /* 0x0002580001047983 */ /* 0x008ee20000300a00 */
[----:B------:R-:W-:Y:S01]  /*18d90*/  HADD2.F32 R17, -RZ, R3.H0_H0 ;  /* 0x20000003ff117230 */ /* 0x000fe20000004100 */
[----:B------:R-:W-:-:S04]  /*18da0*/  ULDC.64 UR4, c[0x0][0x208] ;  /* 0x0000820000047ab9 */ /* 0x000fc80000000a00 */
[----:B------:R-:W-:-:S04]  /*18db0*/  FMUL R17, R17, R16 ;  /* 0x0000001011117220 */ /* 0x000fc80000400000 */
[----:B--2---:R-:W-:Y:S02]  /*18dc0*/  FFMA R17, R6, R2, R17 ;  /* 0x0000000206117223 */ /* 0x004fe40000000011 */
[----:B------:R2:W5:Y:S03]  /*18dd0*/  LDL.LU R6, [R1+0x2c8] ;  /* 0x0002c80001067983 */ /* 0x0005660000300800 */
[----:B------:R-:W-:-:S05]  /*18de0*/  F2FP.F16.F32.PACK_AB R17, RZ, R17 ;  /* 0x00000011ff11723e */ /* 0x000fca00000000ff */
[----:B---3--:R3:W-:Y:S04]  /*18df0*/  @P5 STG.E.U16 desc[UR4][R4.64+0x12], R17 ;  /* 0x0000121104005986 */ /* 0x0087e8000c101504 */
[----:B---3--:R2:W5:Y:S01]  /*18e00*/  LDL.LU.64 R4, [R1+0x2c0] ;  /* 0x0002c00001047983 */ /* 0x0085620000300a00 */
[----:B------:R-:W-:Y:S01]  /*18e10*/  ISETP.GT.AND P5, PT, R0, 0x10, P0 ;  /* 0x000000100000780c */ /* 0x000fe200007a4270 */
[----:B------:R-:W-:-:S12]  /*18e20*/  BSSY B1, `(.L_x_70) ;  /* 0x0000007000017945 */ /* 0x000fd80003800000 */
[----:B--2---:R-:W-:Y:S05]  /*18e30*/  @!P5 BRA `(.L_x_71) ;  /* 0x000000000014d947 */ /* 0x004fea0003800000 */
[----:B------:R2:W-:Y:S04]  /*18e40*/  STL [R1+0x2bc], R2 ;  /* 0x0002bc0201007387 */ /* 0x0005e80000100800 */
[----:B--2---:R-:W2:Y:S01]  /*18e50*/  LDL.64 R2, [R1+0x260] ;  /* 0x0002600001027983 */ /* 0x004ea20000100a00 */
[----:B------:R-:W-:-:S03]  /*18e60*/  ULDC.64 UR4, c[0x0][0x208] ;  /* 0x0000820000047ab9 */ /* 0x000fc60000000a00 */
[----:B--2---:R2:W5:Y:S04]  /*18e70*/  LDG.E.LTC128B.U16 R3, desc[UR4][R2.64+0x20] ;  /* 0x0000200402037981 */ /* 0x004568000c1e1520 */
[----:B------:R2:W5:Y:S02]  /*18e80*/  LDL.LU R2, [R1+0x2bc] ;  /* 0x0002bc0001027983 */ /* 0x0005640000300800 */
.L_x_71:
[----:B------:R-:W-:Y:S05]  /*18e90*/  BSYNC B1 ;  /* 0x0000000000017941 */ /* 0x000fea0003800000 */
.L_x_70:
[----:B-----5:R3:W-:Y:S04]  /*18ea0*/  STL [R1+0x2bc], R4 ;  /* 0x0002bc0401007387 */ /* 0x0207e80000100800 */
[----:B---3--:R-:W3:Y:S01]  /*18eb0*/  LDL.LU R4, [R1+0x1e0] ;  /* 0x0001e00001047983 */ /* 0x008ee20000300800 */
[----:B------:R-:W-:Y:S01]  /*18ec0*/  HADD2.F32 R17, -RZ, R3.H0_H0 ;  /* 0x20000003ff117230 */ /* 0x000fe20000004100 */
[----:B------:R-:W-:-:S04]  /*18ed0*/  ULDC.64 UR4, c[0x0][0x208] ;  /* 0x0000820000047ab9 */ /* 0x000fc80000000a00 */
[----:B------:R-:W-:-:S04]  /*18ee0*/  FMUL R17, R17, R16 ;  /* 0x0000001011117220 */ /* 0x000fc80000400000 */
[----:B---3--:R-:W-:Y:S02]  /*18ef0*/  FFMA R17, R4, R2, R17 ;  /* 0x0000000204117223 */ /* 0x008fe40000000011 */
[----:B------:R3:W5:Y:S01]  /*18f00*/  LDL.LU R4, [R1+0x2bc] ;  /* 0x0002bc0001047983 */ /* 0x0007620000300800 */
[----:B------:R-:W-:Y:S02]  /*18f10*/  BSSY B1, `(.L_x_72) ;  /* 0x000000a000017945 */ /* 0x000fe40003800000 */
[----:B------:R-:W-:-:S05]  /*18f20*/  F2FP.F16.F32.PACK_AB R17, RZ, R17 ;  /* 0x00000011ff11723e */ /* 0x000fca00000000ff */
[----:B------:R3:W-:Y:S01]  /*18f30*/  @P5 STG.E.U16 desc[UR4][R10.64+0x20], R17 ;  /* 0x000020110a005986 */ /* 0x0007e2000c101504 */
[----:B------:R-:W-:-:S13]  /*18f40*/  ISETP.GT.AND P5, PT, R0, 0x11, P0 ;  /* 0x000000110000780c */ /* 0x000fda00007a4270 */
[----:B---3--:R-:W-:Y:S05]  /*18f50*/  @!P5 BRA `(.L_x_73) ;  /* 0x000000000014d947 */ /* 0x008fea0003800000 */
[----:B------:R2:W-:Y:S04]  /*18f60*/  STL [R1+0x2bc], R2 ;  /* 0x0002bc0201007387 */ /* 0x0005e80000100800 */
[----:B--2---:R-:W2:Y:S01]  /*18f70*/  LDL.64 R2, [R1+0x260] ;  /* 0x0002600001027983 */ /* 0x004ea20000100a00 */
[----:B------:R-:W-:-:S03]  /*18f80*/  ULDC.64 UR4, c[0x0][0x208] ;  /* 0x0000820000047ab9 */ /* 0x000fc60000000a00 */
[----:B--2---:R3:W5:Y:S04]  /*18f90*/  LDG.E.LTC128B.U16 R3, desc[UR4][R2.64+0x22] ;  /* 0x0000220402037981 */ /* 0x004768000c1e1520 */
[----:B------:R3:W5:Y:S02]  /*18fa0*/  LDL.LU R2, [R1+0x2bc] ;  /* 0x0002bc0001027983 */ /* 0x0007640000300800 */
.L_x_73:
[----:B------:R-:W-:Y:S05]  /*18fb0*/  BSYNC B1 ;  /* 0x0000000000017941 */ /* 0x000fea0003800000 */
.L_x_72:
[----:B-----5:R4:W-:Y:S04]  /*18fc0*/  STL [R1+0x2bc], R4 ;  /* 0x0002bc0401007387 */ /* 0x0209e80000100800 */
[----:B----4-:R-:W4:Y:S01]  /*18fd0*/  LDL.LU R4, [R1+0x1e4] ;  /* 0x0001e40001047983 */ /* 0x010f220000300800 */
[----:B------:R-:W-:Y:S01]  /*18fe0*/  HADD2.F32 R17, -RZ, R3.H0_H0 ;  /* 0x20000003ff117230 */ /* 0x000fe20000004100 */
[----:B------:R-:W-:-:S04]  /*18ff0*/  ULDC.64 UR4, c[0x0][0x208] ;  /* 0x0000820000047ab9 */ /* 0x000fc80000000a00 */
[----:B------:R-:W-:-:S04]  /*19000*/  FMUL R17, R17, R16 ;  /* 0x0000001011117220 */ /* 0x000fc80000400000 */
[----:B----4-:R-:W-:Y:S02]  /*19010*/  FFMA R17, R4, R2, R17 ;  /* 0x0000000204117223 */ /* 0x010fe40000000011 */
[----:B------:R4:W5:Y:S01]  /*19020*/  LDL.LU R4, [R1+0x2bc] ;  /* 0x0002bc0001047983 */ /* 0x0009620000300800 */
[----:B------:R-:W-:Y:S02]  /*19030*/  BSSY B1, `(.L_x_74) ;  /* 0x0000007000017945 */ /* 0x000fe40003800000 */
[----:B------:R-:W-:-:S05]  /*19040*/  F2FP.F16.F32.PACK_AB R17, RZ, R17 ;  /* 0x00000011ff11723e */ /* 0x000fca00000000ff */
[----:B------:R4:W-:Y:S01]  /*19050*/  @P5 STG.E.U16 desc[UR4][R10.64+0x22], R17 ;  /* 0x000022110a005986 */ /* 0x0009e2000c101504 */
[----:B------:R-:W-:-:S13]  /*19060*/  ISETP.GT.AND P5, PT, R0, 0x10, P1 ;  /* 0x000000100000780c */ /* 0x000fda0000fa4270 */
[----:B----4-:R-:W-:Y:S05]  /*19070*/  @!P5 BRA `(.L_x_75) ;  /* 0x000000000008d947 */ /* 0x010fea0003800000 */
[----:B------:R-:W-:Y:S02]  /*19080*/  ULDC.64 UR4, c[0x0][0x208] ;  /* 0x0000820000047ab9 */ /* 0x000fe40000000a00 */
[----:B------:R4:W5:Y:S03]  /*19090*/  LDG.E.LTC128B.U16 R3, desc[UR4][R236.64+0x20] ;  /* 0x00002004ec037981 */ /* 0x000966000c1e1520 */
.L_x_75:
[----:B------:R-:W-:Y:S05]  /*190a0*/  BSYNC B1 ;  /* 0x0000000000017941 */ /* 0x000fea0003800000 */
.L_x_74:
[----:B-----5:R0:W-:Y:S04]  /*190b0*/  STL [R1+0x2bc], R4 ;  /* 0x0002bc0401007387 */ /* 0x0201e80000100800 */
[----:B0-----:R-:W2:Y:S01]  /*190c0*/  LDL.LU R4, [R1+0x1e8] ;  /* 0x0001e80001047983 */ /* 0x001ea20000300800 */
        /* <DEDUP_REMOVED lines=9> */
[----:B0-----:R-:W-:Y:S05]  /*19160*/  @!P5 BRA `(.L_x_77) ;  /* 0x000000000008d947 */ /* 0x001fea0003800000 */
[----:B------:R-:W-:Y:S02]  /*19170*/  ULDC.64 UR4, c[0x0][0x208] ;  /* 0x0000820000047ab9 */ /* 0x000fe40000000a00 */
[----:B------:R0:W5:Y:S03]  /*19180*/  LDG.E.LTC128B.U16 R3, desc[UR4][R236.64+0x22] ;  /* 0x00002204ec037981 */ /* 0x000166000c1e1520 */
.L_x_77:
[----:B------:R-:W-:Y:S05]  /*19190*/  BSYNC B1 ;  /* 0x0000000000017941 */ /* 0x000fea0003800000 */
.L_x_76:
        /* <DEDUP_REMOVED lines=12> */
[----:B------:R3:W-:Y:S04]  /*19260*/  STL [R1+0x2bc], R2 ;  /* 0x0002bc0201007387 */ /* 0x0007e80000100800 */
[----:B---3--:R-:W2:Y:S01]  /*19270*/  LDL.64 R2, [R1+0x260] ;  /* 0x0002600001027983 */ /* 0x008ea20000100a00 */
[----:B------:R-:W-:-:S03]  /*19280*/  ULDC.64 UR4, c[0x0][0x208] ;  /* 0x0000820000047ab9 */ /* 0x000fc60000000a00 */
[----:B--2---:R2:W5:Y:S04]  /*19290*/  LDG.E.LTC128B.U16 R3, desc[UR4][R2.64+0x30] ;  /* 0x0000300402037981 */ /* 0x004568000c1e1520 */
[----:B------:R2:W5:Y:S02]  /*192a0*/  LDL.LU R2, [R1+0x2bc] ;  /* 0x0002bc0001027983 */ /* 0x0005640000300800 */
.L_x_79:
[----:B------:R-:W-:Y:S05]  /*192b0*/  BSYNC B1 ;  /* 0x0000000000017941 */ /* 0x000fea0003800000 */
.L_x_78:
[----:B-----5:R0:W-:Y:S04]  /*192c0*/  STL [R1+0x2bc], R4 ;  /* 0x0002bc0401007387 */ /* 0x0201e80000100800 */
[----:B0-----:R-:W3:Y:S01]  /*192d0*/  LDL.LU R4, [R1+0x1f0] ;  /* 0x0001f00001047983 */ /* 0x001ee20000300800 */
        /* <DEDUP_REMOVED lines=9> */
[----:B0-----:R-:W-:Y:S05]  /*19370*/  @!P5 BRA `(.L_x_81) ;  /* 0x000000000014d947 */ /* 0x001fea0003800000 */
[----:B------:R2:W-:Y:S04]  /*19380*/  STL [R1+0x2bc], R2 ;  /* 0x0002bc0201007387 */ /* 0x0005e80000100800 */
[----:B--2---:R-:W2:Y:S01]  /*19390*/  LDL.64 R2, [R1+0x260] ;  /* 0x0002600001027983 */ /* 0x004ea20000100a00 */
[----:B------:R-:W-:-:S03]  /*193a0*/  ULDC.64 UR4, c[0x0][0x208] ;  /* 0x0000820000047ab9 */ /* 0x000fc60000000a00 */
[----:B--2---:R0:W5:Y:S04]  /*193b0*/  LDG.E.LTC128B.U16 R3, desc[UR4][R2.64+0x32] ;  /* 0x0000320402037981 */ /* 0x004168000c1e1520 */
[----:B------:R0:W5:Y:S02]  /*193c0*/  LDL.LU R2, [R1+0x2bc] ;  /* 0x0002bc0001027983 */ /* 0x0001640000300800 */
.L_x_81:
[----:B------:R-:W-:Y:S05]  /*193d0*/  BSYNC B1 ;  /* 0x0000000000017941 */ /* 0x000fea0003800000 */
.L_x_80:
        /* <DEDUP_REMOVED lines=14> */
.L_x_83:
[----:B------:R-:W-:Y:S05]  /*194c0*/  BSYNC B1 ;  /* 0x0000000000017941 */ /* 0x000fea0003800000 */
.L_x_82:
        /* <DEDUP_REMOVED lines=14> */
.L_x_85:
[----:B------:R-:W-:Y:S05]  /*195b0*/  BSYNC B1 ;  /* 0x0000000000017941 */ /* 0x000fea0003800000 */
.L_x_84:
        /* <DEDUP_REMOVED lines=14> */
.L_x_87:
[----:B------:R-:W-:Y:S05]  /*196a0*/  BSYNC B1 ;  /* 0x0000000000017941 */ /* 0x000fea0003800000 */
.L_x_86:
[----:B-----5:R0:W-:Y:S04]  /*196b0*/  STL.64 [R1+0x2c0], R4 ;  /* 0x0002c00401007387 */ /* 0x0201e80000100a00 */
[----:B0-----:R-:W3:Y:S01]  /*196c0*/  LDL.LU R5, [R1+0x1c0] ;  /* 0x0001c00001057983 */ /* 0x001ee20000300800 */
[----:B------:R-:W-:Y:S01]  /*196d0*/  HADD2.F32 R17, -RZ, R3.H0_H0 ;  /* 0x20000003ff117230 */ /* 0x000fe20000004100 */
[----:B------:R-:W-:Y:S01]  /*196e0*/  ULDC.64 UR4, c[0x0][0x208] ;  /* 0x0000820000047ab9 */ /* 0x000fe20000000a00 */
[----:B------:R-:W-:-:S03]  /*196f0*/  @P5 IMAD.MOV.U32 R4, RZ, RZ, R8 ;  /* 0x000000ffff045224 */ /* 0x000fc600078e0008 */
[----:B------:R-:W-:-:S04]  /*19700*/  FMUL R17, R17, R16 ;  /* 0x0000001011117220 */ /* 0x000fc80000400000 */
[----:B---3--:R-:W-:Y:S01]  /*19710*/  FFMA R17, R5, R2, R17 ;  /* 0x0000000205117223 */ /* 0x008fe20000000011 */
[----:B------:R-:W-:-:S04]  /*19720*/  @P5 MOV R5, R7 ;  /* 0x0000000700055202 */ /* 0x000fc80000000f00 */
[----:B------:R-:W-:-:S05]  /*19730*/  F2FP.F16.F32.PACK_AB R17, RZ, R17 ;  /* 0x00000011ff11723e */ /* 0x000fca00000000ff */
[----:B------:R0:W-:Y:S04]  /*19740*/  @P5 STG.E.U16 desc[UR4][R4.64+0x20], R17 ;  /* 0x0000201104005986 */ /* 0x0001e8000c101504 */
[----:B0-----:R0:W5:Y:S01]  /*19750*/  LDL.LU.64 R4, [R1+0x2c0] ;  /* 0x0002c00001047983 */ /* 0x0011620000300a00 */
[----:B------:R-:W-:Y:S01]  /*19760*/  ISETP.GT.AND P5, PT, R0, 0x11, P2 ;  /* 0x000000110000780c */ /* 0x000fe200017a4270 */
[----:B------:R-:W-:-:S12]  /*19770*/  BSSY B1, `(.L_x_88) ;  /* 0x0000004000017945 */ /* 0x000fd80003800000 */
[----:B0-----:R-:W-:Y:S05]  /*19780*/  @!P5 BRA `(.L_x_89) ;  /* 0x000000000008d947 */ /* 0x001fea0003800000 */
[----:B------:R-:W-:Y:S02]  /*19790*/  ULDC.64 UR4, c[0x0][0x208] ;  /* 0x0000820000047ab9 */ /* 0x000fe40000000a00 */
[----:B------:R0:W5:Y:S03]  /*197a0*/  LDG.E.LTC128B.U16 R3, desc[UR4][R232.64+0x22] ;  /* 0x00002204e8037981 */ /* 0x000166000c1e1520 */
.L_x_89:
[----:B------:R-:W-:Y:S05]  /*197b0*/  BSYNC B1 ;  /* 0x0000000000017941 */ /* 0x000fea0003800000 */
.L_x_88:
[----:B-----5:R3:W-:Y:S04]  /*197c0*/  STL.64 [R1+0x2c0], R4 ;  /* 0x0002c00401007387 */ /* 0x0207e80000100a00 */
[----:B---3--:R-:W3:Y:S01]  /*197d0*/  LDL.LU R5, [R1+0x1c4] ;  /* 0x0001c40001057983 */ /* 0x008ee20000300800 */
        /* <DEDUP_REMOVED lines=8> */
[----:B---3--:R3:W5:Y:S01]  /*19860*/  LDL.LU.64 R4, [R1+0x2c0] ;  /* 0x0002c00001047983 */ /* 0x0087620000300a00 */
[----:B------:R-:W-:Y:S01]  /*19870*/  ISETP.GT.AND P5, PT, R0, 0x10, P6 ;  /* 0x000000100000780c */ /* 0x000fe200037a4270 */
[----:B------:R-:W-:-:S12]  /*19880*/  BSSY B1, `(.L_x_90) ;  /* 0x0000004000017945 */ /* 0x000fd80003800000 */
[----:B---3--:R-:W-:Y:S05]  /*19890*/  @!P5 BRA `(.L_x_91) ;  /* 0x000000000008d947 */ /* 0x008fea0003800000 */
[----:B------:R-:W-:Y:S02]  /*198a0*/  ULDC.64 UR4, c[0x0][0x208] ;  /* 0x0000820000047ab9 */ /* 0x000fe40000000a00 */
[----:B------:R3:W5:Y:S03]  /*198b0*/  LDG.E.LTC128B.U16 R3, desc[UR4][R22.64+0x20] ;  /* 0x0000200416037981 */ /* 0x000766000c1e1520 */
.L_x_91:
[----:B------:R-:W-:Y:S05]  /*198c0*/  BSYNC B1 ;  /* 0x0000000000017941 */ /* 0x000fea0003800000 */
.L_x_90:
[----:B------:R0:W-:Y:S04]  /*198d0*/  STL [R1+0x2bc], R6 ;  /* 0x0002bc0601007387 */ /* 0x0001e80000100800 */
[----:B0-----:R-:W2:Y:S01]  /*198e0*/  LDL.LU R6, [R1+0x1c8] ;  /* 0x0001c80001067983 */ /* 0x001ea20000300800 */
[----:B-----5:R-:W-:-:S05]  /*198f0*/  HADD2.F32 R17, -RZ, R3.H0_H0 ;  /* 0x20000003ff117230 */ /* 0x020fca0000004100 */
[----:B------:R-:W-:Y:S01]  /*19900*/  FMUL R17, R17, R16 ;  /* 0x0000001011117220 */ /* 0x000fe20000400000 */
[----:B------:R-:W-:-:S03]  /*19910*/  ULDC.64 UR4, c[0x0][0x208] ;  /* 0x0000820000047ab9 */ /* 0x000fc60000000a00 */
        /* <DEDUP_REMOVED lines=9> */
.L_x_93:
[----:B------:R-:W-:Y:S05]  /*199b0*/  BSYNC B1 ;  /* 0x0000000000017941 */ /* 0x000fea0003800000 */
.L_x_92:
[----:B-----5:R2:W-:Y:S04]  /*199c0*/  STL [R1+0x2bc], R6 ;  /* 0x0002bc0601007387 */ /* 0x0205e80000100800 */
[----:B--2---:R-:W2:Y:S01]  /*199d0*/  LDL.LU R6, [R1+0x1cc] ;  /* 0x0001cc0001067983 */ /* 0x004ea20000300800 */
[----:B------:R-:W-:-:S05]  /*199e0*/  HADD2.F32 R17, -RZ, R3.H0_H0 ;  /* 0x20000003ff117230 */ /* 0x000fca0000004100 */
        /* <DEDUP_REMOVED lines=11> */
.L_x_95:
[----:B------:R-:W-:Y:S05]  /*19aa0*/  BSYNC B1 ;  /* 0x0000000000017941 */ /* 0x000fea0003800000 */
.L_x_94:
[----:B------:R0:W-:Y:S04]  /*19ab0*/  STL.64 [R1+0x2c0], R4 ;  /* 0x0002c00401007387 */ /* 0x0001e80000100a00 */
[----:B0-----:R-:W3:Y:S01]  /*19ac0*/  LDL.LU R5, [R1+0x1d0] ;  /* 0x0001d00001057983 */ /* 0x001ee20000300800 */
[----:B-----5:R-:W-:Y:S01]  /*19ad0*/  HADD2.F32 R17, -RZ, R3.H0_H0 ;  /* 0x20000003ff117230 */ /* 0x020fe20000004100 */
        /* <DEDUP_REMOVED lines=13> */
.L_x_97:
[----:B------:R-:W-:Y:S05]  /*19bb0*/  BSYNC B1 ;  /* 0x0000000000017941 */ /* 0x000fea0003800000 */
.L_x_96:
        /* <DEDUP_REMOVED lines=16> */
.L_x_99:
[----:B------:R-:W-:Y:S05]  /*19cc0*/  BSYNC B1 ;  /* 0x0000000000017941 */ /* 0x000fea0003800000 */
.L_x_98:
        /* <DEDUP_REMOVED lines=14> */
.L_x_101:
[----:B------:R-:W-:Y:S05]  /*19db0*/  BSYNC B1 ;  /* 0x0000000000017941 */ /* 0x000fea0003800000 */
.L_x_100:
[----:B------:R2:W-:Y:S04]  /*19dc0*/  STL [R1+0x2c0], R7 ;  /* 0x0002c00701007387 */ /* 0x0005e80000100800 */
[----:B--2---:R-:W2:Y:S01]  /*19dd0*/  LDL.LU R7, [R1+0x1dc] ;  /* 0x0001dc0001077983 */ /* 0x004ea20000300800 */
[----:B-----5:R-:W-:Y:S01]  /*19de0*/  HADD2.F32 R17, -RZ, R3.H0_H0 ;  /* 0x20000003ff117230 */ /* 0x020fe20000004100 */
[----:B------:R-:W-:Y:S02]  /*19df0*/  ULDC.64 UR4, c[0x0][0x208] ;  /* 0x0000820000047ab9 */ /* 0x000fe40000000a00 */
[----:B------:R1:W-:Y:S02]  /*19e00*/  STL [R1+0x2bc], R6 ;  /* 0x0002bc0601007387 */ /* 0x0003e40000100800 */
[----:B------:R-:W-:-:S02]  /*19e10*/  FMUL R17, R17, R16 ;  /* 0x0000001011117220 */ /* 0x000fc40000400000 */
[----:B-1----:R-:W3:Y:S02]  /*19e20*/  LDL.LU R6, [R1+0x1a0] ;  /* 0x0001a00001067983 */ /* 0x002ee40000300800 */
[----:B--2---:R-:W-:Y:S02]  /*19e30*/  FFMA R17, R7, R2, R17 ;  /* 0x0000000207117223 */ /* 0x004fe40000000011 */
[----:B------:R1:W5:Y:S03]  /*19e40*/  LDL.LU R7, [R1+0x2c0] ;  /* 0x0002c00001077983 */ /* 0x0003660000300800 */
[----:B------:R-:W-:-:S05]  /*19e50*/  F2FP.F16.F32.PACK_AB R17, RZ, R17 ;  /* 0x00000011ff11723e */ /* 0x000fca00000000ff */
[----:B------:R2:W-:Y:S01]  /*19e60*/  @P5 STG.E.U16 desc[UR4][R4.64+0x32], R17 ;  /* 0x0000321104005986 */ /* 0x0005e2000c101504 */
[----:B------:R-:W-:-:S13]  /*19e70*/  ISETP.GT.AND P5, PT, R0, 0x10, P4 ;  /* 0x000000100000780c */ /* 0x000fda00027a4270 */
[----:B------:R-:W2:Y:S02]  /*19e80*/  @P5 LDG.E.LTC128B.U16 R3, desc[UR4][R20.64+0x20] ;  /* 0x0000200414035981 */ /* 0x000ea4000c1e1520 */
[----:B--2---:R-:W-:-:S05]  /*19e90*/  HADD2.F32 R17, -RZ, R3.H0_H0 ;  /* 0x20000003ff117230 */ /* 0x004fca0000004100 */
[----:B------:R-:W-:-:S04]  /*19ea0*/  FMUL R17, R17, R16 ;  /* 0x0000001011117220 */ /* 0x000fc80000400000 */
[----:B---3--:R-:W-:Y:S02]  /*19eb0*/  FFMA R17, R6, R2, R17 ;  /* 0x0000000206117223 */ /* 0x008fe40000000011 */
[----:B------:R1:W5:Y:S01]  /*19ec0*/  LDL.LU R6, [R1+0x2bc] ;  /* 0x0002bc0001067983 */ /* 0x0003620000300800 */
[----:B------:R-:W-:Y:S02]  /*19ed0*/  BSSY B1, `(.L_x_102) ;  /* 0x0000007000017945 */ /* 0x000fe40003800000 */
[----:B------:R-:W-:-:S05]  /*19ee0*/  F2FP.F16.F32.PACK_AB R17, RZ, R17 ;  /* 0x00000011ff11723e */ /* 0x000fca00000000ff */
[----:B------:R1:W-:Y:S01]  /*19ef0*/  @P5 STG.E.U16 desc[UR4][R18.64+0x20], R17 ;  /* 0x0000201112005986 */ /* 0x0003e2000c101504 */
[----:B------:R-:W-:-:S13]  /*19f00*/  ISETP.GT.AND P5, PT, R0, 0x11, P4 ;  /* 0x000000110000780c */ /* 0x000fda00027a4270 */
[----:B-1----:R-:W-:Y:S05]  /*19f10*/  @!P5 BRA `(.L_x_103) ;  /* 0x000000000008d947 */ /* 0x002fea0003800000 */
[----:B------:R-:W-:Y:S02]  /*19f20*/  ULDC.64 UR4, c[0x0][0x208] ;  /* 0x0000820000047ab9 */ /* 0x000fe40000000a00 */
[----:B------:R1:W5:Y:S03]  /*19f30*/  LDG.E.LTC128B.U16 R3, desc[UR4][R20.64+0x22] ;  /* 0x0000220414037981 */ /* 0x000366000c1e1520 */
.L_x_103:
[----:B------:R-:W-:Y:S05]  /*19f40*/  BSYNC B1 ;  /* 0x0000000000017941 */ /* 0x000fea0003800000 */
.L_x_102:
[----:B------:R2:W-:Y:S04]  /*19f50*/  STL [R1+0x2bc], R4 ;  /* 0x0002bc0401007387 */ /* 0x0005e80000100800 */
[----:B--2---:R-:W2:Y:S01]  /*19f60*/  LDL.LU R4, [R1+0x1a4] ;  /* 0x0001a40001047983 */ /* 0x004ea20000300800 */
[----:B-----5:R-:W-:Y:S01]  /*19f70*/  HADD2.F32 R17, -RZ, R3.H0_H0 ;  /* 0x20000003ff117230 */ /* 0x020fe20000004100 */
        /* <DEDUP_REMOVED lines=11> */
.L_x_105:
[----:B------:R-:W-:Y:S05]  /*1a030*/  BSYNC B1 ;  /* 0x0000000000017941 */ /* 0x000fea0003800000 */
.L_x_104:
[----:B------:R3:W-:Y:S04]  /*1a040*/  STL [R1+0x2c8], R6 ;  /* 0x0002c80601007387 */ /* 0x0007e80000100800 */
[----:B---3--:R-:W3:Y:S04]  /*1a050*/  LDL.LU R6, [R1+0x1a8] ;  /* 0x0001a80001067983 */ /* 0x008ee80000300800 */
[----:B-----5:R0:W-:Y:S04]  /*1a060*/  STL.64 [R1+0x2c0], R4 ;  /* 0x0002c00401007387 */ /* 0x0201e80000100a00 */
[----:B0-----:R-:W4:Y:S01]  /*1a070*/  LDL.LU.64 R4, [R1+0x200] ;  /* 0x0002000001047983 */ /* 0x001f220000300a00 */
[----:B------:R-:W-:Y:S01]  /*1a080*/  HADD2.F32 R17, -RZ, R3.H0_H0 ;  /* 0x20000003ff117230 */ /* 0x000fe20000004100 */
[----:B------:R-:W-:-:S04]  /*1a090*/  ULDC.64 UR4, c[0x0][0x208] ;  /* 0x0000820000047ab9 */ /* 0x000fc80000000a00 */
[----:B------:R-:W-:-:S04]  /*1a0a0*/  FMUL R17, R17, R16 ;  /* 0x0000001011117220 */ /* 0x000fc80000400000 */
[----:B---3--:R-:W-:Y:S02]  /*1a0b0*/  FFMA R17, R6, R2, R17 ;  /* 0x0000000206117223 */ /* 0x008fe40000000011 */
[----:B------:R0:W5:Y:S03]  /*1a0c0*/  LDL.LU R6, [R1+0x2c8] ;  /* 0x0002c80001067983 */ /* 0x0001660000300800 */
[----:B------:R-:W-:-:S05]  /*1a0d0*/  F2FP.F16.F32.PACK_AB R17, RZ, R17 ;  /* 0x00000011ff11723e */ /* 0x000fca00000000ff */
[----:B----4-:R3:W-:Y:S04]  /*1a0e0*/  @P5 STG.E.U16 desc[UR4][R4.64+0x20], R17 ;  /* 0x0000201104005986 */ /* 0x0107e8000c101504 */
[----:B---3--:R0:W5:Y:S01]  /*1a0f0*/  LDL.LU.64 R4, [R1+0x2c0] ;  /* 0x0002c00001047983 */ /* 0x0081620000300a00 */
[----:B------:R-:W-:Y:S01]  /*1a100*/  ISETP.GT.AND P5, PT, R0, 0x11, P3 ;  /* 0x000000110000780c */ /* 0x000fe20001fa4270 */
[----:B------:R-:W-:-:S12]  /*1a110*/  BSSY B1, `(.L_x_106) ;  /* 0x0000004000017945 */ /* 0x000fd80003800000 */
[----:B0-----:R-:W-:Y:S05]  /*1a120*/  @!P5 BRA `(.L_x_107) ;  /* 0x000000000008d947 */ /* 0x001fea0003800000 */
[----:B------:R-:W-:Y:S02]  /*1a130*/  ULDC.64 UR4, c[0x0][0x208] ;  /* 0x0000820000047ab9 */ /* 0x000fe40000000a00 */
[----:B------:R0:W5:Y:S03]  /*1a140*/  LDG.E.LTC128B.U16 R3, desc[UR4][R14.64+0x22] ;  /* 0x000022040e037981 */ /* 0x000166000c1e1520 */
.L_x_107:
[----:B------:R-:W-:Y:S05]  /*1a150*/  BSYNC B1 ;  /* 0x0000000000017941 */ /* 0x000fea0003800000 */
.L_x_106:
        /* <DEDUP_REMOVED lines=14> */
.L_x_109:
[----:B------:R-:W-:Y:S05]  /*1a240*/  BSYNC B1 ;  /* 0x0000000000017941 */ /* 0x000fea0003800000 */
.L_x_108:
        /* <DEDUP_REMOVED lines=14> */
.L_x_111:
[----:B------:R-:W-:Y:S05]  /*1a330*/  BSYNC B1 ;  /* 0x0000000000017941 */ /* 0x000fea0003800000 */
.L_x_110:
        /* <DEDUP_REMOVED lines=14> */
.L_x_113:
[----:B------:R-:W-:Y:S05]  /*1a420*/  BSYNC B1 ;  /* 0x0000000000017941 */ /* 0x000fea0003800000 */
.L_x_112:
        /* <DEDUP_REMOVED lines=14> */
.L_x_115:
[----:B------:R-:W-:Y:S05]  /*1a510*/  BSYNC B1 ;  /* 0x0000000000017941 */ /* 0x000fea0003800000 */
.L_x_114:
[----:B-----5:R0:W-:Y:S04]  /*1a520*/  STL [R1+0x2bc], R4 ;  /* 0x0002bc0401007387 */ /* 0x0201e80000100800 */
[----:B0-----:R-:W3:Y:S01]  /*1a530*/  LDL.LU R4, [R1+0x1bc] ;  /* 0x0001bc0001047983 */ /* 0x001ee20000300800 */
        /* <DEDUP_REMOVED lines=11> */
[----:B0-----:R-:W3:Y:S01]  /*1a5f0*/  LDL.64 R2, [R1+0x260] ;  /* 0x0002600001027983 */ /* 0x001ee20000100a00 */
[----:B------:R-:W-:-:S03]  /*1a600*/  ULDC.64 UR4, c[0x0][0x208] ;  /* 0x0000820000047ab9 */ /* 0x000fc60000000a00 */
[----:B---3--:R0:W5:Y:S04]  /*1a610*/  LDG.E.LTC128B.U16 R3, desc[UR4][R2.64+0x40] ;  /* 0x0000400402037981 */ /* 0x008168000c1e1520 */
[----:B------:R0:W5:Y:S02]  /*1a620*/  LDL.LU R2, [R1+0x2bc] ;  /* 0x0002bc0001027983 */ /* 0x0001640000300800 */
.L_x_117:
[----:B------:R-:W-:Y:S05]  /*1a630*/  BSYNC B1 ;  /* 0x0000000000017941 */ /* 0x000fea0003800000 */
.L_x_116:
        /* <DEDUP_REMOVED lines=13> */
[----:B0-----:R-:W3:Y:S01]  /*1a710*/  LDL.64 R2, [R1+0x260] ;  /* 0x0002600001027983 */ /* 0x001ee20000100a00 */
[----:B------:R-:W-:-:S03]  /*1a720*/  ULDC.64 UR4, c[0x0][0x208] ;  /* 0x0000820000047ab9 */ /* 0x000fc60000000a00 */
[----:B---3--:R3:W5:Y:S04]  /*1a730*/  LDG.E.LTC128B.U16 R3, desc[UR4][R2.64+0x42] ;  /* 0x0000420402037981 */ /* 0x008768000c1e1520 */
[----:B------:R3:W5:Y:S02]  /*1a740*/  LDL.LU R2, [R1+0x2bc] ;  /* 0x0002bc0001027983 */ /* 0x0007640000300800 */
.L_x_119:
[----:B------:R-:W-:Y:S05]  /*1a750*/  BSYNC B1 ;  /* 0x0000000000017941 */ /* 0x000fea0003800000 */
.L_x_118:
        /* <DEDUP_REMOVED lines=14> */
.L_x_121:
[----:B------:R-:W-:Y:S05]  /*1a840*/  BSYNC B1 ;  /* 0x0000000000017941 */ /* 0x000fea0003800000 */
.L_x_120:
        /* <DEDUP_REMOVED lines=14> */
.L_x_123:
[----:B------:R-:W-:Y:S05]  /*1a930*/  BSYNC B1 ;  /* 0x0000000000017941 */ /* 0x000fea0003800000 */
.L_x_122:
        /* <DEDUP_REMOVED lines=17> */
.L_x_125:
[----:B------:R-:W-:Y:S05]  /*1aa50*/  BSYNC B1 ;  /* 0x0000000000017941 */ /* 0x000fea0003800000 */
.L_x_124:
        /* <DEDUP_REMOVED lines=17> */
.L_x_127:
[----:B------:R-:W-:Y:S05]  /*1ab70*/  BSYNC B1 ;  /* 0x0000000000017941 */ /* 0x000fea0003800000 */
.L_x_126:
        /* <DEDUP_REMOVED lines=14> */
.L_x_129:
[----:B------:R-:W-:Y:S05]  /*1ac60*/  BSYNC B1 ;  /* 0x0000000000017941 */ /* 0x000fea0003800000 */
.L_x_128:
        /* <DEDUP_REMOVED lines=14> */
.L_x_131:
[----:B------:R-:W-:Y:S05]  /*1ad50*/  BSYNC B1 ;  /* 0x0000000000017941 */ /* 0x000fea0003800000 */
.L_x_130:
        /* <DEDUP_REMOVED lines=14> */
.L_x_133:
[----:B------:R-:W-:Y:S05]  /*1ae40*/  BSYNC B1 ;  /* 0x0000000000017941 */ /* 0x000fea0003800000 */
.L_x_132:
        /* <DEDUP_REMOVED lines=16> */
.L_x_135:
[----:B------:R-:W-:Y:S05]  /*1af50*/  BSYNC B1 ;  /* 0x0000000000017941 */ /* 0x000fea0003800000 */
.L_x_134:
[----:B-----5:R0:W-:Y:S04]  /*1af60*/  STL.64 [R1+0x2c0], R4 ;  /* 0x0002c00401007387 */ /* 0x0201e80000100a00 */
[----:B0-----:R-:W2:Y:S01]  /*1af70*/  LDL.LU R5, [R1+0x164] ;  /* 0x0001640001057983 */ /* 0x001ea20000300800 */
[----:B------:R-:W-:Y:S01]  /*1af80*/  HADD2.F32 R17, -RZ, R3.H0_H0 ;  /* 0x20000003ff117230 */ /* 0x000fe20000004100 */
[----:B------:R-:W-:Y:S01]  /*1af90*/  ULDC.64 UR4, c[0x0][0x208] ;  /* 0x0000820000047ab9 */ /* 0x000fe20000000a00 */
[----:B------:R-:W-:-:S03]  /*1afa0*/  @P5 IMAD.MOV.U32 R4, RZ, RZ, R8 ;  /* 0x000000ffff045224 */ /* 0x000fc600078e0008 */
[----:B------:R-:W-:-:S04]  /*1afb0*/  FMUL R17, R17, R16 ;  /* 0x0000001011117220 */ /* 0x000fc80000400000 */
[----:B--2---:R-:W-:Y:S01]  /*1afc0*/  FFMA R17, R5, R2, R17 ;  /* 0x0000000205117223 */ /* 0x004fe20000000011 */
        /* <DEDUP_REMOVED lines=9> */
.L_x_137:
[----:B------:R-:W-:Y:S05]  /*1b060*/  BSYNC B1 ;  /* 0x0000000000017941 */ /* 0x000fea0003800000 */
.L_x_136:
[----:B------:R2:W-:Y:S04]  /*1b070*/  STL [R1+0x2bc], R6 ;  /* 0x0002bc0601007387 */ /* 0x0005e80000100800 */
[----:B--2---:R-:W2:Y:S01]  /*1b080*/  LDL.LU R6, [R1+0x168] ;  /* 0x0001680001067983 */ /* 0x004ea20000300800 */
        /* <DEDUP_REMOVED lines=12> */
.L_x_139:
[----:B------:R-:W-:Y:S05]  /*1b150*/  BSYNC B1 ;  /* 0x0000000000017941 */ /* 0x000fea0003800000 */
.L_x_138:
        /* <DEDUP_REMOVED lines=14> */
.L_x_141:
[----:B------:R-:W-:Y:S05]  /*1b240*/  BSYNC B1 ;  /* 0x0000000000017941 */ /* 0x000fea0003800000 */
.L_x_140:
[----:B------:R3:W-:Y:S04]  /*1b250*/  STL.64 [R1+0x2c0], R4 ;  /* 0x0002c00401007387 */ /* 0x0007e80000100a00 */
[----:B---3--:R-:W3:Y:S01]  /*1b260*/  LDL.LU R5, [R1+0x170] ;  /* 0x0001700001057983 */ /* 0x008ee20000300800 */
        /* <DEDUP_REMOVED lines=14> */
.L_x_143:
[----:B------:R-:W-:Y:S05]  /*1b350*/  BSYNC B1 ;  /* 0x0000000000017941 */ /* 0x000fea0003800000 */
.L_x_142:
        /* <DEDUP_REMOVED lines=16> */
.L_x_145:
[----:B------:R-:W-:Y:S05]  /*1b460*/  BSYNC B1 ;  /* 0x0000000000017941 */ /* 0x000fea0003800000 */
.L_x_144:
        /* <DEDUP_REMOVED lines=14> */
.L_x_147:
[----:B------:R-:W-:Y:S05]  /*1b550*/  BSYNC B1 ;  /* 0x0000000000017941 */ /* 0x000fea0003800000 */
.L_x_146:
        /* <DEDUP_REMOVED lines=14> */
.L_x_149:
[----:B------:R-:W-:Y:S05]  /*1b640*/  BSYNC B1 ;  /* 0x0000000000017941 */ /* 0x000fea0003800000 */
.L_x_148:
[----:B------:R3:W-:Y:S04]  /*1b650*/  STL [R1+0x2bc], R4 ;  /* 0x0002bc0401007387 */ /* 0x0007e80000100800 */
[----:B---3--:R-:W3:Y:S01]  /*1b660*/  LDL.LU R4, [R1+0x140] ;  /* 0x0001400001047983 */ /* 0x008ee20000300800 */
[----:B-----5:R-:W-:Y:S01]  /*1b670*/  HADD2.F32 R17, -RZ, R3.H0_H0 ;  /* 0x20000003ff117230 */ /* 0x020fe20000004100 */
        /* <DEDUP_REMOVED lines=11> */
.L_x_151:
[----:B------:R-:W-:Y:S05]  /*1b730*/  BSYNC B1 ;  /* 0x0000000000017941 */ /* 0x000fea0003800000 */
.L_x_150:
        /* <DEDUP_REMOVED lines=14> */
.L_x_153:
[----:B------:R-:W-:Y:S05]  /*1b820*/  BSYNC B1 ;  /* 0x0000000000017941 */ /* 0x000fea0003800000 */
.L_x_152:
        /* <DEDUP_REMOVED lines=14> */
.L_x_155:
[----:B------:R-:W-:Y:S05]  /*1b910*/  BSYNC B1 ;  /* 0x0000000000017941 */ /* 0x000fea0003800000 */
.L_x_154:
        /* <DEDUP_REMOVED lines=14> */
.L_x_157:
[----:B------:R-:W-:Y:S05]  /*1ba00*/  BSYNC B1 ;  /* 0x0000000000017941 */ /* 0x000fea0003800000 */
.L_x_156:
        /* <DEDUP_REMOVED lines=14> */
.L_x_159:
[----:B------:R-:W-:Y:S05]  /*1baf0*/  BSYNC B1 ;  /* 0x0000000000017941 */ /* 0x000fea0003800000 */
.L_x_158:
        /* <DEDUP_REMOVED lines=14> */
.L_x_161:
[----:B------:R-:W-:Y:S05]  /*1bbe0*/  BSYNC B1 ;  /* 0x0000000000017941 */ /* 0x000fea0003800000 */
.L_x_160:
        /* <DEDUP_REMOVED lines=14> */
.L_x_163:
[----:B------:R-:W-:Y:S05]  /*1bcd0*/  BSYNC B1 ;  /* 0x0000000000017941 */ /* 0x000fea0003800000 */
.L_x_162:
        /* <DEDUP_REMOVED lines=17> */
.L_x_165:
[----:B------:R-:W-:Y:S05]  /*1bdf0*/  BSYNC B1 ;  /* 0x0000000000017941 */ /* 0x000fea0003800000 */
.L_x_164:
        /* <DEDUP_REMOVED lines=17> */
.L_x_167:
[----:B------:R-:W-:Y:S05]  /*1bf10*/  BSYNC B1 ;  /* 0x0000000000017941 */ /* 0x000fea0003800000 */
.L_x_166:
        /* <DEDUP_REMOVED lines=14> */
.L_x_169:
[----:B------:R-:W-:Y:S05]  /*1c000*/  BSYNC B1 ;  /* 0x0000000000017941 */ /* 0x000fea0003800000 */
.L_x_168:
        /* <DEDUP_REMOVED lines=14> */
.L_x_171:
[----:B------:R-:W-:Y:S05]  /*1c0f0*/  BSYNC B1 ;  /* 0x0000000000017941 */ /* 0x000fea0003800000 */
.L_x_170:
        /* <DEDUP_REMOVED lines=17> */
.L_x_173:
[----:B------:R-:W-:Y:S05]  /*1c210*/  BSYNC B1 ;  /* 0x0000000000017941 */ /* 0x000fea0003800000 */
.L_x_172:
        /* <DEDUP_REMOVED lines=17> */
.L_x_175:
[----:B------:R-:W-:Y:S05]  /*1c330*/  BSYNC B1 ;  /* 0x0000000000017941 */ /* 0x000fea0003800000 */
.L_x_174:
        /* <DEDUP_REMOVED lines=14> */
.L_x_177:
[----:B------:R-:W-:Y:S05]  /*1c420*/  BSYNC B1 ;  /* 0x0000000000017941 */ /* 0x000fea0003800000 */
.L_x_176:
        /* <DEDUP_REMOVED lines=14> */
.L_x_179:
[----:B------:R-:W-:Y:S05]  /*1c510*/  BSYNC B1 ;  /* 0x0000000000017941 */ /* 0x000fea0003800000 */
.L_x_178:
        /* <DEDUP_REMOVED lines=14> */
.L_x_181:
[----:B------:R-:W-:Y:S05]  /*1c600*/  BSYNC B1 ;  /* 0x0000000000017941 */ /* 0x000fea0003800000 */
.L_x_180:
        /* <DEDUP_REMOVED lines=16> */
.L_x_183:
[----:B------:R-:W-:Y:S05]  /*1c710*/  BSYNC B1 ;  /* 0x0000000000017941 */ /* 0x000fea0003800000 */
.L_x_182:
        /* <DEDUP_REMOVED lines=16> */
.L_x_185:
[----:B------:R-:W-:Y:S05]  /*1c820*/  BSYNC B1 ;  /* 0x0000000000017941 */ /* 0x000fea0003800000 */
.L_x_184:
        /* <DEDUP_REMOVED lines=14> */
.L_x_187:
[----:B------:R-:W-:Y:S05]  /*1c910*/  BSYNC B1 ;  /* 0x0000000000017941 */ /* 0x000fea0003800000 */
.L_x_186:
        /* <DEDUP_REMOVED lines=14> */
.L_x_189:
[----:B------:R-:W-:Y:S05]  /*1ca00*/  BSYNC B1 ;  /* 0x0000000000017941 */ /* 0x000fea0003800000 */
.L_x_188:
        /* <DEDUP_REMOVED lines=16> */
.L_x_191:
[----:B------:R-:W-:Y:S05]  /*1cb10*/  BSYNC B1 ;  /* 0x0000000000017941 */ /* 0x000fea0003800000 */
.L_x_190:
        /* <DEDUP_REMOVED lines=16> */
.L_x_193:
[----:B------:R-:W-:Y:S05]  /*1cc20*/  BSYNC B1 ;  /* 0x0000000000017941 */ /* 0x000fea0003800000 */
.L_x_192:
        /* <DEDUP_REMOVED lines=14> */
.L_x_195:
[----:B------:R-:W-:Y:S05]  /*1cd10*/  BSYNC B1 ;  /* 0x0000000000017941 */ /* 0x000fea0003800000 */
.L_x_194:
        /* <DEDUP_REMOVED lines=14> */
.L_x_197:
[----:B------:R-:W-:Y:S05]  /*1ce00*/  BSYNC B1 ;  /* 0x0000000000017941 */ /* 0x000fea0003800000 */
.L_x_196:
        /* <DEDUP_REMOVED lines=14> */
.L_x_199:
[----:B------:R-:W-:Y:S05]  /*1cef0*/  BSYNC B1 ;  /* 0x0000000000017941 */ /* 0x000fea0003800000 */
.L_x_198:
        /* <DEDUP_REMOVED lines=14> */
.L_x_201:
[----:B------:R-:W-:Y:S05]  /*1cfe0*/  BSYNC B1 ;  /* 0x0000000000017941 */ /* 0x000fea0003800000 */
.L_x_200:
        /* <DEDUP_REMOVED lines=14> */
.L_x_203:
[----:B------:R-:W-:Y:S05]  /*1d0d0*/  BSYNC B1 ;  /* 0x0000000000017941 */ /* 0x000fea0003800000 */
.L_x_202:
        /* <DEDUP_REMOVED lines=14> */
.L_x_205:
[----:B------:R-:W-:Y:S05]  /*1d1c0*/  BSYNC B1 ;  /* 0x0000000000017941 */ /* 0x000fea0003800000 */
.L_x_204:
        /* <DEDUP_REMOVED lines=14> */
.L_x_207:
[----:B------:R-:W-:Y:S05]  /*1d2b0*/  BSYNC B1 ;  /* 0x0000000000017941 */ /* 0x000fea0003800000 */
.L_x_206:
        /* <DEDUP_REMOVED lines=14> */
.L_x_209:
[----:B------:R-:W-:Y:S05]  /*1d3a0*/  BSYNC B1 ;  /* 0x0000000000017941 */ /* 0x000fea0003800000 */
.L_x_208:
        /* <DEDUP_REMOVED lines=14> */
.L_x_211:
[----:B------:R-:W-:Y:S05]  /*1d490*/  BSYNC B1 ;  /* 0x0000000000017941 */ /* 0x000fea0003800000 */
.L_x_210:
        /* <DEDUP_REMOVED lines=17> */
.L_x_213:
[----:B------:R-:W-:Y:S05]  /*1d5b0*/  BSYNC B1 ;  /* 0x0000000000017941 */ /* 0x000fea0003800000 */
.L_x_212:
        /* <DEDUP_REMOVED lines=17> */
.L_x_215:
[----:B------:R-:W-:Y:S05]  /*1d6d0*/  BSYNC B1 ;  /* 0x0000000000017941 */ /* 0x000fea0003800000 */
.L_x_214:
        /* <DEDUP_REMOVED lines=14> */
.L_x_217:
[----:B------:R-:W-:Y:S05]  /*1d7c0*/  BSYNC B1 ;  /* 0x0000000000017941 */ /* 0x000fea0003800000 */
.L_x_216:
        /* <DEDUP_REMOVED lines=14> */
.L_x_219:
[----:B------:R-:W-:Y:S05]  /*1d8b0*/  BSYNC B1 ;  /* 0x0000000000017941 */ /* 0x000fea0003800000 */
.L_x_218:
        /* <DEDUP_REMOVED lines=17> */
.L_x_221:
[----:B------:R-:W-:Y:S05]  /*1d9d0*/  BSYNC B1 ;  /* 0x0000000000017941 */ /* 0x000fea0003800000 */
.L_x_220:
        /* <DEDUP_REMOVED lines=17> */
.L_x_223:
[----:B------:R-:W-:Y:S05]  /*1daf0*/  BSYNC B1 ;  /* 0x0000000000017941 */ /* 0x000fea0003800000 */
.L_x_222:
        /* <DEDUP_REMOVED lines=14> */
.L_x_225:
[----:B------:R-:W-:Y:S05]  /*1dbe0*/  BSYNC B1 ;  /* 0x0000000000017941 */ /* 0x000fea0003800000 */
.L_x_224:
        /* <DEDUP_REMOVED lines=14> */
.L_x_227:
[----:B------:R-:W-:Y:S05]  /*1dcd0*/  BSYNC B1 ;  /* 0x0000000000017941 */ /* 0x000fea0003800000 */
.L_x_226:
        /* <DEDUP_REMOVED lines=14> */
.L_x_229:
[----:B------:R-:W-:Y:S05]  /*1ddc0*/  BSYNC B1 ;  /* 0x0000000000017941 */ /* 0x000fea0003800000 */
.L_x_228:
        /* <DEDUP_REMOVED lines=16> */
.L_x_231:
[----:B------:R-:W-:Y:S05]  /*1ded0*/  BSYNC B1 ;  /* 0x0000000000017941 */ /* 0x000fea0003800000 */
.L_x_230:
        /* <DEDUP_REMOVED lines=16> */
.L_x_233:
[----:B------:R-:W-:Y:S05]  /*1dfe0*/  BSYNC B1 ;  /* 0x0000000000017941 */ /* 0x000fea0003800000 */
.L_x_232:
        /* <DEDUP_REMOVED lines=14> */
.L_x_235:
[----:B------:R-:W-:Y:S05]  /*1e0d0*/  BSYNC B1 ;  /* 0x0000000000017941 */ /* 0x000fea0003800000 */
.L_x_234:
        /* <DEDUP_REMOVED lines=14> */
.L_x_237:
[----:B------:R-:W-:Y:S05]  /*1e1c0*/  BSYNC B1 ;  /* 0x0000000000017941 */ /* 0x000fea0003800000 */
.L_x_236:
        /* <DEDUP_REMOVED lines=16> */
.L_x_239:
[----:B------:R-:W-:Y:S05]  /*1e2d0*/  BSYNC B1 ;  /* 0x0000000000017941 */ /* 0x000fea0003800000 */
.L_x_238:
        /* <DEDUP_REMOVED lines=16> */
.L_x_241:
[----:B------:R-:W-:Y:S05]  /*1e3e0*/  BSYNC B1 ;  /* 0x0000000000017941 */ /* 0x000fea0003800000 */
.L_x_240:
        /* <DEDUP_REMOVED lines=14> */
.L_x_243:
[----:B------:R-:W-:Y:S05]  /*1e4d0*/  BSYNC B1 ;  /* 0x0000000000017941 */ /* 0x000fea0003800000 */
.L_x_242:
        /* <DEDUP_REMOVED lines=14> */
.L_x_245:
[----:B------:R-:W-:Y:S05]  /*1e5c0*/  BSYNC B1 ;  /* 0x0000000000017941 */ /* 0x000fea0003800000 */
.L_x_244:
        /* <DEDUP_REMOVED lines=14> */
.L_x_247:
[----:B------:R-:W-:Y:S05]  /*1e6b0*/  BSYNC B1 ;  /* 0x0000000000017941 */ /* 0x000fea0003800000 */
.L_x_246:
        /* <DEDUP_REMOVED lines=14> */
.L_x_249:
[----:B------:R-:W-:Y:S05]  /*1e7a0*/  BSYNC B1 ;  /* 0x0000000000017941 */ /* 0x000fea0003800000 */
.L_x_248:
        /* <DEDUP_REMOVED lines=14> */
.L_x_251:
[----:B------:R-:W-:Y:S05]  /*1e890*/  BSYNC B1 ;  /* 0x0000000000017941 */ /* 0x000fea0003800000 */
.L_x_250:
        /* <DEDUP_REMOVED lines=14> */
.L_x_253:
[----:B------:R-:W-:Y:S05]  /*1e980*/  BSYNC B1 ;  /* 0x0000000000017941 */ /* 0x000fea0003800000 */
.L_x_252:
        /* <DEDUP_REMOVED lines=14> */
.L_x_255:
[----:B------:R-:W-:Y:S05]  /*1ea70*/  BSYNC B1 ;  /* 0x0000000000017941 */ /* 0x000fea0003800000 */
.L_x_254:
        /* <DEDUP_REMOVED lines=14> */
.L_x_257:
[----:B------:R-:W-:Y:S05]  /*1eb60*/  BSYNC B1 ;  /* 0x0000000000017941 */ /* 0x000fea0003800000 */
.L_x_256:
        /* <DEDUP_REMOVED lines=14> */
.L_x_259:
[----:B------:R-:W-:Y:S05]  /*1ec50*/  BSYNC B1 ;  /* 0x0000000000017941 */ /* 0x000fea0003800000 */
.L_x_258:
        /* <DEDUP_REMOVED lines=17> */
.L_x_261:
[----:B------:R-:W-:Y:S05]  /*1ed70*/  BSYNC B1 ;  /* 0x0000000000017941 */ /* 0x000fea0003800000 */
.L_x_260:
        /* <DEDUP_REMOVED lines=17> */
.L_x_263:
[----:B------:R-:W-:Y:S05]  /*1ee90*/  BSYNC B1 ;  /* 0x0000000000017941 */ /* 0x000fea0003800000 */
.L_x_262:
        /* <DEDUP_REMOVED lines=14> */
.L_x_265:
[----:B------:R-:W-:Y:S05]  /*1ef80*/  BSYNC B1 ;  /* 0x0000000000017941 */ /* 0x000fea0003800000 */
.L_x_264:
        /* <DEDUP_REMOVED lines=14> */
.L_x_267:
[----:B------:R-:W-:Y:S05]  /*1f070*/  BSYNC B1 ;  /* 0x0000000000017941 */ /* 0x000fea0003800000 */
.L_x_266:
        /* <DEDUP_REMOVED lines=17> */
.L_x_269:
[----:B------:R-:W-:Y:S05]  /*1f190*/  BSYNC B1 ;  /* 0x0000000000017941 */ /* 0x000fea0003800000 */
.L_x_268:
        /* <DEDUP_REMOVED lines=17> */
.L_x_271:
[----:B------:R-:W-:Y:S05]  /*1f2b0*/  BSYNC B1 ;  /* 0x0000000000017941 */ /* 0x000fea0003800000 */
.L_x_270:
        /* <DEDUP_REMOVED lines=14> */
.L_x_273:
[----:B------:R-:W-:Y:S05]  /*1f3a0*/  BSYNC B1 ;  /* 0x0000000000017941 */ /* 0x000fea0003800000 */
.L_x_272:
        /* <DEDUP_REMOVED lines=14> */
.L_x_275:
[----:B------:R-:W-:Y:S05]  /*1f490*/  BSYNC B1 ;  /* 0x0000000000017941 */ /* 0x000fea0003800000 */
.L_x_274:
        /* <DEDUP_REMOVED lines=14> */
.L_x_277:
[----:B------:R-:W-:Y:S05]  /*1f580*/  BSYNC B1 ;  /* 0x0000000000017941 */ /* 0x000fea0003800000 */
.L_x_276:
        /* <DEDUP_REMOVED lines=16> */
.L_x_279:
[----:B------:R-:W-:Y:S05]  /*1f690*/  BSYNC B1 ;  /* 0x0000000000017941 */ /* 0x000fea0003800000 */
.L_x_278:
        /* <DEDUP_REMOVED lines=16> */
.L_x_281:
[----:B------:R-:W-:Y:S05]  /*1f7a0*/  BSYNC B1 ;  /* 0x0000000000017941 */ /* 0x000fea0003800000 */
.L_x_280:
        /* <DEDUP_REMOVED lines=14> */
.L_x_283:
[----:B------:R-:W-:Y:S05]  /*1f890*/  BSYNC B1 ;  /* 0x0000000000017941 */ /* 0x000fea0003800000 */
.L_x_282:
        /* <DEDUP_REMOVED lines=14> */
.L_x_285:
[----:B------:R-:W-:Y:S05]  /*1f980*/  BSYNC B1 ;  /* 0x0000000000017941 */ /* 0x000fea0003800000 */
.L_x_284:
        /* <DEDUP_REMOVED lines=16> */
.L_x_287:
[----:B------:R-:W-:Y:S05]  /*1fa90*/  BSYNC B1 ;  /* 0x0000000000017941 */ /* 0x000fea0003800000 */
.L_x_286:
        /* <DEDUP_REMOVED lines=16> */
.L_x_289:
[----:B------:R-:W-:Y:S05]  /*1fba0*/  BSYNC B1 ;  /* 0x0000000000017941 */ /* 0x000fea0003800000 */
.L_x_288:
        /* <DEDUP_REMOVED lines=14> */
.L_x_291:
[----:B------:R-:W-:Y:S05]  /*1fc90*/  BSYNC B1 ;  /* 0x0000000000017941 */ /* 0x000fea0003800000 */
.L_x_290:
        /* <DEDUP_REMOVED lines=14> */
.L_x_293:
[----:B------:R-:W-:Y:S05]  /*1fd80*/  BSYNC B1 ;  /* 0x0000000000017941 */ /* 0x000fea0003800000 */
.L_x_292:
        /* <DEDUP_REMOVED lines=14> */
.L_x_295:
[----:B------:R-:W-:Y:S05]  /*1fe70*/  BSYNC B1 ;  /* 0x0000000000017941 */ /* 0x000fea0003800000 */
.L_x_294:
        /* <DEDUP_REMOVED lines=14> */
.L_x_297:
[----:B------:R-:W-:Y:S05]  /*1ff60*/  BSYNC B1 ;  /* 0x0000000000017941 */ /* 0x000fea0003800000 */
.L_x_296:
        /* <DEDUP_REMOVED lines=14> */
.L_x_299:
[----:B------:R-:W-:Y:S05]  /*20050*/  BSYNC B1 ;  /* 0x0000000000017941 */ /* 0x000fea0003800000 */
.L_x_298:
        /* <DEDUP_REMOVED lines=14> */
.L_x_301:
[----:B------:R-:W-:Y:S05]  /*20140*/  BSYNC B1 ;  /* 0x0000000000017941 */ /* 0x000fea0003800000 */
.L_x_300:
        /* <DEDUP_REMOVED lines=14> */
.L_x_303:
[----:B------:R-:W-:Y:S05]  /*20230*/  BSYNC B1 ;  /* 0x0000000000017941 */ /* 0x000fea0003800000 */
.L_x_302:
        /* <DEDUP_REMOVED lines=14> */
.L_x_305:
[----:B------:R-:W-:Y:S05]  /*20320*/  BSYNC B1 ;  /* 0x0000000000017941 */ /* 0x000fea0003800000 */
.L_x_304:
        /* <DEDUP_REMOVED lines=14> */
.L_x_307:
[----:B------:R-:W-:Y:S05]  /*20410*/  BSYNC B1 ;  /* 0x0000000000017941 */ /* 0x000fea0003800000 */
.L_x_306:
        /* <DEDUP_REMOVED lines=17> */
.L_x_309:
[----:B------:R-:W-:Y:S05]  /*20530*/  BSYNC B1 ;  /* 0x0000000000017941 */ /* 0x000fea0003800000 */
.L_x_308:
[----:B-----5:R3:W-:Y:S04]  /*20540*/  STL [R1+0x2bc], R4 ;  /* 0x0002bc0401007387 */ /* 0x0207e80000100800 */
[----:B---3--:R-:W3:Y:S01]  /*20550*/  LDL.LU R4, [R1] ;  /* 0x0000000001047983 */ /* 0x008ee20000300800 */
        /* <DEDUP_REMOVED lines=15> */
.L_x_311:
[----:B------:R-:W-:Y:S05]  /*20650*/  BSYNC B1 ;  /* 0x0000000000017941 */ /* 0x000fea0003800000 */
.L_x_310:
        /* <DEDUP_REMOVED lines=14> */
.L_x_313:
[----:B------:R-:W-:Y:S05]  /*20740*/  BSYNC B1 ;  /* 0x0000000000017941 */ /* 0x000fea0003800000 */
.L_x_312:
        /* <DEDUP_REMOVED lines=14> */
.L_x_315:
[----:B------:R-:W-:Y:S05]  /*20830*/  BSYNC B1 ;  /* 0x0000000000017941 */ /* 0x000fea0003800000 */
.L_x_314:
        /* <DEDUP_REMOVED lines=17> */
.L_x_317:
[----:B------:R-:W-:Y:S05]  /*20950*/  BSYNC B1 ;  /* 0x0000000000017941 */ /* 0x000fea0003800000 */
.L_x_316:
        /* <DEDUP_REMOVED lines=17> */
.L_x_319:
[----:B------:R-:W-:Y:S05]  /*20a70*/  BSYNC B1 ;  /* 0x0000000000017941 */ /* 0x000fea0003800000 */
.L_x_318:
        /* <DEDUP_REMOVED lines=14> */
.L_x_321:
[----:B------:R-:W-:Y:S05]  /*20b60*/  BSYNC B1 ;  /* 0x0000000000017941 */ /* 0x000fea0003800000 */
.L_x_320:
        /* <DEDUP_REMOVED lines=14> */
.L_x_323:
[----:B------:R-:W-:Y:S05]  /*20c50*/  BSYNC B1 ;  /* 0x0000000000017941 */ /* 0x000fea0003800000 */
.L_x_322:
        /* <DEDUP_REMOVED lines=14> */
.L_x_325:
[----:B------:R-:W-:Y:S05]  /*20d40*/  BSYNC B1 ;  /* 0x0000000000017941 */ /* 0x000fea0003800000 */
.L_x_324:
[----:B-----5:R-:W-:Y:S01]  /*20d50*/  HADD2.F32 R17, -RZ, R3.H0_H0 ;  /* 0x20000003ff117230 */ /* 0x020fe20000004100 */
[----:B------:R3:W-:Y:S01]  /*20d60*/  STL.64 [R1+0x2c0], R4 ;  /* 0x0002c00401007387 */ /* 0x0007e20000100a00 */
[----:B------:R-:W-:-:S03]  /*20d70*/  ULDC.64 UR4, c[0x0][0x208] ;  /* 0x0000820000047ab9 */ /* 0x000fc60000000a00 */
[----:B------:R-:W-:-:S04]  /*20d80*/  FMUL R17, R17, R16 ;  /* 0x0000001011117220 */ /* 0x000fc80000400000 */
[----:B------:R-:W-:Y:S01]  /*20d90*/  FFMA R17, R224, R2, R17 ;  /* 0x00000002e0117223 */ /* 0x000fe20000000011 */
[----:B---3--:R-:W-:-:S04]  /*20da0*/  @P5 IMAD.MOV.U32 R4, RZ, RZ, R8 ;  /* 0x000000ffff045224 */ /* 0x008fc800078e0008 */
[----:B------:R-:W-:Y:S02]  /*20db0*/  F2FP.F16.F32.PACK_AB R17, RZ, R17 ;  /* 0x00000011ff11723e */ /* 0x000fe400000000ff */
[----:B------:R-:W-:-:S05]  /*20dc0*/  @P5 MOV R5, R7 ;  /* 0x0000000700055202 */ /* 0x000fca0000000f00 */
[----:B------:R3:W-:Y:S04]  /*20dd0*/  @P5 STG.E.U16 desc[UR4][R4.64+0xc0], R17 ;  /* 0x0000c01104005986 */ /* 0x0007e8000c101504 */
[----:B---3--:R3:W5:Y:S01]  /*20de0*/  LDL.LU.64 R4, [R1+0x2c0] ;  /* 0x0002c00001047983 */ /* 0x0087620000300a00 */
[----:B------:R-:W-:Y:S01]  /*20df0*/  ISETP.GT.AND P5, PT, R0, 0x61, P2 ;  /* 0x000000610000780c */ /* 0x000fe200017a4270 */
[----:B------:R-:W-:-:S12]  /*20e00*/  BSSY B1, `(.L_x_326) ;  /* 0x0000004000017945 */ /* 0x000fd80003800000 */
[----:B---3--:R-:W-:Y:S05]  /*20e10*/  @!P5 BRA `(.L_x_327) ;  /* 0x000000000008d947 */ /* 0x008fea0003800000 */
[----:B------:R-:W-:Y:S02]  /*20e20*/  ULDC.64 UR4, c[0x0][0x208] ;  /* 0x0000820000047ab9 */ /* 0x000fe40000000a00 */
[----:B------:R3:W5:Y:S03]  /*20e30*/  LDG.E.LTC128B.U16 R3, desc[UR4][R232.64+0xc2] ;  /* 0x0000c204e8037981 */ /* 0x000766000c1e1520 */
.L_x_327:
[----:B------:R-:W-:Y:S05]  /*20e40*/  BSYNC B1 ;  /* 0x0000000000017941 */ /* 0x000fea0003800000 */
.L_x_326:
[----:B-----5:R-:W-:Y:S01]  /*20e50*/  HADD2.F32 R17, -RZ, R3.H0_H0 ;  /* 0x20000003ff117230 */ /* 0x020fe20000004100 */
[----:B------:R-:W-:Y:S01]  /*20e60*/  ULDC.64 UR4, c[0x0][0x208] ;  /* 0x0000820000047ab9 */ /* 0x000fe20000000a00 */
[----:B------:R-:W-:Y:S01]  /*20e70*/  @P5 IMAD.MOV.U32 R224, RZ, RZ, R8 ;  /* 0x000000ffffe05224 */ /* 0x000fe200078e0008 */
[----:B------:R-:W-:Y:S02]  /*20e80*/  BSSY B1, `(.L_x_328) ;  /* 0x000000a000017945 */ /* 0x000fe40003800000 */
[----:B------:R-:W-:-:S04]  /*20e90*/  FMUL R17, R17, R16 ;  /* 0x0000001011117220 */ /* 0x000fc80000400000 */
[----:B------:R-:W-:Y:S01]  /*20ea0*/  FFMA R17, R225, R2, R17 ;  /* 0x00000002e1117223 */ /* 0x000fe20000000011 */
[----:B------:R-:W-:-:S04]  /*20eb0*/  @P5 MOV R225, R7 ;  /* 0x0000000700e15202 */ /* 0x000fc80000000f00 */
[----:B------:R-:W-:-:S05]  /*20ec0*/  F2FP.F16.F32.PACK_AB R17, RZ, R17 ;  /* 0x00000011ff11723e */ /* 0x000fca00000000ff */
[----:B------:R0:W-:Y:S01]  /*20ed0*/  @P5 STG.E.U16 desc[UR4][R224.64+0xc2], R17 ;  /* 0x0000c211e0005986 */ /* 0x0001e2000c101504 */
[----:B------:R-:W-:-:S13]  /*20ee0*/  ISETP.GT.AND P5, PT, R0, 0x60, P6 ;  /* 0x000000600000780c */ /* 0x000fda00037a4270 */
[----:B0-----:R-:W-:Y:S05]  /*20ef0*/  @!P5 BRA `(.L_x_329) ;  /* 0x000000000008d947 */ /* 0x001fea0003800000 */
[----:B------:R-:W-:Y:S02]  /*20f00*/  ULDC.64 UR4, c[0x0][0x208] ;  /* 0x0000820000047ab9 */ /* 0x000fe40000000a00 */
[----:B------:R0:W5:Y:S03]  /*20f10*/  LDG.E.LTC128B.U16 R3, desc[UR4][R22.64+0xc0] ;  /* 0x0000c00416037981 */ /* 0x000166000c1e1520 */
.L_x_329:
[----:B------:R-:W-:Y:S05]  /*20f20*/  BSYNC B1 ;  /* 0x0000000000017941 */ /* 0x000fea0003800000 */
.L_x_328:
[----:B-----5:R-:W-:Y:S01]  /*20f30*/  HADD2.F32 R17, -RZ, R3.H0_H0 ;  /* 0x20000003ff117230 */ /* 0x020fe20000004100 */
[----:B------:R-:W-:Y:S01]  /*20f40*/  ULDC.64 UR4, c[0x0][0x208] ;  /* 0x0000820000047ab9 */ /* 0x000fe20000000a00 */
[----:B------:R-:W-:Y:S03]  /*20f50*/  BSSY B1, `(.L_x_330) ;  /* 0x0000009000017945 */ /* 0x000fe60003800000 */
[----:B------:R-:W-:-:S04]  /*20f60*/  FMUL R17, R17, R16 ;  /* 0x0000001011117220 */ /* 0x000fc80000400000 */
[----:B------:R-:W-:-:S05]  /*20f70*/  FFMA R17, R226, R2, R17 ;  /* 0x00000002e2117223 */ /* 0x000fca0000000011 */
[----:B------:R-:W-:-:S05]  /*20f80*/  F2FP.F16.F32.PACK_AB R17, RZ, R17 ;  /* 0x00000011ff11723e */ /* 0x000fca00000000ff */
[----:B------:R0:W-:Y:S01]  /*20f90*/  @P5 STG.E.U16 desc[UR4][R4.64+0xc0], R17 ;  /* 0x0000c01104005986 */ /* 0x0001e2000c101504 */
[----:B------:R-:W-:-:S13]  /*20fa0*/  ISETP.GT.AND P5, PT, R0, 0x61, P6 ;  /* 0x000000610000780c */ /* 0x000fda00037a4270 */
[----:B0-----:R-:W-:Y:S05]  /*20fb0*/  @!P5 BRA `(.L_x_331) ;  /* 0x000000000008d947 */ /* 0x001fea0003800000 */
[----:B------:R-:W-:Y:S02]  /*20fc0*/  ULDC.64 UR4, c[0x0][0x208] ;  /* 0x0000820000047ab9 */ /* 0x000fe40000000a00 */
[----:B------:R0:W5:Y:S03]  /*20fd0*/  LDG.E.LTC128B.U16 R3, desc[UR4][R22.64+0xc2] ;  /* 0x0000c20416037981 */ /* 0x000166000c1e1520 */
.L_x_331:
[----:B------:R-:W-:Y:S05]  /*20fe0*/  BSYNC B1 ;  /* 0x0000000000017941 */ /* 0x000fea0003800000 */
.L_x_330:
        /* <DEDUP_REMOVED lines=11> */
.L_x_333:
[----:B------:R-:W-:Y:S05]  /*210a0*/  BSYNC B1 ;  /* 0x0000000000017941 */ /* 0x000fea0003800000 */
.L_x_332:
[----:B-----5:R-:W-:Y:S01]  /*210b0*/  HADD2.F32 R17, -RZ, R3.H0_H0 ;  /* 0x20000003ff117230 */ /* 0x020fe20000004100 */
[----:B------:R-:W-:Y:S01]  /*210c0*/  @P5 MOV R225, R7 ;  /* 0x0000000700e15202 */ /* 0x000fe20000000f00 */
[----:B------:R-:W-:Y:S01]  /*210d0*/  @P5 IMAD.MOV.U32 R224, RZ, RZ, R8 ;  /* 0x000000ffffe05224 */ /* 0x000fe200078e0008 */
[----:B------:R-:W-:Y:S01]  /*210e0*/  ULDC.64 UR4, c[0x0][0x208] ;  /* 0x0000820000047ab9 */ /* 0x000fe20000000a00 */
[----:B------:R-:W-:Y:S01]  /*210f0*/  BSSY B1, `(.L_x_334) ;  /* 0x0000009000017945 */ /* 0x000fe20003800000 */
        /* <DEDUP_REMOVED lines=8> */
.L_x_335:
[----:B------:R-:W-:Y:S05]  /*21180*/  BSYNC B1 ;  /* 0x0000000000017941 */ /* 0x000fea0003800000 */
.L_x_334:
        /* <DEDUP_REMOVED lines=13> */
.L_x_337:
[----:B------:R-:W-:Y:S05]  /*21260*/  BSYNC B1 ;  /* 0x0000000000017941 */ /* 0x000fea0003800000 */
.L_x_336:
        /* <DEDUP_REMOVED lines=11> */
.L_x_339:
[----:B------:R-:W-:Y:S05]  /*21320*/  BSYNC B1 ;  /* 0x0000000000017941 */ /* 0x000fea0003800000 */
.L_x_338:
        /* <DEDUP_REMOVED lines=11> */
.L_x_341:
[----:B------:R-:W-:Y:S05]  /*213e0*/  BSYNC B1 ;  /* 0x0000000000017941 */ /* 0x000fea0003800000 */
.L_x_340:
        /* <DEDUP_REMOVED lines=11> */
.L_x_343:
[----:B------:R-:W-:Y:S05]  /*214a0*/  BSYNC B1 ;  /* 0x0000000000017941 */ /* 0x000fea0003800000 */
.L_x_342:
        /* <DEDUP_REMOVED lines=11> */
.L_x_345:
[----:B------:R-:W-:Y:S05]  /*21560*/  BSYNC B1 ;  /* 0x0000000000017941 */ /* 0x000fea0003800000 */
.L_x_344:
        /* <DEDUP_REMOVED lines=11> */
.L_x_347:
[----:B------:R-:W-:Y:S05]  /*21620*/  BSYNC B1 ;  /* 0x0000000000017941 */ /* 0x000fea0003800000 */
.L_x_346:
[----:B-----5:R-:W-:Y:S01]  /*21630*/  HADD2.F32 R17, -RZ, R3.H0_H0 ;  /* 0x20000003ff117230 */ /* 0x020fe20000004100 */
[----:B------:R-:W-:Y:S01]  /*21640*/  ULDC.64 UR4, c[0x0][0x208] ;  /* 0x0000820000047ab9 */ /* 0x000fe20000000a00 */
[----:B------:R-:W-:Y:S03]  /*21650*/  BSSY B1, `(.L_x_348) ;  /* 0x000000a000017945 */ /* 0x000fe60003800000 */
[----:B------:R-:W-:-:S04]  /*21660*/  FMUL R17, R17, R16 ;  /* 0x0000001011117220 */ /* 0x000fc80000400000 */
[----:B------:R-:W-:-:S05]  /*21670*/  FFMA R17, R219, R2, R17 ;  /* 0x00000002db117223 */ /* 0x000fca0000000011 */
[----:B------:R-:W-:-:S05]  /*21680*/  F2FP.F16.F32.PACK_AB R17, RZ, R17 ;  /* 0x00000011ff11723e */ /* 0x000fca00000000ff */
[----:B------:R1:W-:Y:S01]  /*21690*/  @P5 STG.E.U16 desc[UR4][R12.64+0xc2], R17 ;  /* 0x0000c2110c005986 */ /* 0x0003e2000c101504 */
[----:B------:R-:W-:Y:S02]  /*216a0*/  ISETP.GT.AND P5, PT, R0, 0x68, P4 ;  /* 0x000000680000780c */ /* 0x000fe400027a4270 */
[----:B-1----:R-:W-:-:S11]  /*216b0*/  PRMT R17, R3, 0x7610, R17 ;  /* 0x0000761003117816 */ /* 0x002fd60000000011 */
[----:B------:R-:W-:Y:S05]  /*216c0*/  @!P5 BRA `(.L_x_349) ;  /* 0x000000000008d947 */ /* 0x000fea0003800000 */
[----:B------:R-:W-:Y:S02]  /*216d0*/  ULDC.64 UR4, c[0x0][0x208] ;  /* 0x0000820000047ab9 */ /* 0x000fe40000000a00 */
[----:B------:R1:W5:Y:S03]  /*216e0*/  LDG.E.LTC128B.U16 R17, desc[UR4][R20.64+0xd0] ;  /* 0x0000d00414117981 */ /* 0x000366000c1e1520 */
.L_x_349:
[----:B------:R-:W-:Y:S05]  /*216f0*/  BSYNC B1 ;  /* 0x0000000000017941 */ /* 0x000fea0003800000 */
.L_x_348:
        /* <DEDUP_REMOVED lines=11> */
.L_x_351:
[----:B------:R-:W-:Y:S05]  /*217b0*/  BSYNC B1 ;  /* 0x0000000000017941 */ /* 0x000fea0003800000 */
.L_x_350:
        /* <DEDUP_REMOVED lines=11> */
.L_x_353:
[----:B------:R-:W-:Y:S05]  /*21870*/  BSYNC B1 ;  /* 0x0000000000017941 */ /* 0x000fea0003800000 */
.L_x_352:
        /* <DEDUP_REMOVED lines=11> */
.L_x_355:
[----:B------:R-:W-:Y:S05]  /*21930*/  BSYNC B1 ;  /* 0x0000000000017941 */ /* 0x000fea0003800000 */
.L_x_354:
[----:B------:R0:W5:Y:S02]  /*21940*/  LDL.64 R218, [R1+0x260] ;  /* 0x0002600001da7983 */ /* 0x0001640000100a00 */
        /* <DEDUP_REMOVED lines=11> */
.L_x_357:
[----:B------:R-:W-:Y:S05]  /*21a00*/  BSYNC B1 ;  /* 0x0000000000017941 */ /* 0x000fea0003800000 */
.L_x_356:
        /* <DEDUP_REMOVED lines=11> */
.L_x_359:
[----:B------:R-:W-:Y:S05]  /*21ac0*/  BSYNC B1 ;  /* 0x0000000000017941 */ /* 0x000fea0003800000 */
.L_x_358:
        /* <DEDUP_REMOVED lines=11> */
.L_x_361:
[----:B------:R-:W-:Y:S05]  /*21b80*/  BSYNC B1 ;  /* 0x0000000000017941 */ /* 0x000fea0003800000 */
.L_x_360:
        /* <DEDUP_REMOVED lines=11> */
.L_x_363:
[----:B------:R-:W-:Y:S05]  /*21c40*/  BSYNC B1 ;  /* 0x0000000000017941 */ /* 0x000fea0003800000 */
.L_x_362:
        /* <DEDUP_REMOVED lines=11> */
.L_x_365:
[----:B------:R-:W-:Y:S05]  /*21d00*/  BSYNC B1 ;  /* 0x0000000000017941 */ /* 0x000fea0003800000 */
.L_x_364:
        /* <DEDUP_REMOVED lines=11> */
.L_x_367:
[----:B------:R-:W-:Y:S05]  /*21dc0*/  BSYNC B1 ;  /* 0x0000000000017941 */ /* 0x000fea0003800000 */
.L_x_366:
        /* <DEDUP_REMOVED lines=11> */
.L_x_369:
[----:B------:R-:W-:Y:S05]  /*21e80*/  BSYNC B1 ;  /* 0x0000000000017941 */ /* 0x000fea0003800000 */
.L_x_368:
        /* <DEDUP_REMOVED lines=11> */
.L_x_371:
[----:B------:R-:W-:Y:S05]  /*21f40*/  BSYNC B1 ;  /* 0x0000000000017941 */ /* 0x000fea0003800000 */
.L_x_370:
        /* <DEDUP_REMOVED lines=11> */
.L_x_373:
[----:B------:R-:W-:Y:S05]  /*22000*/  BSYNC B1 ;  /* 0x0000000000017941 */ /* 0x000fea0003800000 */
.L_x_372:
        /* <DEDUP_REMOVED lines=13> */
.L_x_375:
[----:B------:R-:W-:Y:S05]  /*220e0*/  BSYNC B1 ;  /* 0x0000000000017941 */ /* 0x000fea0003800000 */
.L_x_374:
[----:B-----5:R-:W-:Y:S01]  /*220f0*/  HADD2.F32 R3, -RZ, R17.H0_H0 ;  /* 0x20000011ff037230 */ /* 0x020fe20000004100 */
[----:B------:R-:W-:Y:S01]  /*22100*/  ULDC.64 UR4, c[0x0][0x208] ;  /* 0x0000820000047ab9 */ /* 0x000fe20000000a00 */
[----:B------:R-:W-:Y:S03]  /*22110*/  BSSY B1, `(.L_x_376) ;  /* 0x000000c000017945 */ /* 0x000fe60003800000 */
[----:B------:R-:W-:-:S04]  /*22120*/  FMUL R200, R3, R16 ;  /* 0x0000001003c87220 */ /* 0x000fc80000400000 */
[----:B------:R-:W-:Y:S01]  /*22130*/  FFMA R200, R201, R2, R200 ;  /* 0x00000002c9c87223 */ /* 0x000fe200000000c8 */
[----:B------:R-:W-:-:S04]  /*22140*/  @P5 MOV R201, R7 ;  /* 0x0000000700c95202 */ /* 0x000fc80000000f00 */
[----:B------:R-:W-:-:S04]  /*22150*/  F2FP.F16.F32.PACK_AB R200, RZ, R200 ;  /* 0x000000c8ffc8723e */ /* 0x000fc800000000ff */
[----:B------:R-:W-:Y:S01]  /*22160*/  PRMT R3, R200, 0x7610, R3 ;  /* 0x00007610c8037816 */ /* 0x000fe20000000003 */
[----:B------:R-:W-:-:S05]  /*22170*/  @P5 IMAD.MOV.U32 R200, RZ, RZ, R8 ;  /* 0x000000ffffc85224 */ /* 0x000fca00078e0008 */
[----:B------:R0:W-:Y:S01]  /*22180*/  @P5 STG.E.U16 desc[UR4][R200.64+0xe2], R3 ;  /* 0x0000e203c8005986 */ /* 0x0001e2000c101504 */
[----:B------:R-:W-:-:S13]  /*22190*/  ISETP.GT.AND P5, PT, R0, 0x70, P6 ;  /* 0x000000700000780c */ /* 0x000fda00037a4270 */
[----:B0-----:R-:W-:Y:S05]  /*221a0*/  @!P5 BRA `(.L_x_377) ;  /* 0x000000000008d947 */ /* 0x001fea0003800000 */
[----:B------:R-:W-:Y:S02]  /*221b0*/  ULDC.64 UR4, c[0x0][0x208] ;  /* 0x0000820000047ab9 */ /* 0x000fe40000000a00 */
[----:B------:R0:W5:Y:S03]  /*221c0*/  LDG.E.LTC128B.U16 R17, desc[UR4][R22.64+0xe0] ;  /* 0x0000e00416117981 */ /* 0x000166000c1e1520 */
.L_x_377:
[----:B------:R-:W-:Y:S05]  /*221d0*/  BSYNC B1 ;  /* 0x0000000000017941 */ /* 0x000fea0003800000 */
.L_x_376:
        /* <DEDUP_REMOVED lines=11> */
.L_x_379:
[----:B------:R-:W-:Y:S05]  /*22290*/  BSYNC B1 ;  /* 0x0000000000017941 */ /* 0x000fea0003800000 */
.L_x_378:
        /* <DEDUP_REMOVED lines=11> */
.L_x_381:
[----:B------:R-:W-:Y:S05]  /*22350*/  BSYNC B1 ;  /* 0x0000000000017941 */ /* 0x000fea0003800000 */
.L_x_380:
        /* <DEDUP_REMOVED lines=13> */
.L_x_383:
[----:B------:R-:W-:Y:S05]  /*22430*/  BSYNC B1 ;  /* 0x0000000000017941 */ /* 0x000fea0003800000 */
.L_x_382:
[----:B-----5:R-:W-:Y:S01]  /*22440*/  HADD2.F32 R3, -RZ, R17.H0_H0 ;  /* 0x20000011ff037230 */ /* 0x020fe20000004100 */
[----:B------:R-:W-:Y:S01]  /*22450*/  @P5 MOV R201, R7 ;  /* 0x0000000700c95202 */ /* 0x000fe20000000f00 */
[----:B------:R-:W-:Y:S01]  /*22460*/  ULDC.64 UR4, c[0x0][0x208] ;  /* 0x0000820000047ab9 */ /* 0x000fe20000000a00 */
[----:B------:R-:W-:Y:S02]  /*22470*/  BSSY B1, `(.L_x_384) ;  /* 0x000000b000017945 */ /* 0x000fe40003800000 */
[----:B------:R-:W-:-:S04]  /*22480*/  FMUL R200, R3, R16 ;  /* 0x0000001003c87220 */ /* 0x000fc80000400000 */
[----:B------:R-:W-:-:S05]  /*22490*/  FFMA R200, R205, R2, R200 ;  /* 0x00000002cdc87223 */ /* 0x000fca00000000c8 */
        /* <DEDUP_REMOVED lines=8> */
.L_x_385:
[----:B------:R-:W-:Y:S05]  /*22520*/  BSYNC B1 ;  /* 0x0000000000017941 */ /* 0x000fea0003800000 */
.L_x_384:
        /* <DEDUP_REMOVED lines=11> */
.L_x_387:
[----:B------:R-:W-:Y:S05]  /*225e0*/  BSYNC B1 ;  /* 0x0000000000017941 */ /* 0x000fea0003800000 */
.L_x_386:
        /* <DEDUP_REMOVED lines=11> */
.L_x_389:
[----:B------:R-:W-:Y:S05]  /*226a0*/  BSYNC B1 ;  /* 0x0000000000017941 */ /* 0x000fea0003800000 */
.L_x_388:
        /* <DEDUP_REMOVED lines=11> */
.L_x_391:
[----:B------:R-:W-:Y:S05]  /*22760*/  BSYNC B1 ;  /* 0x0000000000017941 */ /* 0x000fea0003800000 */
.L_x_390:
        /* <DEDUP_REMOVED lines=11> */
.L_x_393:
[----:B------:R-:W-:Y:S05]  /*22820*/  BSYNC B1 ;  /* 0x0000000000017941 */ /* 0x000fea0003800000 */
.L_x_392:
        /* <DEDUP_REMOVED lines=11> */
.L_x_395:
[----:B------:R-:W-:Y:S05]  /*228e0*/  BSYNC B1 ;  /* 0x0000000000017941 */ /* 0x000fea0003800000 */
.L_x_394:
        /* <DEDUP_REMOVED lines=11> */
.L_x_397:
[----:B------:R-:W-:Y:S05]  /*229a0*/  BSYNC B1 ;  /* 0x0000000000017941 */ /* 0x000fea0003800000 */
.L_x_396:
        /* <DEDUP_REMOVED lines=11> */
.L_x_399:
[----:B------:R-:W-:Y:S05]  /*22a60*/  BSYNC B1 ;  /* 0x0000000000017941 */ /* 0x000fea0003800000 */
.L_x_398:
        /* <DEDUP_REMOVED lines=11> */
.L_x_401:
[----:B------:R-:W-:Y:S05]  /*22b20*/  BSYNC B1 ;  /* 0x0000000000017941 */ /* 0x000fea0003800000 */
.L_x_400:
        /* <DEDUP_REMOVED lines=11> */
.L_x_403:
[----:B------:R-:W-:Y:S05]  /*22be0*/  BSYNC B1 ;  /* 0x0000000000017941 */ /* 0x000fea0003800000 */
.L_x_402:
        /* <DEDUP_REMOVED lines=11> */
.L_x_405:
[----:B------:R-:W-:Y:S05]  /*22ca0*/  BSYNC B1 ;  /* 0x0000000000017941 */ /* 0x000fea0003800000 */
.L_x_404:
        /* <DEDUP_REMOVED lines=11> */
.L_x_407:
[----:B------:R-:W-:Y:S05]  /*22d60*/  BSYNC B1 ;  /* 0x0000000000017941 */ /* 0x000fea0003800000 */
.L_x_406:
        /* <DEDUP_REMOVED lines=11> */
.L_x_409:
[----:B------:R-:W-:Y:S05]  /*22e20*/  BSYNC B1 ;  /* 0x0000000000017941 */ /* 0x000fea0003800000 */
.L_x_408:
        /* <DEDUP_REMOVED lines=11> */
.L_x_411:
[----:B------:R-:W-:Y:S05]  /*22ee0*/  BSYNC B1 ;  /* 0x0000000000017941 */ /* 0x000fea0003800000 */
.L_x_410:
        /* <DEDUP_REMOVED lines=11> */
.L_x_413:
[----:B------:R-:W-:Y:S05]  /*22fa0*/  BSYNC B1 ;  /* 0x0000000000017941 */ /* 0x000fea0003800000 */
.L_x_412:
        /* <DEDUP_REMOVED lines=11> */
.L_x_415:
[----:B------:R-:W-:Y:S05]  /*23060*/  BSYNC B1 ;  /* 0x0000000000017941 */ /* 0x000fea0003800000 */
.L_x_414:
        /* <DEDUP_REMOVED lines=11> */
.L_x_417:
[----:B------:R-:W-:Y:S05]  /*23120*/  BSYNC B1 ;  /* 0x0000000000017941 */ /* 0x000fea0003800000 */
.L_x_416:
        /* <DEDUP_REMOVED lines=11> */
.L_x_419:
[----:B------:R-:W-:Y:S05]  /*231e0*/  BSYNC B1 ;  /* 0x0000000000017941 */ /* 0x000fea0003800000 */
.L_x_418:
        /* <DEDUP_REMOVED lines=11> */
.L_x_421:
[----:B------:R-:W-:Y:S05]  /*232a0*/  BSYNC B1 ;  /* 0x0000000000017941 */ /* 0x000fea0003800000 */
.L_x_420:
        /* <DEDUP_REMOVED lines=13> */
.L_x_423:
[----:B------:R-:W-:Y:S05]  /*23380*/  BSYNC B1 ;  /* 0x0000000000017941 */ /* 0x000fea0003800000 */
.L_x_422:
        /* <DEDUP_REMOVED lines=14> */
.L_x_425:
[----:B------:R-:W-:Y:S05]  /*23470*/  BSYNC B1 ;  /* 0x0000000000017941 */ /* 0x000fea0003800000 */
.L_x_424:
        /* <DEDUP_REMOVED lines=11> */
.L_x_427:
[----:B------:R-:W-:Y:S05]  /*23530*/  BSYNC B1 ;  /* 0x0000000000017941 */ /* 0x000fea0003800000 */
.L_x_426:
        /* <DEDUP_REMOVED lines=11> */
.L_x_429:
[----:B------:R-:W-:Y:S05]  /*235f0*/  BSYNC B1 ;  /* 0x0000000000017941 */ /* 0x000fea0003800000 */
.L_x_428:
        /* <DEDUP_REMOVED lines=13> */
.L_x_431:
[----:B------:R-:W-:Y:S05]  /*236d0*/  BSYNC B1 ;  /* 0x0000000000017941 */ /* 0x000fea0003800000 */
.L_x_430:
        /* <DEDUP_REMOVED lines=14> */
.L_x_433:
[----:B------:R-:W-:Y:S05]  /*237c0*/  BSYNC B1 ;  /* 0x0000000000017941 */ /* 0x000fea0003800000 */
.L_x_432:
        /* <DEDUP_REMOVED lines=11> */
.L_x_435:
[----:B------:R-:W-:Y:S05]  /*23880*/  BSYNC B1 ;  /* 0x0000000000017941 */ /* 0x000fea0003800000 */
.L_x_434:
        /* <DEDUP_REMOVED lines=11> */
.L_x_437:
[----:B------:R-:W-:Y:S05]  /*23940*/  BSYNC B1 ;  /* 0x0000000000017941 */ /* 0x000fea0003800000 */
.L_x_436:
        /* <DEDUP_REMOVED lines=11> */
.L_x_439:
[----:B------:R-:W-:Y:S05]  /*23a00*/  BSYNC B1 ;  /* 0x0000000000017941 */ /* 0x000fea0003800000 */
.L_x_438:
        /* <DEDUP_REMOVED lines=11> */
.L_x_441:
[----:B------:R-:W-:Y:S05]  /*23ac0*/  BSYNC B1 ;  /* 0x0000000000017941 */ /* 0x000fea0003800000 */
.L_x_440:
        /* <DEDUP_REMOVED lines=11> */
.L_x_443:
[----:B------:R-:W-:Y:S05]  /*23b80*/  BSYNC B1 ;  /* 0x0000000000017941 */ /* 0x000fea0003800000 */
.L_x_442:
        /* <DEDUP_REMOVED lines=11> */
.L_x_445:
[----:B------:R-:W-:Y:S05]  /*23c40*/  BSYNC B1 ;  /* 0x0000000000017941 */ /* 0x000fea0003800000 */
.L_x_444:
        /* <DEDUP_REMOVED lines=11> */
.L_x_447:
[----:B------:R-:W-:Y:S05]  /*23d00*/  BSYNC B1 ;  /* 0x0000000000017941 */ /* 0x000fea0003800000 */
.L_x_446:
        /* <DEDUP_REMOVED lines=11> */
.L_x_449:
[----:B------:R-:W-:Y:S05]  /*23dc0*/  BSYNC B1 ;  /* 0x0000000000017941 */ /* 0x000fea0003800000 */
.L_x_448:
        /* <DEDUP_REMOVED lines=11> */
.L_x_451:
[----:B------:R-:W-:Y:S05]  /*23e80*/  BSYNC B1 ;  /* 0x0000000000017941 */ /* 0x000fea0003800000 */
.L_x_450:
        /* <DEDUP_REMOVED lines=11> */
.L_x_453:
[----:B------:R-:W-:Y:S05]  /*23f40*/  BSYNC B1 ;  /* 0x0000000000017941 */ /* 0x000fea0003800000 */
.L_x_452:
        /* <DEDUP_REMOVED lines=11> */
.L_x_455:
[----:B------:R-:W-:Y:S05]  /*24000*/  BSYNC B1 ;  /* 0x0000000000017941 */ /* 0x000fea0003800000 */
.L_x_454:
        /* <DEDUP_REMOVED lines=11> */
.L_x_457:
[----:B------:R-:W-:Y:S05]  /*240c0*/  BSYNC B1 ;  /* 0x0000000000017941 */ /* 0x000fea0003800000 */
.L_x_456:
        /* <DEDUP_REMOVED lines=11> */
.L_x_459:
[----:B------:R-:W-:Y:S05]  /*24180*/  BSYNC B1 ;  /* 0x0000000000017941 */ /* 0x000fea0003800000 */
.L_x_458:
        /* <DEDUP_REMOVED lines=11> */
.L_x_461:
[----:B------:R-:W-:Y:S05]  /*24240*/  BSYNC B1 ;  /* 0x0000000000017941 */ /* 0x000fea0003800000 */
.L_x_460:
        /* <DEDUP_REMOVED lines=11> */
.L_x_463:
[----:B------:R-:W-:Y:S05]  /*24300*/  BSYNC B1 ;  /* 0x0000000000017941 */ /* 0x000fea0003800000 */
.L_x_462:
        /* <DEDUP_REMOVED lines=11> */
.L_x_465:
[----:B------:R-:W-:Y:S05]  /*243c0*/  BSYNC B1 ;  /* 0x0000000000017941 */ /* 0x000fea0003800000 */
.L_x_464:
        /* <DEDUP_REMOVED lines=11> */
.L_x_467:
[----:B------:R-:W-:Y:S05]  /*24480*/  BSYNC B1 ;  /* 0x0000000000017941 */ /* 0x000fea0003800000 */
.L_x_466:
        /* <DEDUP_REMOVED lines=11> */
.L_x_469:
[----:B------:R-:W-:Y:S05]  /*24540*/  BSYNC B1 ;  /* 0x0000000000017941 */ /* 0x000fea0003800000 */
.L_x_468:
        /* <DEDUP_REMOVED lines=13> */
.L_x_471:
[----:B------:R-:W-:Y:S05]  /*24620*/  BSYNC B1 ;  /* 0x0000000000017941 */ /* 0x000fea0003800000 */
.L_x_470:
        /* <DEDUP_REMOVED lines=14> */
.L_x_473:
[----:B------:R-:W-:Y:S05]  /*24710*/  BSYNC B1 ;  /* 0x0000000000017941 */ /* 0x000fea0003800000 */
.L_x_472:
        /* <DEDUP_REMOVED lines=11> */
.L_x_475:
[----:B------:R-:W-:Y:S05]  /*247d0*/  BSYNC B1 ;  /* 0x0000000000017941 */ /* 0x000fea0003800000 */
.L_x_474:
        /* <DEDUP_REMOVED lines=11> */
.L_x_477:
[----:B------:R-:W-:Y:S05]  /*24890*/  BSYNC B1 ;  /* 0x0000000000017941 */ /* 0x000fea0003800000 */
.L_x_476:
        /* <DEDUP_REMOVED lines=13> */
.L_x_479:
[----:B------:R-:W-:Y:S05]  /*24970*/  BSYNC B1 ;  /* 0x0000000000017941 */ /* 0x000fea0003800000 */
.L_x_478:
        /* <DEDUP_REMOVED lines=14> */
.L_x_481:
[----:B------:R-:W-:Y:S05]  /*24a60*/  BSYNC B1 ;  /* 0x0000000000017941 */ /* 0x000fea0003800000 */
.L_x_480:
        /* <DEDUP_REMOVED lines=11> */
.L_x_483:
[----:B------:R-:W-:Y:S05]  /*24b20*/  BSYNC B1 ;  /* 0x0000000000017941 */ /* 0x000fea0003800000 */
.L_x_482:
        /* <DEDUP_REMOVED lines=11> */
.L_x_485:
[----:B------:R-:W-:Y:S05]  /*24be0*/  BSYNC B1 ;  /* 0x0000000000017941 */ /* 0x000fea0003800000 */
.L_x_484:
        /* <DEDUP_REMOVED lines=11> */
.L_x_487:
[----:B------:R-:W-:Y:S05]  /*24ca0*/  BSYNC B1 ;  /* 0x0000000000017941 */ /* 0x000fea0003800000 */
.L_x_486:
        /* <DEDUP_REMOVED lines=11> */
.L_x_489:
[----:B------:R-:W-:Y:S05]  /*24d60*/  BSYNC B1 ;  /* 0x0000000000017941 */ /* 0x000fea0003800000 */
.L_x_488:
        /* <DEDUP_REMOVED lines=11> */
.L_x_491:
[----:B------:R-:W-:Y:S05]  /*24e20*/  BSYNC B1 ;  /* 0x0000000000017941 */ /* 0x000fea0003800000 */
.L_x_490:
        /* <DEDUP_REMOVED lines=11> */
.L_x_493:
[----:B------:R-:W-:Y:S05]  /*24ee0*/  BSYNC B1 ;  /* 0x0000000000017941 */ /* 0x000fea0003800000 */
.L_x_492:
        /* <DEDUP_REMOVED lines=11> */
.L_x_495:
[----:B------:R-:W-:Y:S05]  /*24fa0*/  BSYNC B1 ;  /* 0x0000000000017941 */ /* 0x000fea0003800000 */
.L_x_494:
        /* <DEDUP_REMOVED lines=11> */
.L_x_497:
[----:B------:R-:W-:Y:S05]  /*25060*/  BSYNC B1 ;  /* 0x0000000000017941 */ /* 0x000fea0003800000 */
.L_x_496:
        /* <DEDUP_REMOVED lines=11> */
.L_x_499:
[----:B------:R-:W-:Y:S05]  /*25120*/  BSYNC B1 ;  /* 0x0000000000017941 */ /* 0x000fea0003800000 */
.L_x_498:
        /* <DEDUP_REMOVED lines=11> */
.L_x_501:
[----:B------:R-:W-:Y:S05]  /*251e0*/  BSYNC B1 ;  /* 0x0000000000017941 */ /* 0x000fea0003800000 */
.L_x_500:
        /* <DEDUP_REMOVED lines=11> */
.L_x_503:
[----:B------:R-:W-:Y:S05]  /*252a0*/  BSYNC B1 ;  /* 0x0000000000017941 */ /* 0x000fea0003800000 */
.L_x_502:
        /* <DEDUP_REMOVED lines=11> */
.L_x_505:
[----:B------:R-:W-:Y:S05]  /*25360*/  BSYNC B1 ;  /* 0x0000000000017941 */ /* 0x000fea0003800000 */
.L_x_504:
        /* <DEDUP_REMOVED lines=11> */
.L_x_507:
[----:B------:R-:W-:Y:S05]  /*25420*/  BSYNC B1 ;  /* 0x0000000000017941 */ /* 0x000fea0003800000 */
.L_x_506:
        /* <DEDUP_REMOVED lines=11> */
.L_x_509:
[----:B------:R-:W-:Y:S05]  /*254e0*/  BSYNC B1 ;  /* 0x0000000000017941 */ /* 0x000fea0003800000 */
.L_x_508:
        /* <DEDUP_REMOVED lines=11> */
.L_x_511:
[----:B------:R-:W-:Y:S05]  /*255a0*/  BSYNC B1 ;  /* 0x0000000000017941 */ /* 0x000fea0003800000 */
.L_x_510:
        /* <DEDUP_REMOVED lines=11> */
.L_x_513:
[----:B------:R-:W-:Y:S05]  /*25660*/  BSYNC B1 ;  /* 0x0000000000017941 */ /* 0x000fea0003800000 */
.L_x_512:
        /* <DEDUP_REMOVED lines=11> */
.L_x_515:
[----:B------:R-:W-:Y:S05]  /*25720*/  BSYNC B1 ;  /* 0x0000000000017941 */ /* 0x000fea0003800000 */
.L_x_514:
        /* <DEDUP_REMOVED lines=11> */
.L_x_517:
[----:B------:R-:W-:Y:S05]  /*257e0*/  BSYNC B1 ;  /* 0x0000000000017941 */ /* 0x000fea0003800000 */
.L_x_516:
        /* <DEDUP_REMOVED lines=13> */
.L_x_519:
[----:B------:R-:W-:Y:S05]  /*258c0*/  BSYNC B1 ;  /* 0x0000000000017941 */ /* 0x000fea0003800000 */
.L_x_518:
        /* <DEDUP_REMOVED lines=14> */
.L_x_521:
[----:B------:R-:W-:Y:S05]  /*259b0*/  BSYNC B1 ;  /* 0x0000000000017941 */ /* 0x000fea0003800000 */
.L_x_520:
        /* <DEDUP_REMOVED lines=11> */
.L_x_523:
[----:B------:R-:W-:Y:S05]  /*25a70*/  BSYNC B1 ;  /* 0x0000000000017941 */ /* 0x000fea0003800000 */
.L_x_522:
        /* <DEDUP_REMOVED lines=11> */
.L_x_525:
[----:B------:R-:W-:Y:S05]  /*25b30*/  BSYNC B1 ;  /* 0x0000000000017941 */ /* 0x000fea0003800000 */
.L_x_524:
        /* <DEDUP_REMOVED lines=13> */
.L_x_527:
[----:B------:R-:W-:Y:S05]  /*25c10*/  BSYNC B1 ;  /* 0x0000000000017941 */ /* 0x000fea0003800000 */
.L_x_526:
        /* <DEDUP_REMOVED lines=14> */
.L_x_529:
[----:B------:R-:W-:Y:S05]  /*25d00*/  BSYNC B1 ;  /* 0x0000000000017941 */ /* 0x000fea0003800000 */
.L_x_528:
        /* <DEDUP_REMOVED lines=11> */
.L_x_531:
[----:B------:R-:W-:Y:S05]  /*25dc0*/  BSYNC B1 ;  /* 0x0000000000017941 */ /* 0x000fea0003800000 */
.L_x_530:
        /* <DEDUP_REMOVED lines=11> */
.L_x_533:
[----:B------:R-:W-:Y:S05]  /*25e80*/  BSYNC B1 ;  /* 0x0000000000017941 */ /* 0x000fea0003800000 */
.L_x_532:
        /* <DEDUP_REMOVED lines=11> */
.L_x_535:
[----:B------:R-:W-:Y:S05]  /*25f40*/  BSYNC B1 ;  /* 0x0000000000017941 */ /* 0x000fea0003800000 */
.L_x_534:
        /* <DEDUP_REMOVED lines=11> */
.L_x_537:
[----:B------:R-:W-:Y:S05]  /*26000*/  BSYNC B1 ;  /* 0x0000000000017941 */ /* 0x000fea0003800000 */
.L_x_536:
        /* <DEDUP_REMOVED lines=11> */
.L_x_539:
[----:B------:R-:W-:Y:S05]  /*260c0*/  BSYNC B1 ;  /* 0x0000000000017941 */ /* 0x000fea0003800000 */
.L_x_538:
        /* <DEDUP_REMOVED lines=11> */
.L_x_541:
[----:B------:R-:W-:Y:S05]  /*26180*/  BSYNC B1 ;  /* 0x0000000000017941 */ /* 0x000fea0003800000 */
.L_x_540:
        /* <DEDUP_REMOVED lines=11> */
.L_x_543:
[----:B------:R-:W-:Y:S05]  /*26240*/  BSYNC B1 ;  /* 0x0000000000017941 */ /* 0x000fea0003800000 */
.L_x_542:
        /* <DEDUP_REMOVED lines=11> */
.L_x_545:
[----:B------:R-:W-:Y:S05]  /*26300*/  BSYNC B1 ;  /* 0x0000000000017941 */ /* 0x000fea0003800000 */
.L_x_544:
        /* <DEDUP_REMOVED lines=11> */
.L_x_547:
[----:B------:R-:W-:Y:S05]  /*263c0*/  BSYNC B1 ;  /* 0x0000000000017941 */ /* 0x000fea0003800000 */
.L_x_546:
        /* <DEDUP_REMOVED lines=11> */
.L_x_549:
[----:B------:R-:W-:Y:S05]  /*26480*/  BSYNC B1 ;  /* 0x0000000000017941 */ /* 0x000fea0003800000 */
.L_x_548:
        /* <DEDUP_REMOVED lines=11> */
.L_x_551:
[----:B------:R-:W-:Y:S05]  /*26540*/  BSYNC B1 ;  /* 0x0000000000017941 */ /* 0x000fea0003800000 */
.L_x_550:
        /* <DEDUP_REMOVED lines=11> */
.L_x_553:
[----:B------:R-:W-:Y:S05]  /*26600*/  BSYNC B1 ;  /* 0x0000000000017941 */ /* 0x000fea0003800000 */
.L_x_552:
        /* <DEDUP_REMOVED lines=11> */
.L_x_555:
[----:B------:R-:W-:Y:S05]  /*266c0*/  BSYNC B1 ;  /* 0x0000000000017941 */ /* 0x000fea0003800000 */
.L_x_554:
        /* <DEDUP_REMOVED lines=11> */
.L_x_557:
[----:B------:R-:W-:Y:S05]  /*26780*/  BSYNC B1 ;  /* 0x0000000000017941 */ /* 0x000fea0003800000 */
.L_x_556:
        /* <DEDUP_REMOVED lines=11> */
.L_x_559:
[----:B------:R-:W-:Y:S05]  /*26840*/  BSYNC B1 ;  /* 0x0000000000017941 */ /* 0x000fea0003800000 */
.L_x_558:
        /* <DEDUP_REMOVED lines=11> */
.L_x_561:
[----:B------:R-:W-:Y:S05]  /*26900*/  BSYNC B1 ;  /* 0x0000000000017941 */ /* 0x000fea0003800000 */
.L_x_560:
        /* <DEDUP_REMOVED lines=11> */
.L_x_563:
[----:B------:R-:W-:Y:S05]  /*269c0*/  BSYNC B1 ;  /* 0x0000000000017941 */ /* 0x000fea0003800000 */
.L_x_562:
        /* <DEDUP_REMOVED lines=11> */
.L_x_565:
[----:B------:R-:W-:Y:S05]  /*26a80*/  BSYNC B1 ;  /* 0x0000000000017941 */ /* 0x000fea0003800000 */
.L_x_564:
        /* <DEDUP_REMOVED lines=13> */
.L_x_567:
[----:B------:R-:W-:Y:S05]  /*26b60*/  BSYNC B1 ;  /* 0x0000000000017941 */ /* 0x000fea0003800000 */
.L_x_566:
        /* <DEDUP_REMOVED lines=14> */
.L_x_569:
[----:B------:R-:W-:Y:S05]  /*26c50*/  BSYNC B1 ;  /* 0x0000000000017941 */ /* 0x000fea0003800000 */
.L_x_568:
        /* <DEDUP_REMOVED lines=11> */
.L_x_571:
[----:B------:R-:W-:Y:S05]  /*26d10*/  BSYNC B1 ;  /* 0x0000000000017941 */ /* 0x000fea0003800000 */
.L_x_570:
        /* <DEDUP_REMOVED lines=11> */
.L_x_573:
[----:B------:R-:W-:Y:S05]  /*26dd0*/  BSYNC B1 ;  /* 0x0000000000017941 */ /* 0x000fea0003800000 */
.L_x_572:
        /* <DEDUP_REMOVED lines=13> */
.L_x_575:
[----:B------:R-:W-:Y:S05]  /*26eb0*/  BSYNC B1 ;  /* 0x0000000000017941 */ /* 0x000fea0003800000 */
.L_x_574:
        /* <DEDUP_REMOVED lines=14> */
.L_x_577:
[----:B------:R-:W-:Y:S05]  /*26fa0*/  BSYNC B1 ;  /* 0x0000000000017941 */ /* 0x000fea0003800000 */
.L_x_576:
        /* <DEDUP_REMOVED lines=11> */
.L_x_579:
[----:B------:R-:W-:Y:S05]  /*27060*/  BSYNC B1 ;  /* 0x0000000000017941 */ /* 0x000fea0003800000 */
.L_x_578:
        /* <DEDUP_REMOVED lines=11> */
.L_x_581:
[----:B------:R-:W-:Y:S05]  /*27120*/  BSYNC B1 ;  /* 0x0000000000017941 */ /* 0x000fea0003800000 */
.L_x_580:
        /* <DEDUP_REMOVED lines=11> */
.L_x_583:
[----:B------:R-:W-:Y:S05]  /*271e0*/  BSYNC B1 ;  /* 0x0000000000017941 */ /* 0x000fea0003800000 */
.L_x_582:
        /* <DEDUP_REMOVED lines=11> */
.L_x_585:
[----:B------:R-:W-:Y:S05]  /*272a0*/  BSYNC B1 ;  /* 0x0000000000017941 */ /* 0x000fea0003800000 */
.L_x_584:
        /* <DEDUP_REMOVED lines=11> */
.L_x_587:
[----:B------:R-:W-:Y:S05]  /*27360*/  BSYNC B1 ;  /* 0x0000000000017941 */ /* 0x000fea0003800000 */
.L_x_586:
        /* <DEDUP_REMOVED lines=11> */
.L_x_589:
[----:B------:R-:W-:Y:S05]  /*27420*/  BSYNC B1 ;  /* 0x0000000000017941 */ /* 0x000fea0003800000 */
.L_x_588:
        /* <DEDUP_REMOVED lines=11> */
.L_x_591:
[----:B------:R-:W-:Y:S05]  /*274e0*/  BSYNC B1 ;  /* 0x0000000000017941 */ /* 0x000fea0003800000 */
.L_x_590:
        /* <DEDUP_REMOVED lines=11> */
.L_x_593:
[----:B------:R-:W-:Y:S05]  /*275a0*/  BSYNC B1 ;  /* 0x0000000000017941 */ /* 0x000fea0003800000 */
.L_x_592:
        /* <DEDUP_REMOVED lines=11> */
.L_x_595:
[----:B------:R-:W-:Y:S05]  /*27660*/  BSYNC B1 ;  /* 0x0000000000017941 */ /* 0x000fea0003800000 */
.L_x_594:
        /* <DEDUP_REMOVED lines=11> */
.L_x_597:
[----:B------:R-:W-:Y:S05]  /*27720*/  BSYNC B1 ;  /* 0x0000000000017941 */ /* 0x000fea0003800000 */
.L_x_596:
        /* <DEDUP_REMOVED lines=11> */
.L_x_599:
[----:B------:R-:W-:Y:S05]  /*277e0*/  BSYNC B1 ;  /* 0x0000000000017941 */ /* 0x000fea0003800000 */
.L_x_598:
        /* <DEDUP_REMOVED lines=11> */
.L_x_601:
[----:B------:R-:W-:Y:S05]  /*278a0*/  BSYNC B1 ;  /* 0x0000000000017941 */ /* 0x000fea0003800000 */
.L_x_600:
        /* <DEDUP_REMOVED lines=11> */
.L_x_603:
[----:B------:R-:W-:Y:S05]  /*27960*/  BSYNC B1 ;  /* 0x0000000000017941 */ /* 0x000fea0003800000 */
.L_x_602:
        /* <DEDUP_REMOVED lines=11> */
.L_x_605:
[----:B------:R-:W-:Y:S05]  /*27a20*/  BSYNC B1 ;  /* 0x0000000000017941 */ /* 0x000fea0003800000 */
.L_x_604:
        /* <DEDUP_REMOVED lines=11> */
.L_x_607:
[----:B------:R-:W-:Y:S05]  /*27ae0*/  BSYNC B1 ;  /* 0x0000000000017941 */ /* 0x000fea0003800000 */
.L_x_606:
        /* <DEDUP_REMOVED lines=11> */
.L_x_609:
[----:B------:R-:W-:Y:S05]  /*27ba0*/  BSYNC B1 ;  /* 0x0000000000017941 */ /* 0x000fea0003800000 */
.L_x_608:
        /* <DEDUP_REMOVED lines=11> */
.L_x_611:
[----:B------:R-:W-:Y:S05]  /*27c60*/  BSYNC B1 ;  /* 0x0000000000017941 */ /* 0x000fea0003800000 */
.L_x_610:
        /* <DEDUP_REMOVED lines=11> */
.L_x_613:
[----:B------:R-:W-:Y:S05]  /*27d20*/  BSYNC B1 ;  /* 0x0000000000017941 */ /* 0x000fea0003800000 */
.L_x_612:
        /* <DEDUP_REMOVED lines=13> */
.L_x_615:
[----:B------:R-:W-:Y:S05]  /*27e00*/  BSYNC B1 ;  /* 0x0000000000017941 */ /* 0x000fea0003800000 */
.L_x_614:
        /* <DEDUP_REMOVED lines=14> */
.L_x_617:
[----:B------:R-:W-:Y:S05]  /*27ef0*/  BSYNC B1 ;  /* 0x0000000000017941 */ /* 0x000fea0003800000 */
.L_x_616:
        /* <DEDUP_REMOVED lines=11> */
.L_x_619:
[----:B------:R-:W-:Y:S05]  /*27fb0*/  BSYNC B1 ;  /* 0x0000000000017941 */ /* 0x000fea0003800000 */
.L_x_618:
        /* <DEDUP_REMOVED lines=11> */
.L_x_621:
[----:B------:R-:W-:Y:S05]  /*28070*/  BSYNC B1 ;  /* 0x0000000000017941 */ /* 0x000fea0003800000 */
.L_x_620:
        /* <DEDUP_REMOVED lines=13> */
.L_x_623:
[----:B------:R-:W-:Y:S05]  /*28150*/  BSYNC B1 ;  /* 0x0000000000017941 */ /* 0x000fea0003800000 */
.L_x_622:
        /* <DEDUP_REMOVED lines=14> */
.L_x_625:
[----:B------:R-:W-:Y:S05]  /*28240*/  BSYNC B1 ;  /* 0x0000000000017941 */ /* 0x000fea0003800000 */
.L_x_624:
        /* <DEDUP_REMOVED lines=11> */
.L_x_627:
[----:B------:R-:W-:Y:S05]  /*28300*/  BSYNC B1 ;  /* 0x0000000000017941 */ /* 0x000fea0003800000 */
.L_x_626:
        /* <DEDUP_REMOVED lines=11> */
.L_x_629:
[----:B------:R-:W-:Y:S05]  /*283c0*/  BSYNC B1 ;  /* 0x0000000000017941 */ /* 0x000fea0003800000 */
.L_x_628:
        /* <DEDUP_REMOVED lines=11> */
.L_x_631:
[----:B------:R-:W-:Y:S05]  /*28480*/  BSYNC B1 ;  /* 0x0000000000017941 */ /* 0x000fea0003800000 */
.L_x_630:
        /* <DEDUP_REMOVED lines=11> */
.L_x_633:
[----:B------:R-:W-:Y:S05]  /*28540*/  BSYNC B1 ;  /* 0x0000000000017941 */ /* 0x000fea0003800000 */
.L_x_632:
        /* <DEDUP_REMOVED lines=11> */
.L_x_635:
[----:B------:R-:W-:Y:S05]  /*28600*/  BSYNC B1 ;  /* 0x0000000000017941 */ /* 0x000fea0003800000 */
.L_x_634:
        /* <DEDUP_REMOVED lines=11> */
.L_x_637:
[----:B------:R-:W-:Y:S05]  /*286c0*/  BSYNC B1 ;  /* 0x0000000000017941 */ /* 0x000fea0003800000 */
.L_x_636:
        /* <DEDUP_REMOVED lines=11> */
.L_x_639:
[----:B------:R-:W-:Y:S05]  /*28780*/  BSYNC B1 ;  /* 0x0000000000017941 */ /* 0x000fea0003800000 */
.L_x_638:
        /* <DEDUP_REMOVED lines=11> */
.L_x_641:
[----:B------:R-:W-:Y:S05]  /*28840*/  BSYNC B1 ;  /* 0x0000000000017941 */ /* 0x000fea0003800000 */
.L_x_640:
        /* <DEDUP_REMOVED lines=11> */
.L_x_643:
[----:B------:R-:W-:Y:S05]  /*28900*/  BSYNC B1 ;  /* 0x0000000000017941 */ /* 0x000fea0003800000 */
.L_x_642:
        /* <DEDUP_REMOVED lines=11> */
.L_x_645:
[----:B------:R-:W-:Y:S05]  /*289c0*/  BSYNC B1 ;  /* 0x0000000000017941 */ /* 0x000fea0003800000 */
.L_x_644:
        /* <DEDUP_REMOVED lines=11> */
.L_x_647:
[----:B------:R-:W-:Y:S05]  /*28a80*/  BSYNC B1 ;  /* 0x0000000000017941 */ /* 0x000fea0003800000 */
.L_x_646:
        /* <DEDUP_REMOVED lines=11> */
.L_x_649:
[----:B------:R-:W-:Y:S05]  /*28b40*/  BSYNC B1 ;  /* 0x0000000000017941 */ /* 0x000fea0003800000 */
.L_x_648:
        /* <DEDUP_REMOVED lines=11> */
.L_x_651:
[----:B------:R-:W-:Y:S05]  /*28c00*/  BSYNC B1 ;  /* 0x0000000000017941 */ /* 0x000fea0003800000 */
.L_x_650:
        /* <DEDUP_REMOVED lines=11> */
.L_x_653:
[----:B------:R-:W-:Y:S05]  /*28cc0*/  BSYNC B1 ;  /* 0x0000000000017941 */ /* 0x000fea0003800000 */
.L_x_652:
        /* <DEDUP_REMOVED lines=11> */
.L_x_655:
[----:B------:R-:W-:Y:S05]  /*28d80*/  BSYNC B1 ;  /* 0x0000000000017941 */ /* 0x000fea0003800000 */
.L_x_654:
        /* <DEDUP_REMOVED lines=11> */
.L_x_657:
[----:B------:R-:W-:Y:S05]  /*28e40*/  BSYNC B1 ;  /* 0x0000000000017941 */ /* 0x000fea0003800000 */
.L_x_656:
        /* <DEDUP_REMOVED lines=11> */
.L_x_659:
[----:B------:R-:W-:Y:S05]  /*28f00*/  BSYNC B1 ;  /* 0x0000000000017941 */ /* 0x000fea0003800000 */
.L_x_658:
        /* <DEDUP_REMOVED lines=11> */
.L_x_661:
[----:B------:R-:W-:Y:S05]  /*28fc0*/  BSYNC B1 ;  /* 0x0000000000017941 */ /* 0x000fea0003800000 */
.L_x_660:
        /* <DEDUP_REMOVED lines=13> */
.L_x_663:
[----:B------:R-:W-:Y:S05]  /*290a0*/  BSYNC B1 ;  /* 0x0000000000017941 */ /* 0x000fea0003800000 */
.L_x_662:
        /* <DEDUP_REMOVED lines=14> */
.L_x_665:
[----:B------:R-:W-:Y:S05]  /*29190*/  BSYNC B1 ;  /* 0x0000000000017941 */ /* 0x000fea0003800000 */
.L_x_664:
        /* <DEDUP_REMOVED lines=11> */
.L_x_667:
[----:B------:R-:W-:Y:S05]  /*29250*/  BSYNC B1 ;  /* 0x0000000000017941 */ /* 0x000fea0003800000 */
.L_x_666:
        /* <DEDUP_REMOVED lines=11> */
.L_x_669:
[----:B------:R-:W-:Y:S05]  /*29310*/  BSYNC B1 ;  /* 0x0000000000017941 */ /* 0x000fea0003800000 */
.L_x_668:
        /* <DEDUP_REMOVED lines=13> */
.L_x_671:
[----:B------:R-:W-:Y:S05]  /*293f0*/  BSYNC B1 ;  /* 0x0000000000017941 */ /* 0x000fea0003800000 */
.L_x_670:
        /* <DEDUP_REMOVED lines=14> */
.L_x_673:
[----:B------:R-:W-:Y:S05]  /*294e0*/  BSYNC B1 ;  /* 0x0000000000017941 */ /* 0x000fea0003800000 */
.L_x_672:
        /* <DEDUP_REMOVED lines=11> */
.L_x_675:
[----:B------:R-:W-:Y:S05]  /*295a0*/  BSYNC B1 ;  /* 0x0000000000017941 */ /* 0x000fea0003800000 */
.L_x_674:
        /* <DEDUP_REMOVED lines=11> */
.L_x_677:
[----:B------:R-:W-:Y:S05]  /*29660*/  BSYNC B1 ;  /* 0x0000000000017941 */ /* 0x000fea0003800000 */
.L_x_676:
        /* <DEDUP_REMOVED lines=11> */
.L_x_679:
[----:B------:R-:W-:Y:S05]  /*29720*/  BSYNC B1 ;  /* 0x0000000000017941 */ /* 0x000fea0003800000 */
.L_x_678:
        /* <DEDUP_REMOVED lines=11> */
.L_x_681:
[----:B------:R-:W-:Y:S05]  /*297e0*/  BSYNC B1 ;  /* 0x0000000000017941 */ /* 0x000fea0003800000 */
.L_x_680:
        /* <DEDUP_REMOVED lines=11> */
.L_x_683:
[----:B------:R-:W-:Y:S05]  /*298a0*/  BSYNC B1 ;  /* 0x0000000000017941 */ /* 0x000fea0003800000 */
.L_x_682:
        /* <DEDUP_REMOVED lines=11> */
.L_x_685:
[----:B------:R-:W-:Y:S05]  /*29960*/  BSYNC B1 ;  /* 0x0000000000017941 */ /* 0x000fea0003800000 */
.L_x_684:
        /* <DEDUP_REMOVED lines=11> */
.L_x_687:
[----:B------:R-:W-:Y:S05]  /*29a20*/  BSYNC B1 ;  /* 0x0000000000017941 */ /* 0x000fea0003800000 */
.L_x_686:
        /* <DEDUP_REMOVED lines=11> */
.L_x_689:
[----:B------:R-:W-:Y:S05]  /*29ae0*/  BSYNC B1 ;  /* 0x0000000000017941 */ /* 0x000fea0003800000 */
.L_x_688:
        /* <DEDUP_REMOVED lines=11> */
.L_x_691:
[----:B------:R-:W-:Y:S05]  /*29ba0*/  BSYNC B1 ;  /* 0x0000000000017941 */ /* 0x000fea0003800000 */
.L_x_690:
        /* <DEDUP_REMOVED lines=11> */
.L_x_693:
[----:B------:R-:W-:Y:S05]  /*29c60*/  BSYNC B1 ;  /* 0x0000000000017941 */ /* 0x000fea0003800000 */
.L_x_692:
        /* <DEDUP_REMOVED lines=11> */
.L_x_695:
[----:B------:R-:W-:Y:S05]  /*29d20*/  BSYNC B1 ;  /* 0x0000000000017941 */ /* 0x000fea0003800000 */
.L_x_694:
        /* <DEDUP_REMOVED lines=11> */
.L_x_697:
[----:B------:R-:W-:Y:S05]  /*29de0*/  BSYNC B1 ;  /* 0x0000000000017941 */ /* 0x000fea0003800000 */
.L_x_696:
        /* <DEDUP_REMOVED lines=11> */
.L_x_699:
[----:B------:R-:W-:Y:S05]  /*29ea0*/  BSYNC B1 ;  /* 0x0000000000017941 */ /* 0x000fea0003800000 */
.L_x_698:
        /* <DEDUP_REMOVED lines=11> */
.L_x_701:
[----:B------:R-:W-:Y:S05]  /*29f60*/  BSYNC B1 ;  /* 0x0000000000017941 */ /* 0x000fea0003800000 */
.L_x_700:
[----:B-----5:R-:W-:Y:S01]  /*29f70*/  HADD2.F32 R3, -RZ, R17.H0_H0 ;  /* 0x20000011ff037230 */ /* 0x020fe20000004100 */
[----:B------:R-:W-:Y:S01]  /*29f80*/  ISETP.GT.AND P0, PT, R0, 0xe9, P0 ;  /* 0x000000e90000780c */ /* 0x000fe20000704270 */
[----:B------:R-:W-:Y:S01]  /*29f90*/  ULDC.64 UR4, c[0x0][0x208] ;  /* 0x0000820000047ab9 */ /* 0x000fe20000000a00 */
[----:B------:R-:W-:Y:S02]  /*29fa0*/  BSSY B1, `(.L_x_702) ;  /* 0x0000008000017945 */ /* 0x000fe40003800000 */
[----:B------:R-:W-:-:S04]  /*29fb0*/  FMUL R3, R3, R16 ;  /* 0x0000001003037220 */ /* 0x000fc80000400000 */
[----:B------:R-:W-:-:S05]  /*29fc0*/  FFMA R3, R44, R2, R3 ;  /* 0x000000022c037223 */ /* 0x000fca0000000003 */
[----:B------:R-:W-:-:S05]  /*29fd0*/  F2FP.F16.F32.PACK_AB R3, RZ, R3 ;  /* 0x00000003ff03723e */ /* 0x000fca00000000ff */
[----:B------:R0:W-:Y:S01]  /*29fe0*/  @P5 STG.E.U16 desc[UR4][R10.64+0x1d0], R3 ;  /* 0x0001d0030a005986 */ /* 0x0001e2000c101504 */
[----:B------:R-:W-:Y:S05]  /*29ff0*/  @!P0 BRA `(.L_x_703) ;  /* 0x0000000000088947 */ /* 0x000fea0003800000 */
[----:B------:R-:W-:Y:S02]  /*2a000*/  ULDC.64 UR4, c[0x0][0x208] ;  /* 0x0000820000047ab9 */ /* 0x000fe40000000a00 */
[----:B------:R0:W5:Y:S03]  /*2a010*/  LDG.E.LTC128B.U16 R17, desc[UR4][R218.64+0x1d2] ;  /* 0x0001d204da117981 */ /* 0x000166000c1e1520 */
.L_x_703:
[----:B------:R-:W-:Y:S05]  /*2a020*/  BSYNC B1 ;  /* 0x0000000000017941 */ /* 0x000fea0003800000 */
.L_x_702:
[----:B0----5:R-:W-:Y:S01]  /*2a030*/  HADD2.F32 R3, -RZ, R17.H0_H0 ;  /* 0x20000011ff037230 */ /* 0x021fe20000004100 */
        /* <DEDUP_REMOVED lines=10> */
.L_x_705:
[----:B------:R-:W-:Y:S05]  /*2a0e0*/  BSYNC B1 ;  /* 0x0000000000017941 */ /* 0x000fea0003800000 */
.L_x_704:
        /* <DEDUP_REMOVED lines=11> */
.L_x_707:
[----:B------:R-:W-:Y:S05]  /*2a1a0*/  BSYNC B1 ;  /* 0x0000000000017941 */ /* 0x000fea0003800000 */
.L_x_706:
[----:B0----5:R-:W-:Y:S01]  /*2a1b0*/  HADD2.F32 R3, -RZ, R17.H0_H0 ;  /* 0x20000011ff037230 */ /* 0x021fe20000004100 */
        /* <DEDUP_REMOVED lines=10> */
.L_x_709:
[----:B------:R-:W-:Y:S05]  /*2a260*/  BSYNC B1 ;  /* 0x0000000000017941 */ /* 0x000fea0003800000 */
.L_x_708:
[----:B-----5:R-:W-:Y:S01]  /*2a270*/  HADD2.F32 R3, -RZ, R17.H0_H0 ;  /* 0x20000011ff037230 */ /* 0x020fe20000004100 */
[----:B------:R-:W-:Y:S01]  /*2a280*/  ISETP.GT.AND P1, PT, R0, 0xe1, P2 ;  /* 0x000000e10000780c */ /* 0x000fe20001724270 */
[----:B0-----:R-:W-:Y:S01]  /*2a290*/  @P0 IMAD.MOV.U32 R10, RZ, RZ, R8 ;  /* 0x000000ffff0a0224 */ /* 0x001fe200078e0008 */
[----:B------:R-:W-:Y:S01]  /*2a2a0*/  @P0 MOV R11, R7 ;  /* 0x00000007000b0202 */ /* 0x000fe20000000f00 */
[----:B------:R-:W-:Y:S01]  /*2a2b0*/  ULDC.64 UR4, c[0x0][0x208] ;  /* 0x0000820000047ab9 */ /* 0x000fe20000000a00 */
[----:B------:R-:W-:Y:S01]  /*2a2c0*/  FMUL R3, R3, R16 ;  /* 0x0000001003037220 */ /* 0x000fe20000400000 */
[----:B------:R-:W-:Y:S03]  /*2a2d0*/  BSSY B1, `(.L_x_710) ;  /* 0x0000007000017945 */ /* 0x000fe60003800000 */
[----:B------:R-:W-:-:S05]  /*2a2e0*/  FFMA R3, R32, R2, R3 ;  /* 0x0000000220037223 */ /* 0x000fca0000000003 */
[----:B------:R-:W-:-:S05]  /*2a2f0*/  F2FP.F16.F32.PACK_AB R3, RZ, R3 ;  /* 0x00000003ff03723e */ /* 0x000fca00000000ff */
[----:B------:R0:W-:Y:S01]  /*2a300*/  @P0 STG.E.U16 desc[UR4][R10.64+0x1c0], R3 ;  /* 0x0001c0030a000986 */ /* 0x0001e2000c101504 */
[----:B------:R-:W-:Y:S05]  /*2a310*/  @!P1 BRA `(.L_x_711) ;  /* 0x0000000000089947 */ /* 0x000fea0003800000 */
[----:B------:R-:W-:Y:S02]  /*2a320*/  ULDC.64 UR4, c[0x0][0x208] ;  /* 0x0000820000047ab9 */ /* 0x000fe40000000a00 */
[----:B------:R0:W5:Y:S03]  /*2a330*/  LDG.E.LTC128B.U16 R17, desc[UR4][R232.64+0x1c2] ;  /* 0x0001c204e8117981 */ /* 0x000166000c1e1520 */
.L_x_711:
[----:B------:R-:W-:Y:S05]  /*2a340*/  BSYNC B1 ;  /* 0x0000000000017941 */ /* 0x000fea0003800000 */
.L_x_710:
[----:B0----5:R-:W-:Y:S01]  /*2a350*/  HADD2.F32 R3, -RZ, R17.H0_H0 ;  /* 0x20000011ff037230 */ /* 0x021fe20000004100 */
[----:B------:R-:W-:Y:S01]  /*2a360*/  ISETP.GT.AND P0, PT, R0, 0xe0, P6 ;  /* 0x000000e00000780c */ /* 0x000fe20003704270 */
[----:B------:R-:W-:Y:S01]  /*2a370*/  ULDC.64 UR4, c[0x0][0x208] ;  /* 0x0000820000047ab9 */ /* 0x000fe20000000a00 */
[----:B------:R-:W-:Y:S01]  /*2a380*/  @P1 MOV R11, R7 ;  /* 0x00000007000b1202 */ /* 0x000fe20000000f00 */
[----:B------:R-:W-:Y:S01]  /*2a390*/  BSSY B1, `(.L_x_712) ;  /* 0x000000a000017945 */ /* 0x000fe20003800000 */
[----:B------:R-:W-:-:S04]  /*2a3a0*/  FMUL R10, R3, R16 ;  /* 0x00000010030a7220 */ /* 0x000fc80000400000 */
[----:B------:R-:W-:-:S05]  /*2a3b0*/  FFMA R10, R33, R2, R10 ;  /* 0x00000002210a7223 */ /* 0x000fca000000000a */
[----:B------:R-:W-:-:S04]  /*2a3c0*/  F2FP.F16.F32.PACK_AB R10, RZ, R10 ;  /* 0x0000000aff0a723e */ /* 0x000fc800000000ff */
[----:B------:R-:W-:Y:S01]  /*2a3d0*/  PRMT R3, R10, 0x7610, R3 ;  /* 0x000076100a037816 */ /* 0x000fe20000000003 */
[----:B------:R-:W-:-:S05]  /*2a3e0*/  @P1 IMAD.MOV.U32 R10, RZ, RZ, R8 ;  /* 0x000000ffff0a1224 */ /* 0x000fca00078e0008 */
[----:B------:R0:W-:Y:S01]  /*2a3f0*/  @P1 STG.E.U16 desc[UR4][R10.64+0x1c2], R3 ;  /* 0x0001c2030a001986 */ /* 0x0001e2000c101504 */
[----:B------:R-:W-:Y:S05]  /*2a400*/  @!P0 BRA `(.L_x_713) ;  /* 0x0000000000088947 */ /* 0x000fea0003800000 */
[----:B------:R-:W-:Y:S02]  /*2a410*/  ULDC.64 UR4, c[0x0][0x208] ;  /* 0x0000820000047ab9 */ /* 0x000fe40000000a00 */
[----:B------:R0:W5:Y:S03]  /*2a420*/  LDG.E.LTC128B.U16 R17, desc[UR4][R22.64+0x1c0] ;  /* 0x0001c00416117981 */ /* 0x000166000c1e1520 */
.L_x_713:
[----:B------:R-:W-:Y:S05]  /*2a430*/  BSYNC B1 ;  /* 0x0000000000017941 */ /* 0x000fea0003800000 */
.L_x_712:
        /* <DEDUP_REMOVED lines=11> */
.L_x_715:
[----:B------:R-:W-:Y:S05]  /*2a4f0*/  BSYNC B1 ;  /* 0x0000000000017941 */ /* 0x000fea0003800000 */
.L_x_714:
        /* <DEDUP_REMOVED lines=11> */
.L_x_717:
[----:B------:R-:W-:Y:S05]  /*2a5b0*/  BSYNC B1 ;  /* 0x0000000000017941 */ /* 0x000fea0003800000 */
.L_x_716:
        /* <DEDUP_REMOVED lines=13> */
.L_x_719:
[----:B------:R-:W-:Y:S05]  /*2a690*/  BSYNC B1 ;  /* 0x0000000000017941 */ /* 0x000fea0003800000 */
.L_x_718:
[----:B0----5:R-:W-:Y:S01]  /*2a6a0*/  HADD2.F32 R3, -RZ, R17.H0_H0 ;  /* 0x20000011ff037230 */ /* 0x021fe20000004100 */
[----:B------:R-:W-:Y:S01]  /*2a6b0*/  ISETP.GT.AND P1, PT, R0, 0xe8, P6 ;  /* 0x000000e80000780c */ /* 0x000fe20003724270 */
        /* <DEDUP_REMOVED lines=11> */
.L_x_721:
[----:B------:R-:W-:Y:S05]  /*2a770*/  BSYNC B1 ;  /* 0x0000000000017941 */ /* 0x000fea0003800000 */
.L_x_720:
        /* <DEDUP_REMOVED lines=11> */
.L_x_723:
[----:B------:R-:W-:Y:S05]  /*2a830*/  BSYNC B1 ;  /* 0x0000000000017941 */ /* 0x000fea0003800000 */
.L_x_722:
        /* <DEDUP_REMOVED lines=11> */
.L_x_725:
[----:B------:R-:W-:Y:S05]  /*2a8f0*/  BSYNC B1 ;  /* 0x0000000000017941 */ /* 0x000fea0003800000 */
.L_x_724:
        /* <DEDUP_REMOVED lines=11> */
.L_x_727:
[----:B------:R-:W-:Y:S05]  /*2a9b0*/  BSYNC B1 ;  /* 0x0000000000017941 */ /* 0x000fea0003800000 */
.L_x_726:
        /* <DEDUP_REMOVED lines=11> */
.L_x_729:
[----:B------:R-:W-:Y:S05]  /*2aa70*/  BSYNC B1 ;  /* 0x0000000000017941 */ /* 0x000fea0003800000 */
.L_x_728:
[----:B-----5:R-:W-:Y:S01]  /*2aa80*/  HADD2.F32 R3, -RZ, R17.H0_H0 ;  /* 0x20000011ff037230 */ /* 0x020fe20000004100 */
[----:B------:R-:W-:Y:S01]  /*2aa90*/  ISETP.GT.AND P0, PT, R0, 0xe1, P3 ;  /* 0x000000e10000780c */ /* 0x000fe20001f04270 */
[----:B------:R-:W-:Y:S01]  /*2aaa0*/  @P1 IMAD.MOV.U32 R5, RZ, RZ, R13 ;  /* 0x000000ffff051224 */ /* 0x000fe200078e000d */
[----:B0-----:R-:W-:Y:S01]  /*2aab0*/  @P1 MOV R4, R12 ;  /* 0x0000000c00041202 */ /* 0x001fe20000000f00 */
        /* <DEDUP_REMOVED lines=9> */
.L_x_731:
[----:B------:R-:W-:Y:S05]  /*2ab50*/  BSYNC B1 ;  /* 0x0000000000017941 */ /* 0x000fea0003800000 */
.L_x_730:
[----:B0----5:R-:W-:Y:S01]  /*2ab60*/  HADD2.F32 R3, -RZ, R17.H0_H0 ;  /* 0x20000011ff037230 */ /* 0x021fe20000004100 */
[----:B------:R-:W-:Y:S01]  /*2ab70*/  ISETP.GT.AND P1, PT, R0, 0xe8, P4 ;  /* 0x000000e80000780c */ /* 0x000fe20002724270 */
[----:B------:R-:W-:Y:S01]  /*2ab80*/  @P0 IMAD.MOV.U32 R5, RZ, RZ, R13 ;  /* 0x000000ffff050224 */ /* 0x000fe200078e000d */
[----:B------:R-:W-:Y:S01]  /*2ab90*/  ULDC.64 UR4, c[0x0][0x208] ;  /* 0x0000820000047ab9 */ /* 0x000fe20000000a00 */
[----:B------:R-:W-:Y:S01]  /*2aba0*/  BSSY B1, `(.L_x_732) ;  /* 0x000000a000017945 */ /* 0x000fe20003800000 */
[----:B------:R-:W-:-:S04]  /*2abb0*/  FMUL R4, R3, R16 ;  /* 0x0000001003047220 */ /* 0x000fc80000400000 */
[----:B------:R-:W-:-:S05]  /*2abc0*/  FFMA R4, R27, R2, R4 ;  /* 0x000000021b047223 */ /* 0x000fca0000000004 */
[----:B------:R-:W-:-:S04]  /*2abd0*/  F2FP.F16.F32.PACK_AB R4, RZ, R4 ;  /* 0x00000004ff04723e */ /* 0x000fc800000000ff */
[----:B------:R-:W-:Y:S02]  /*2abe0*/  PRMT R3, R4, 0x7610, R3 ;  /* 0x0000761004037816 */ /* 0x000fe40000000003 */
[----:B------:R-:W-:-:S05]  /*2abf0*/  @P0 MOV R4, R12 ;  /* 0x0000000c00040202 */ /* 0x000fca0000000f00 */
[----:B------:R0:W-:Y:S01]  /*2ac00*/  @P0 STG.E.U16 desc[UR4][R4.64+0x1c2], R3 ;  /* 0x0001c20304000986 */ /* 0x0001e2000c101504 */
[----:B------:R-:W-:Y:S05]  /*2ac10*/  @!P1 BRA `(.L_x_733) ;  /* 0x0000000000089947 */ /* 0x000fea0003800000 */
[----:B------:R-:W-:Y:S02]  /*2ac20*/  ULDC.64 UR4, c[0x0][0x208] ;  /* 0x0000820000047ab9 */ /* 0x000fe40000000a00 */
[----:B------:R0:W5:Y:S03]  /*2ac30*/  LDG.E.LTC128B.U16 R17, desc[UR4][R20.64+0x1d0] ;  /* 0x0001d00414117981 */ /* 0x000166000c1e1520 */
.L_x_733:
[----:B------:R-:W-:Y:S05]  /*2ac40*/  BSYNC B1 ;  /* 0x0000000000017941 */ /* 0x000fea0003800000 */
.L_x_732:
        /* <DEDUP_REMOVED lines=11> */
.L_x_735:
[----:B------:R-:W-:Y:S05]  /*2ad00*/  BSYNC B1 ;  /* 0x0000000000017941 */ /* 0x000fea0003800000 */
.L_x_734:
        /* <DEDUP_REMOVED lines=11> */
.L_x_737:
[----:B------:R-:W-:Y:S05]  /*2adc0*/  BSYNC B1 ;  /* 0x0000000000017941 */ /* 0x000fea0003800000 */
.L_x_736:
        /* <DEDUP_REMOVED lines=13> */
.L_x_739:
[----:B------:R-:W-:Y:S05]  /*2aea0*/  BSYNC B1 ;  /* 0x0000000000017941 */ /* 0x000fea0003800000 */
.L_x_738:
[----:B------:R-:W-:Y:S05]  /*2aeb0*/  @!P3 BRA `(.L_x_740) ;  /* 0x0000006400d4b947 */ /* 0x000fea0003800000 */
[----:B-----5:R-:W-:Y:S01]  /*2aec0*/  HADD2.F32 R17, -RZ, R17.H0_H0 ;  /* 0x20000011ff117230 */ /* 0x020fe20000004100 */
[----:B------:R-:W-:-:S04]  /*2aed0*/  ULDC.64 UR4, c[0x0][0x208] ;  /* 0x0000820000047ab9 */ /* 0x000fc80000000a00 */
[----:B------:R-:W-:-:S04]  /*2aee0*/  FMUL R0, R17, R16 ;  /* 0x0000001011007220 */ /* 0x000fc80000400000 */
[----:B------:R-:W-:-:S05]  /*2aef0*/  FFMA R0, R31, R2, R0 ;  /* 0x000000021f007223 */ /* 0x000fca0000000000 */
[----:B------:R-:W-:-:S05]  /*2af00*/  F2FP.F16.F32.PACK_AB R0, RZ, R0 ;  /* 0x00000000ff00723e */ /* 0x000fca00000000ff */
[----:B------:R0:W-:Y:S01]  /*2af10*/  STG.E.U16 desc[UR4][R12.64+0x1d2], R0 ;  /* 0x0001d2000c007986 */ /* 0x0001e2000c101504 */
[----:B------:R-:W-:Y:S05]  /*2af20*/  BRA `(.L_x_740) ;  /* 0x0000006400b87947 */ /* 0x000fea0003800000 */
.L_x_29:
[----:B------:R-:W2:Y:S01]  /*2af30*/  LDL.LU R19, [R1+0x244] ;  /* 0x0002440001137983 */ /* 0x000ea20000300800 */
[----:B------:R-:W-:-:S03]  /*2af40*/  ULDC.64 UR4, c[0x0][0x5c0] ;  /* 0x0001700000047ab9 */ /* 0x000fc60000000a00 */
[----:B------:R-:W3:Y:S04]  /*2af50*/  LDL.LU R15, [R1+0x248] ;  /* 0x00024800010f7983 */ /* 0x000ee80000300800 */
[----:B------:R-:W4:Y:S04]  /*2af60*/  LDL.LU R6, [R1+0x240] ;  /* 0x0002400001067983 */ /* 0x000f280000300800 */
[----:B------:R-:W5:Y:S04]  /*2af70*/  LDL.LU R14, [R1+0x24c] ;  /* 0x00024c00010e7983 */ /* 0x000f680000300800 */
[----:B------:R-:W5:Y:S04]  /*2af80*/  LDL.LU R18, [R1+0x250] ;  /* 0x0002500001127983 */ /* 0x000f680000300800 */
[----:B------:R-:W5:Y:S04]  /*2af90*/  LDL.LU R17, [R1+0x254] ;  /* 0x0002540001117983 */ /* 0x000f680000300800 */
[----:B------:R-:W5:Y:S04]  /*2afa0*/  LDL.LU R10, [R1+0x258] ;  /* 0x00025800010a7983 */ /* 0x000f680000300800 */
[----:B------:R-:W5:Y:S04]  /*2afb0*/  LDL.LU R9, [R1+0x25c] ;  /* 0x00025c0001097983 */ /* 0x000f680000300800 */
[----:B------:R-:W5:Y:S01]  /*2afc0*/  LDL.LU R23, [R1+0x220] ;  /* 0x0002200001177983 */ /* 0x000f620000300800 */
[C---:B------:R-:W-:Y:S01]  /*2afd0*/  LEA R12, P2, R4.reuse, UR4, 0x1 ;  /* 0x00000004040c7c11 */ /* 0x040fe2000f8408ff */
[----:B------:R-:W-:Y:S01]  /*2afe0*/  ULDC.64 UR16, c[0x0][0x208] ;  /* 0x0000820000107ab9 */ /* 0x000fe20000000a00 */
[----:B------:R-:W-:Y:S01]  /*2aff0*/  ISETP.GT.AND P5, PT, R3, 0x8, PT ;  /* 0x000000080300780c */ /* 0x000fe20003fa4270 */
[----:B------:R-:W5:Y:S01]  /*2b000*/  LDL.LU R22, [R1+0x224] ;  /* 0x0002240001167983 */ /* 0x000f620000300800 */
[----:B------:R-:W-:Y:S01]  /*2b010*/  LEA.HI.X R13, R4, UR5, R11, 0x1, P2 ;  /* 0x00000005040d7c11 */ /* 0x000fe200090f0c0b */
[----:B------:R-:W-:Y:S01]  /*2b020*/  USHF.L.U32 UR5, UR10, 0x4, URZ ;  /* 0x000000040a057899 */ /* 0x000fe2000800063f */
[C---:B------:R-:W-:Y:S01]  /*2b030*/  ISETP.GT.AND P2, PT, R0.reuse, 0x1, P0 ;  /* 0x000000010000780c */ /* 0x040fe20000744270 */
[----:B------:R-:W5:Y:S01]  /*2b040*/  LDL.LU R21, [R1+0x228] ;  /* 0x0002280001157983 */ /* 0x000f620000300800 */
[----:B------:R-:W-:Y:S01]  /*2b050*/  ISETP.GT.AND P3, PT, R0, 0x1, P5 ;  /* 0x000000010000780c */ /* 0x000fe20002f64270 */
[----:B------:R-:W-:-:S02]  /*2b060*/  USHF.L.U64.HI UR4, UR10, 0x4, UR11 ;  /* 0x000000040a047899 */ /* 0x000fc4000801020b */
[----:B------:R-:W5:Y:S01]  /*2b070*/  LDL.LU R20, [R1+0x22c] ;  /* 0x00022c0001147983 */ /* 0x000f620000300800 */
[----:B------:R-:W-:Y:S01]  /*2b080*/  UIMAD UR7, UR11, 0xf0, URZ ;  /* 0x000000f00b0778a4 */ /* 0x000fe2000f8e023f */
[-C--:B--2---:R-:W-:Y:S02]  /*2b090*/  FMUL R4, R19, R2.reuse ;  /* 0x0000000213047220 */ /* 0x084fe40000400000 */
[----:B------:R-:W2:Y:S01]  /*2b0a0*/  LDL.LU R19, [R1+0x230] ;  /* 0x0002300001137983 */ /* 0x000ea20000300800 */
[----:B---3--:R-:W-:Y:S02]  /*2b0b0*/  FMUL R5, R15, R2 ;  /* 0x000000020f057220 */ /* 0x008fe40000400000 */
[----:B------:R-:W-:Y:S01]  /*2b0c0*/  F2FP.F16.F32.PACK_AB R4, RZ, R4 ;  /* 0x00000004ff04723e */ /* 0x000fe200000000ff */
[----:B----4-:R-:W-:-:S03]  /*2b0d0*/  FMUL R6, R6, R2 ;  /* 0x0000000206067220 */ /* 0x010fc60000400000 */
[----:B0-----:R-:W-:Y:S02]  /*2b0e0*/  PRMT R7, R4, 0x7610, R7 ;  /* 0x0000761004077816 */ /* 0x001fe40000000007 */
[----:B------:R-:W-:Y:S02]  /*2b0f0*/  F2FP.F16.F32.PACK_AB R5, RZ, R5 ;  /* 0x00000005ff05723e */ /* 0x000fe400000000ff */
[----:B------:R-:W-:Y:S01]  /*2b100*/  F2FP.F16.F32.PACK_AB R4, RZ, R6 ;  /* 0x00000006ff04723e */ /* 0x000fe200000000ff */
[----:B------:R0:W-:Y:S01]  /*2b110*/  @P2 STG.E.U16 desc[UR16][R12.64+0x2], R7 ;  /* 0x000002070c002986 */ /* 0x0001e2000c101510 */
[----:B-----5:R-:W-:Y:S01]  /*2b120*/  FMUL R6, R14, R2 ;  /* 0x000000020e067220 */ /* 0x020fe20000400000 */
[----:B------:R-:W-:Y:S02]  /*2b130*/  ISETP.GT.AND P2, PT, R0, RZ, P5 ;  /* 0x000000ff0000720c */ /* 0x000fe40002f44270 */
[----:B------:R-:W-:-:S04]  /*2b140*/  IADD3 R14, P4, R12, UR5, RZ ;  /* 0x000000050c0e7c10 */ /* 0x000fc8000ff9e0ff */
[----:B------:R-:W-:Y:S02]  /*2b150*/  IADD3.X R15, R13, UR4, RZ, P4, !PT ;  /* 0x000000040d0f7c10 */ /* 0x000fe4000a7fe4ff */
[----:B0-----:R-:W-:Y:S02]  /*2b160*/  PRMT R7, R4, 0x7610, R7 ;  /* 0x0000761004077816 */ /* 0x001fe40000000007 */
[----:B------:R-:W-:Y:S01]  /*2b170*/  F2FP.F16.F32.PACK_AB R4, RZ, R6 ;  /* 0x00000006ff04723e */ /* 0x000fe200000000ff */
[----:B------:R-:W-:Y:S02]  /*2b180*/  FMUL R6, R17, R2 ;  /* 0x0000000211067220 */ /* 0x000fe40000400000 */
[----:B------:R0:W-:Y:S01]  /*2b190*/  @P1 STG.E.U16 desc[UR16][R12.64], R7 ;  /* 0x000000070c001986 */ /* 0x0001e2000c101510 */
[----:B------:R-:W-:Y:S02]  /*2b1a0*/  ISETP.GT.AND P4, PT, R0, 0x9, P0 ;  /* 0x000000090000780c */ /* 0x000fe40000784270 */
[----:B------:R-:W-:Y:S01]  /*2b1b0*/  F2FP.F16.F32.PACK_AB R6, RZ, R6 ;  /* 0x00000006ff06723e */ /* 0x000fe200000000ff */
[----:B------:R1:W-:Y:S01]  /*2b1c0*/  @P3 STG.E.U16 desc[UR16][R14.64+0x2], R4 ;  /* 0x000002040e003986 */ /* 0x0003e2000c101510 */
[----:B0-----:R-:W-:Y:S01]  /*2b1d0*/  FMUL R7, R18, R2 ;  /* 0x0000000212077220 */ /* 0x001fe20000400000 */
[----:B------:R-:W-:-:S02]  /*2b1e0*/  ISETP.GT.AND P1, PT, R0, 0x8, P5 ;  /* 0x000000080000780c */ /* 0x000fc40002f24270 */
[----:B------:R-:W3:Y:S01]  /*2b1f0*/  LDL.LU R18, [R1+0x234] ;  /* 0x0002340001127983 */ /* 0x000ee20000300800 */
[C---:B------:R-:W-:Y:S01]  /*2b200*/  ISETP.GT.AND P3, PT, R0.reuse, 0x8, P0 ;  /* 0x000000080000780c */ /* 0x040fe20000764270 */
[----:B-1----:R-:W-:Y:S01]  /*2b210*/  FMUL R4, R9, R2 ;  /* 0x0000000209047220 */ /* 0x002fe20000400000 */
[----:B------:R-:W-:Y:S01]  /*2b220*/  F2FP.F16.F32.PACK_AB R7, RZ, R7 ;  /* 0x00000007ff07723e */ /* 0x000fe200000000ff */
[----:B------:R-:W4:Y:S04]  /*2b230*/  LDL.LU R17, [R1+0x238] ;  /* 0x0002380001117983 */ /* 0x000f280000300800 */
[----:B------:R0:W-:Y:S01]  /*2b240*/  @P2 STG.E.U16 desc[UR16][R14.64], R5 ;  /* 0x000000050e002986 */ /* 0x0001e2000c101510 */
[----:B------:R-:W-:Y:S02]  /*2b250*/  ISETP.GT.AND P2, PT, R0, 0x9, P5 ;  /* 0x000000090000780c */ /* 0x000fe40002f44270 */
[----:B------:R-:W-:Y:S01]  /*2b260*/  F2FP.F16.F32.PACK_AB R4, RZ, R4 ;  /* 0x00000004ff04723e */ /* 0x000fe200000000ff */
[----:B------:R-:W5:Y:S01]  /*2b270*/  LDL.LU R9, [R1+0x23c] ;  /* 0x00023c0001097983 */ /* 0x000f620000300800 */
[----:B0-----:R-:W-:-:S03]  /*2b280*/  FMUL R5, R10, R2 ;  /* 0x000000020a057220 */ /* 0x001fc60000400000 */
[----:B------:R-:W-:Y:S02]  /*2b290*/  @P3 STG.E.U16 desc[UR16][R12.64+0x10], R7 ;  /* 0x000010070c003986 */ /* 0x000fe4000c101510 */
[----:B------:R-:W-:Y:S02]  /*2b2a0*/  F2FP.F16.F32.PACK_AB R5, RZ, R5 ;  /* 0x00000005ff05723e */ /* 0x000fe400000000ff */
[----:B------:R0:W-:Y:S04]  /*2b2b0*/  @P4 STG.E.U16 desc[UR16][R12.64+0x12], R6 ;  /* 0x000012060c004986 */ /* 0x0001e8000c101510 */
[----:B------:R-:W-:Y:S01]  /*2b2c0*/  @P1 STG.E.U16 desc[UR16][R14.64+0x10], R5 ;  /* 0x000010050e001986 */ /* 0x000fe2000c101510 */
[----:B------:R-:W-:-:S03]  /*2b2d0*/  ISETP.GT.AND P1, PT, R3, 0x80, PT ;  /* 0x000000800300780c */ /* 0x000fc60003f24270 */
[----:B------:R1:W-:Y:S01]  /*2b2e0*/  @P2 STG.E.U16 desc[UR16][R14.64+0x12], R4 ;  /* 0x000012040e002986 */ /* 0x0003e2000c101510 */
[----:B------:R-:W-:Y:S01]  /*2b2f0*/  ISETP.GT.AND P2, PT, R0, RZ, P1 ;  /* 0x000000ff0000720c */ /* 0x000fe20000f44270 */
[-C--:B0-----:R-:W-:Y:S02]  /*2b300*/  FMUL R6, R23, R2.reuse ;  /* 0x0000000217067220 */ /* 0x081fe40000400000 */
[----:B------:R-:W5:Y:S01]  /*2b310*/  LDL.LU R10, [R1+0x200] ;  /* 0x00020000010a7983 */ /* 0x000f620000300800 */
[----:B-1----:R-:W-:Y:S01]  /*2b320*/  MOV R4, UR10 ;  /* 0x0000000a00047c02 */ /* 0x002fe20008000f00 */
[----:B------:R-:W-:Y:S01]  /*2b330*/  FMUL R7, R21, R2 ;  /* 0x0000000215077220 */ /* 0x000fe20000400000 */
[----:B------:R-:W-:Y:S01]  /*2b340*/  F2FP.F16.F32.PACK_AB R6, RZ, R6 ;  /* 0x00000006ff06723e */ /* 0x000fe200000000ff */
[----:B------:R-:W5:Y:S02]  /*2b350*/  LDL.LU R234, [R1+0x204] ;  /* 0x0002040001ea7983 */ /* 0x000f640000300800 */
[----:B------:R-:W-:-:S04]  /*2b360*/  IMAD.WIDE.U32 R4, R4, 0xf0, R14 ;  /* 0x000000f004047825 */ /* 0x000fc800078e000e */
[----:B------:R-:W-:-:S05]  /*2b370*/  VIADD R5, R5, UR7 ;  /* 0x0000000705057c36 */ /* 0x000fca0008000000 */
[----:B------:R0:W-:Y:S01]  /*2b380*/  @P2 STG.E.U16 desc[UR16][R4.64], R6 ;  /* 0x0000000604002986 */ /* 0x0001e2000c101510 */
[----:B------:R-:W-:Y:S02]  /*2b390*/  ISETP.GT.AND P2, PT, R0, 0x1, P1 ;  /* 0x000000010000780c */ /* 0x000fe40000f44270 */
[----:B------:R-:W-:Y:S01]  /*2b3a0*/  ISETP.GT.AND P4, PT, R3, 0x88, PT ;  /* 0x000000880300780c */ /* 0x000fe20003f84270 */
[----:B0-----:R-:W-:-:S05]  /*2b3b0*/  FMUL R6, R22, R2 ;  /* 0x0000000216067220 */ /* 0x001fca0000400000 */
[----:B------:R-:W-:-:S05]  /*2b3c0*/  F2FP.F16.F32.PACK_AB R6, RZ, R6 ;  /* 0x00000006ff06723e */ /* 0x000fca00000000ff */
[----:B------:R0:W-:Y:S01]  /*2b3d0*/  @P2 STG.E.U16 desc[UR16][R4.64+0x2], R6 ;  /* 0x0000020604002986 */ /* 0x0001e2000c101510 */
[----:B------:R-:W-:Y:S02]  /*2b3e0*/  ISETP.GT.AND P2, PT, R0, RZ, P4 ;  /* 0x000000ff0000720c */ /* 0x000fe40002744270 */
[----:B------:R-:W-:-:S04]  /*2b3f0*/  F2FP.F16.F32.PACK_AB R7, RZ, R7 ;  /* 0x00000007ff07723e */ /* 0x000fc800000000ff */
[----:B------:R-:W-:Y:S02]  /*2b400*/  PRMT R8, R7, 0x7610, R8 ;  /* 0x0000761007087816 */ /* 0x000fe40000000008 */
[----:B0-----:R-:W-:-:S04]  /*2b410*/  IADD3 R6, P3, R4, UR5, RZ ;  /* 0x0000000504067c10 */ /* 0x001fc8000ff7e0ff */
[----:B------:R-:W-:-:S05]  /*2b420*/  IADD3.X R7, R5, UR4, RZ, P3, !PT ;  /* 0x0000000405077c10 */ /* 0x000fca0009ffe4ff */
[----:B------:R0:W-:Y:S01]  /*2b430*/  @P2 STG.E.U16 desc[UR16][R6.64], R8 ;  /* 0x0000000806002986 */ /* 0x0001e2000c101510 */
[----:B------:R-:W-:Y:S01]  /*2b440*/  ISETP.GT.AND P2, PT, R0, 0x1, P4 ;  /* 0x000000010000780c */ /* 0x000fe20002744270 */
[----:B0-----:R-:W-:-:S05]  /*2b450*/  FMUL R8, R20, R2 ;  /* 0x0000000214087220 */ /* 0x001fca0000400000 */
[----:B------:R-:W-:-:S07]  /*2b460*/  F2FP.F16.F32.PACK_AB R8, RZ, R8 ;  /* 0x00000008ff08723e */ /* 0x000fce00000000ff */
[----:B------:R2:W-:Y:S01]  /*2b470*/  @P2 STG.E.U16 desc[UR16][R6.64+0x2], R8 ;  /* 0x0000020806002986 */ /* 0x0005e2000c101510 */
[----:B------:R-:W-:Y:S01]  /*2b480*/  ISETP.GT.AND P2, PT, R0, 0x8, P1 ;  /* 0x000000080000780c */ /* 0x000fe20000f44270 */
[----:B--2---:R-:W-:-:S05]  /*2b490*/  FMUL R8, R19, R2 ;  /* 0x0000000213087220 */ /* 0x004fca0000400000 */
[----:B------:R-:W-:-:S07]  /*2b4a0*/  F2FP.F16.F32.PACK_AB R8, RZ, R8 ;  /* 0x00000008ff08723e */ /* 0x000fce00000000ff */
[----:B------:R3:W-:Y:S01]  /*2b4b0*/  @P2 STG.E.U16 desc[UR16][R4.64+0x10], R8 ;  /* 0x0000100804002986 */ /* 0x0007e2000c101510 */
[----:B------:R-:W-:Y:S01]  /*2b4c0*/  ISETP.GT.AND P2, PT, R0, 0x9, P1 ;  /* 0x000000090000780c */ /* 0x000fe20000f44270 */
[----:B---3--:R-:W-:-:S05]  /*2b4d0*/  FMUL R8, R18, R2 ;  /* 0x0000000212087220 */ /* 0x008fca0000400000 */
[----:B------:R-:W-:-:S07]  /*2b4e0*/  F2FP.F16.F32.PACK_AB R8, RZ, R8 ;  /* 0x00000008ff08723e */ /* 0x000fce00000000ff */
[----:B------:R4:W-:Y:S02]  /*2b4f0*/  @P2 STG.E.U16 desc[UR16][R4.64+0x12], R8 ;  /* 0x0000120804002986 */ /* 0x0009e4000c101510 */
[----:B----4-:R-:W-:Y:S02]  /*2b500*/  FMUL R8, R17, R2 ;  /* 0x0000000211087220 */ /* 0x010fe40000400000 */
[----:B------:R-:W2:Y:S04]  /*2b510*/  LDL.LU R17, [R1+0x208] ;  /* 0x0002080001117983 */ /* 0x000ea80000300800 */
[----:B------:R-:W3:Y:S04]  /*2b520*/  LDL.LU R233, [R1+0x20c] ;  /* 0x00020c0001e97983 */ /* 0x000ee80000300800 */
[----:B------:R-:W4:Y:S04]  /*2b530*/  LDL.LU R23, [R1+0x210] ;  /* 0x0002100001177983 */ /* 0x000f280000300800 */
[----:B------:R-:W4:Y:S04]  /*2b540*/  LDL.LU R22, [R1+0x214] ;  /* 0x0002140001167983 */ /* 0x000f280000300800 */
[----:B------:R-:W4:Y:S04]  /*2b550*/  LDL.LU R21, [R1+0x218] ;  /* 0x0002180001157983 */ /* 0x000f280000300800 */
[----:B------:R-:W4:Y:S01]  /*2b560*/  LDL.LU R20, [R1+0x21c] ;  /* 0x00021c0001147983 */ /* 0x000f220000300800 */
[----:B------:R-:W-:-:S02]  /*2b570*/  ISETP.GT.AND P2, PT, R0, 0x8, P4 ;  /* 0x000000080000780c */ /* 0x000fc40002744270 */
[----:B------:R-:W-:Y:S01]  /*2b580*/  F2FP.F16.F32.PACK_AB R8, RZ, R8 ;  /* 0x00000008ff08723e */ /* 0x000fe200000000ff */
[----:B------:R-:W-:Y:S01]  /*2b590*/  USHF.L.U32 UR14, UR10, 0x8, URZ ;  /* 0x000000080a0e7899 */ /* 0x000fe2000800063f */
[----:B------:R-:W-:Y:S01]  /*2b5a0*/  MOV R18, UR5 ;  /* 0x0000000500127c02 */ /* 0x000fe20008000f00 */
[----:B------:R-:W-:Y:S01]  /*2b5b0*/  USHF.L.U64.HI UR13, UR10, 0x8, UR11 ;  /* 0x000000080a0d7899 */ /* 0x000fe2000801020b */
[-C--:B-----5:R-:W-:Y:S01]  /*2b5c0*/  FMUL R10, R10, R2.reuse ;  /* 0x000000020a0a7220 */ /* 0x0a0fe20000400000 */
[----:B------:R-:W5:Y:S06]  /*2b5d0*/  LDL.LU R232, [R1+0x1ec] ;  /* 0x0001ec0001e87983 */ /* 0x000f6c0000300800 */
[----:B------:R0:W-:Y:S01]  /*2b5e0*/  @P2 STG.E.U16 desc[UR16][R6.64+0x10], R8 ;  /* 0x0000100806002986 */ /* 0x0001e2000c101510 */
[----:B------:R-:W-:Y:S01]  /*2b5f0*/  ISETP.GT.AND P2, PT, R0, 0x9, P4 ;  /* 0x000000090000780c */ /* 0x000fe20002744270 */
[----:B0-----:R-:W-:-:S05]  /*2b600*/  FMUL R8, R9, R2 ;  /* 0x0000000209087220 */ /* 0x001fca0000400000 */
[----:B------:R-:W-:-:S07]  /*2b610*/  F2FP.F16.F32.PACK_AB R8, RZ, R8 ;  /* 0x00000008ff08723e */ /* 0x000fce00000000ff */
[----:B------:R0:W-:Y:S01]  /*2b620*/  @P2 STG.E.U16 desc[UR16][R6.64+0x12], R8 ;  /* 0x0000120806002986 */ /* 0x0001e2000c101510 */
[----:B------:R-:W-:Y:S02]  /*2b630*/  IADD3 R18, P2, P3, R18, UR14, R4 ;  /* 0x0000000e12127c10 */ /* 0x000fe4000fb5e004 */
[----:B------:R-:W-:Y:S01]  /*2b640*/  MOV R9, UR4 ;  /* 0x0000000400097c02 */ /* 0x000fe20008000f00 */
[----:B0-----:R-:W-:Y:S02]  /*2b650*/  IMAD.U32 R6, RZ, RZ, UR10 ;  /* 0x0000000aff067e24 */ /* 0x001fe4000f8e00ff */
[----:B------:R-:W-:Y:S02]  /*2b660*/  IMAD.U32 R8, RZ, RZ, UR5 ;  /* 0x00000005ff087e24 */ /* 0x000fe4000f8e00ff */
[----:B------:R-:W-:Y:S01]  /*2b670*/  IMAD.WIDE.U32 R6, R6, 0xf0, R14 ;  /* 0x000000f006067825 */ /* 0x000fe200078e000e */
[----:B------:R-:W-:Y:S02]  /*2b680*/  IADD3.X R19, R9, UR13, R5, P2, P3 ;  /* 0x0000000d09137c10 */ /* 0x000fe400097e6405 */
[----:B------:R-:W-:-:S02]  /*2b690*/  IADD3 R8, P2, P3, R8, UR14, R6 ;  /* 0x0000000e08087c10 */ /* 0x000fc4000fb5e006 */
[----:B------:R-:W-:-:S04]  /*2b6a0*/  IADD3 R7, R7, UR7, RZ ;  /* 0x0000000707077c10 */ /* 0x000fc8000fffe0ff */
[----:B------:R-:W-:Y:S02]  /*2b6b0*/  IADD3.X R9, R9, UR13, R7, P2, P3 ;  /* 0x0000000d09097c10 */ /* 0x000fe400097e6407 */
[----:B------:R-:W-:Y:S02]  /*2b6c0*/  IADD3 R4, P2, R4, UR14, RZ ;  /* 0x0000000e04047c10 */ /* 0x000fe4000ff5e0ff */
[----:B------:R-:W-:Y:S02]  /*2b6d0*/  ISETP.GT.AND P3, PT, R3, 0x100, PT ;  /* 0x000001000300780c */ /* 0x000fe40003f64270 */
[----:B------:R-:W-:Y:S02]  /*2b6e0*/  IADD3.X R5, R5, UR13, RZ, P2, !PT ;  /* 0x0000000d05057c10 */ /* 0x000fe400097fe4ff */
[----:B------:R-:W-:Y:S02]  /*2b6f0*/  ISETP.GT.AND P2, PT, R0, RZ, P3 ;  /* 0x000000ff0000720c */ /* 0x000fe40001f44270 */
[----:B------:R-:W-:-:S11]  /*2b700*/  F2FP.F16.F32.PACK_AB R10, RZ, R10 ;  /* 0x0000000aff0a723e */ /* 0x000fd600000000ff */
[----:B------:R0:W-:Y:S01]  /*2b710*/  @P2 STG.E.U16 desc[UR16][R4.64], R10 ;  /* 0x0000000a04002986 */ /* 0x0001e2000c101510 */
[----:B------:R-:W-:Y:S01]  /*2b720*/  ISETP.GT.AND P2, PT, R0, 0x1, P3 ;  /* 0x000000010000780c */ /* 0x000fe20001f44270 */
[----:B0-----:R-:W-:-:S05]  /*2b730*/  FMUL R10, R234, R2 ;  /* 0x00000002ea0a7220 */ /* 0x001fca0000400000 */
[----:B------:R-:W-:-:S07]  /*2b740*/  F2FP.F16.F32.PACK_AB R10, RZ, R10 ;  /* 0x0000000aff0a723e */ /* 0x000fce00000000ff */
[----:B------:R0:W-:Y:S02]  /*2b750*/  @P2 STG.E.U16 desc[UR16][R4.64+0x2], R10 ;  /* 0x0000020a04002986 */ /* 0x0001e4000c101510 */
[----:B0-----:R-:W-:-:S04]  /*2b760*/  IADD3 R10, P2, R4, UR5, RZ ;  /* 0x00000005040a7c10 */ /* 0x001fc8000ff5e0ff */
[----:B------:R-:W-:Y:S02]  /*2b770*/  IADD3.X R11, R5, UR4, RZ, P2, !PT ;  /* 0x00000004050b7c10 */ /* 0x000fe400097fe4ff */
[----:B------:R-:W-:-:S04]  /*2b780*/  ISETP.GT.AND P2, PT, R3, 0x108, PT ;  /* 0x000001080300780c */ /* 0x000fc80003f44270 */
[----:B------:R-:W-:Y:S01]  /*2b790*/  ISETP.GT.AND P6, PT, R0, RZ, P2 ;  /* 0x000000ff0000720c */ /* 0x000fe200017c4270 */
[----:B--2---:R-:W-:-:S05]  /*2b7a0*/  FMUL R17, R17, R2 ;  /* 0x0000000211117220 */ /* 0x004fca0000400000 */
[----:B------:R-:W-:Y:S02]  /*2b7b0*/  F2FP.F16.F32.PACK_AB R3, RZ, R17 ;  /* 0x00000011ff03723e */ /* 0x000fe400000000ff */
[----:B------:R-:W2:Y:S05]  /*2b7c0*/  LDL.LU R17, [R1+0x1e8] ;  /* 0x0001e80001117983 */ /* 0x000eaa0000300800 */
[----:B------:R3:W-:Y:S01]  /*2b7d0*/  @P6 STG.E.U16 desc[UR16][R10.64], R3 ;  /* 0x000000030a006986 */ /* 0x0007e2000c101510 */
[----:B------:R-:W-:Y:S01]  /*2b7e0*/  ISETP.GT.AND P6, PT, R0, 0x1, P2 ;  /* 0x000000010000780c */ /* 0x000fe200017c4270 */
[----:B---3--:R-:W-:-:S05]  /*2b7f0*/  FMUL R3, R233, R2 ;  /* 0x00000002e9037220 */ /* 0x008fca0000400000 */
[----:B------:R-:W-:-:S07]  /*2b800*/  F2FP.F16.F32.PACK_AB R3, RZ, R3 ;  /* 0x00000003ff03723e */ /* 0x000fce00000000ff */
[----:B------:R0:W-:Y:S04]  /*2b810*/  @P6 STG.E.U16 desc[UR16][R10.64+0x2], R3 ;  /* 0x000002030a006986 */ /* 0x0001e8000c101510 */
[----:B0-----:R-:W3:Y:S04]  /*2b820*/  LDL.LU R10, [R1+0x1e0] ;  /* 0x0001e000010a7983 */ /* 0x001ee80000300800 */
[----:B------:R-:W5:Y:S01]  /*2b830*/  LDL.LU R11, [R1+0x1e4] ;  /* 0x0001e400010b7983 */ /* 0x000f620000300800 */
[----:B------:R-:W-:Y:S01]  /*2b840*/  ISETP.GT.AND P6, PT, R0, 0x8, P3 ;  /* 0x000000080000780c */ /* 0x000fe20001fc4270 */
[----:B----4-:R-:W-:-:S02]  /*2b850*/  FMUL R3, R23, R2 ;  /* 0x0000000217037220 */ /* 0x010fc40000400000 */
[----:B------:R-:W4:Y:S03]  /*2b860*/  LDL.LU R23, [R1+0x1f0] ;  /* 0x0001f00001177983 */ /* 0x000f260000300800 */
[----:B------:R-:W-:-:S07]  /*2b870*/  F2FP.F16.F32.PACK_AB R3, RZ, R3 ;  /* 0x00000003ff03723e */ /* 0x000fce00000000ff */
[----:B------:R0:W-:Y:S01]  /*2b880*/  @P6 STG.E.U16 desc[UR16][R4.64+0x10], R3 ;  /* 0x0000100304006986 */ /* 0x0001e2000c101510 */
[----:B------:R-:W-:Y:S01]  /*2b890*/  ISETP.GT.AND P6, PT, R0, 0x9, P3 ;  /* 0x000000090000780c */ /* 0x000fe20001fc4270 */
[----:B0-----:R-:W-:Y:S02]  /*2b8a0*/  FMUL R3, R22, R2 ;  /* 0x0000000216037220 */ /* 0x001fe40000400000 */
[----:B------:R-:W4:Y:S03]  /*2b8b0*/  LDL.LU R22, [R1+0x1f4] ;  /* 0x0001f40001167983 */ /* 0x000f260000300800 */
[----:B------:R-:W-:-:S07]  /*2b8c0*/  F2FP.F16.F32.PACK_AB R3, RZ, R3 ;  /* 0x00000003ff03723e */ /* 0x000fce00000000ff */
[----:B------:R0:W-:Y:S02]  /*2b8d0*/  @P6 STG.E.U16 desc[UR16][R4.64+0x12], R3 ;  /* 0x0000120304006986 */ /* 0x0001e4000c101510 */
[----:B0-----:R-:W-:Y:S01]  /*2b8e0*/  IADD3 R4, P6, R4, UR5, RZ ;  /* 0x0000000504047c10 */ /* 0x001fe2000ffde0ff */
[----:B------:R-:W-:Y:S02]  /*2b8f0*/  FMUL R3, R21, R2 ;  /* 0x0000000215037220 */ /* 0x000fe40000400000 */
[----:B------:R-:W4:Y:S01]  /*2b900*/  LDL.LU R21, [R1+0x1f8] ;  /* 0x0001f80001157983 */ /* 0x000f220000300800 */
[----:B------:R-:W-:Y:S02]  /*2b910*/  IADD3.X R5, R5, UR4, RZ, P6, !PT ;  /* 0x0000000405057c10 */ /* 0x000fe4000b7fe4ff */
[----:B------:R-:W-:Y:S02]  /*2b920*/  ISETP.GT.AND P6, PT, R0, 0x8, P2 ;  /* 0x000000080000780c */ /* 0x000fe400017c4270 */
[----:B------:R-:W-:-:S11]  /*2b930*/  F2FP.F16.F32.PACK_AB R3, RZ, R3 ;  /* 0x00000003ff03723e */ /* 0x000fd600000000ff */
[----:B------:R0:W-:Y:S02]  /*2b940*/  @P6 STG.E.U16 desc[UR16][R4.64+0x10], R3 ;  /* 0x0000100304006986 */ /* 0x0001e4000c101510 */
[----:B0-----:R-:W-:Y:S02]  /*2b950*/  FMUL R3, R20, R2 ;  /* 0x0000000214037220 */ /* 0x001fe40000400000 */
[----:B------:R-:W4:Y:S01]  /*2b960*/  LDL.LU R20, [R1+0x1fc] ;  /* 0x0001fc0001147983 */ /* 0x000f220000300800 */
[----:B------:R-:W-:-:S03]  /*2b970*/  ISETP.GT.AND P6, PT, R0, 0x9, P2 ;  /* 0x000000090000780c */ /* 0x000fc600017c4270 */
[----:B------:R-:W4:Y:S01]  /*2b980*/  LDL.LU R235, [R1+0x1c0] ;  /* 0x0001c00001eb7983 */ /* 0x000f220000300800 */
[----:B------:R-:W-:-:S03]  /*2b990*/  F2FP.F16.F32.PACK_AB R3, RZ, R3 ;  /* 0x00000003ff03723e */ /* 0x000fc600000000ff */
[----:B------:R-:W4:Y:S04]  /*2b9a0*/  LDL.LU R234, [R1+0x1c4] ;  /* 0x0001c40001ea7983 */ /* 0x000f280000300800 */
[----:B------:R-:W4:Y:S04]  /*2b9b0*/  LDL.LU R233, [R1+0x1c8] ;  /* 0x0001c80001e97983 */ /* 0x000f280000300800 */
[----:B------:R3:W-:Y:S01]  /*2b9c0*/  @P6 STG.E.U16 desc[UR16][R18.64+0x12], R3 ;  /* 0x0000120312006986 */ /* 0x0007e2000c101510 */
[----:B------:R-:W-:Y:S01]  /*2b9d0*/  ISETP.GT.AND P6, PT, R0, 0x10, P0 ;  /* 0x000000100000780c */ /* 0x000fe200007c4270 */
[----:B---3--:R-:W-:-:S05]  /*2b9e0*/  FMUL R3, R10, R2 ;  /* 0x000000020a037220 */ /* 0x008fca0000400000 */
[----:B------:R-:W-:-:S07]  /*2b9f0*/  F2FP.F16.F32.PACK_AB R3, RZ, R3 ;  /* 0x00000003ff03723e */ /* 0x000fce00000000ff */
[----:B------:R5:W-:Y:S01]  /*2ba00*/  @P6 STG.E.U16 desc[UR16][R12.64+0x20], R3 ;  /* 0x000020030c006986 */ /* 0x000be2000c101510 */
[----:B------:R-:W-:Y:S01]  /*2ba10*/  ISETP.GT.AND P6, PT, R0, 0x11, P0 ;  /* 0x000000110000780c */ /* 0x000fe200007c4270 */
[----:B-----5:R-:W-:-:S05]  /*2ba20*/  FMUL R3, R11, R2 ;  /* 0x000000020b037220 */ /* 0x020fca0000400000 */
[----:B------:R-:W-:-:S07]  /*2ba30*/  F2FP.F16.F32.PACK_AB R3, RZ, R3 ;  /* 0x00000003ff03723e */ /* 0x000fce00000000ff */
[----:B------:R2:W-:Y:S01]  /*2ba40*/  @P6 STG.E.U16 desc[UR16][R12.64+0x22], R3 ;  /* 0x000022030c006986 */ /* 0x0005e2000c101510 */
[----:B------:R-:W-:Y:S01]  /*2ba50*/  ISETP.GT.AND P6, PT, R0, 0x10, P5 ;  /* 0x000000100000780c */ /* 0x000fe20002fc4270 */
[----:B--2---:R-:W-:-:S05]  /*2ba60*/  FMUL R3, R17, R2 ;  /* 0x0000000211037220 */ /* 0x004fca0000400000 */
[----:B------:R-:W-:-:S07]  /*2ba70*/  F2FP.F16.F32.PACK_AB R3, RZ, R3 ;  /* 0x00000003ff03723e */ /* 0x000fce00000000ff */
[----:B------:R0:W-:Y:S01]  /*2ba80*/  @P6 STG.E.U16 desc[UR16][R14.64+0x20], R3 ;  /* 0x000020030e006986 */ /* 0x0001e2000c101510 */
[----:B------:R-:W-:Y:S01]  /*2ba90*/  ISETP.GT.AND P6, PT, R0, 0x11, P5 ;  /* 0x000000110000780c */ /* 0x000fe20002fc4270 */
[----:B0-----:R-:W-:Y:S02]  /*2baa0*/  FMUL R3, R232, R2 ;  /* 0x00000002e8037220 */ /* 0x001fe40000400000 */
[----:B------:R-:W2:Y:S03]  /*2bab0*/  LDL.LU R232, [R1+0x1cc] ;  /* 0x0001cc0001e87983 */ /* 0x000ea60000300800 */
[----:B------:R-:W-:-:S07]  /*2bac0*/  F2FP.F16.F32.PACK_AB R3, RZ, R3 ;  /* 0x00000003ff03723e */ /* 0x000fce00000000ff */
[----:B------:R4:W-:Y:S01]  /*2bad0*/  @P6 STG.E.U16 desc[UR16][R14.64+0x22], R3 ;  /* 0x000022030e006986 */ /* 0x0009e2000c101510 */
[----:B------:R-:W-:Y:S01]  /*2bae0*/  ISETP.GT.AND P6, PT, R0, 0x18, P0 ;  /* 0x000000180000780c */ /* 0x000fe200007c4270 */
[----:B----4-:R-:W-:Y:S02]  /*2baf0*/  FMUL R3, R23, R2 ;  /* 0x0000000217037220 */ /* 0x010fe40000400000 */
[----:B------:R-:W3:Y:S03]  /*2bb00*/  LDL.LU R23, [R1+0x1d0] ;  /* 0x0001d00001177983 */ /* 0x000ee60000300800 */
[----:B------:R-:W-:-:S07]  /*2bb10*/  F2FP.F16.F32.PACK_AB R3, RZ, R3 ;  /* 0x00000003ff03723e */ /* 0x000fce00000000ff */
[----:B------:R0:W-:Y:S01]  /*2bb20*/  @P6 STG.E.U16 desc[UR16][R12.64+0x30], R3 ;  /* 0x000030030c006986 */ /* 0x0001e2000c101510 */
[----:B------:R-:W-:Y:S01]  /*2bb30*/  ISETP.GT.AND P6, PT, R0, 0x19, P0 ;  /* 0x000000190000780c */ /* 0x000fe200007c4270 */
[----:B0-----:R-:W-:Y:S02]  /*2bb40*/  FMUL R3, R22, R2 ;  /* 0x0000000216037220 */ /* 0x001fe40000400000 */
[----:B------:R-:W4:Y:S03]  /*2bb50*/  LDL.LU R22, [R1+0x1d4] ;  /* 0x0001d40001167983 */ /* 0x000f260000300800 */
[----:B------:R-:W-:-:S07]  /*2bb60*/  F2FP.F16.F32.PACK_AB R3, RZ, R3 ;  /* 0x00000003ff03723e */ /* 0x000fce00000000ff */
[----:B------:R0:W-:Y:S01]  /*2bb70*/  @P6 STG.E.U16 desc[UR16][R12.64+0x32], R3 ;  /* 0x000032030c006986 */ /* 0x0001e2000c101510 */
[----:B------:R-:W-:Y:S01]  /*2bb80*/  ISETP.GT.AND P6, PT, R0, 0x18, P5 ;  /* 0x000000180000780c */ /* 0x000fe20002fc4270 */
[----:B0-----:R-:W-:Y:S02]  /*2bb90*/  FMUL R3, R21, R2 ;  /* 0x0000000215037220 */ /* 0x001fe40000400000 */
[----:B------:R-:W5:Y:S03]  /*2bba0*/  LDL.LU R21, [R1+0x1d8] ;  /* 0x0001d80001157983 */ /* 0x000f660000300800 */
[----:B------:R-:W-:-:S07]  /*2bbb0*/  F2FP.F16.F32.PACK_AB R3, RZ, R3 ;  /* 0x00000003ff03723e */ /* 0x000fce00000000ff */
[----:B------:R0:W-:Y:S02]  /*2bbc0*/  @P6 STG.E.U16 desc[UR16][R14.64+0x30], R3 ;  /* 0x000030030e006986 */ /* 0x0001e4000c101510 */
[----:B0-----:R-:W-:Y:S02]  /*2bbd0*/  FMUL R3, R20, R2 ;  /* 0x0000000214037220 */ /* 0x001fe40000400000 */
[----:B------:R-:W5:Y:S04]  /*2bbe0*/  LDL.LU R20, [R1+0x1dc] ;  /* 0x0001dc0001147983 */ /* 0x000f680000300800 */
[----:B------:R-:W5:Y:S04]  /*2bbf0*/  LDL.LU R18, [R1+0x1a0] ;  /* 0x0001a00001127983 */ /* 0x000f680000300800 */
[----:B------:R-:W5:Y:S01]  /*2bc00*/  LDL.LU R19, [R1+0x1a4] ;  /* 0x0001a40001137983 */ /* 0x000f620000300800 */
[----:B------:R-:W-:-:S02]  /*2bc10*/  ISETP.GT.AND P6, PT, R0, 0x19, P5 ;  /* 0x000000190000780c */ /* 0x000fc40002fc4270 */
[----:B------:R-:W-:Y:S01]  /*2bc20*/  F2FP.F16.F32.PACK_AB R3, RZ, R3 ;  /* 0x00000003ff03723e */ /* 0x000fe200000000ff */
[----:B------:R-:W5:Y:S10]  /*2bc30*/  LDL.LU R17, [R1+0x1ac] ;  /* 0x0001ac0001117983 */ /* 0x000f740000300800 */
[----:B------:R0:W-:Y:S01]  /*2bc40*/  @P6 STG.E.U16 desc[UR16][R14.64+0x32], R3 ;  /* 0x000032030e006986 */ /* 0x0001e2000c101510 */
[----:B------:R-:W-:Y:S01]  /*2bc50*/  ISETP.GT.AND P6, PT, R0, 0x10, P1 ;  /* 0x000000100000780c */ /* 0x000fe20000fc4270 */
[----:B0-----:R-:W-:-:S05]  /*2bc60*/  FMUL R3, R235, R2 ;  /* 0x00000002eb037220 */ /* 0x001fca0000400000 */
[----:B------:R-:W-:-:S07]  /*2bc70*/  F2FP.F16.F32.PACK_AB R3, RZ, R3 ;  /* 0x00000003ff03723e */ /* 0x000fce00000000ff */
[----:B------:R0:W-:Y:S01]  /*2bc80*/  @P6 STG.E.U16 desc[UR16][R6.64+0x20], R3 ;  /* 0x0000200306006986 */ /* 0x0001e2000c101510 */
[----:B------:R-:W-:-:S04]  /*2bc90*/  IADD3 R4, P6, R6, UR5, RZ ;  /* 0x0000000506047c10 */ /* 0x000fc8000ffde0ff */
[----:B------:R-:W-:Y:S02]  /*2bca0*/  IADD3.X R5, R7, UR4, RZ, P6, !PT ;  /* 0x0000000407057c10 */ /* 0x000fe4000b7fe4ff */
[----:B------:R-:W-:Y:S01]  /*2bcb0*/  ISETP.GT.AND P6, PT, R0, 0x11, P1 ;  /* 0x000000110000780c */ /* 0x000fe20000fc4270 */
[----:B0-----:R-:W-:-:S05]  /*2bcc0*/  FMUL R3, R234, R2 ;  /* 0x00000002ea037220 */ /* 0x001fca0000400000 */
[----:B------:R-:W-:-:S07]  /*2bcd0*/  F2FP.F16.F32.PACK_AB R3, RZ, R3 ;  /* 0x00000003ff03723e */ /* 0x000fce00000000ff */
        /* <DEDUP_REMOVED lines=8> */
[----:B--2---:R-:W-:-:S05]  /*2bd60*/  FMUL R3, R232, R2 ;  /* 0x00000002e8037220 */ /* 0x004fca0000400000 */
[----:B------:R-:W-:-:S07]  /*2bd70*/  F2FP.F16.F32.PACK_AB R3, RZ, R3 ;  /* 0x00000003ff03723e */ /* 0x000fce00000000ff */
[----:B------:R3:W-:Y:S01]  /*2bd80*/  @P6 STG.E.U16 desc[UR16][R4.64+0x22], R3 ;  /* 0x0000220304006986 */ /* 0x0007e2000c101510 */
[----:B------:R-:W-:Y:S01]  /*2bd90*/  ISETP.GT.AND P6, PT, R0, 0x18, P1 ;  /* 0x000000180000780c */ /* 0x000fe20000fc4270 */
[----:B---3--:R-:W-:Y:S02]  /*2bda0*/  FMUL R3, R23, R2 ;  /* 0x0000000217037220 */ /* 0x008fe40000400000 */
        /* <DEDUP_REMOVED lines=9> */
[----:B-----5:R-:W-:Y:S02]  /*2be40*/  FMUL R3, R21, R2 ;  /* 0x0000000215037220 */ /* 0x020fe40000400000 */
[----:B------:R-:W4:Y:S03]  /*2be50*/  LDL.LU R21, [R1+0x1b8] ;  /* 0x0001b80001157983 */ /* 0x000f260000300800 */
[----:B------:R-:W-:-:S07]  /*2be60*/  F2FP.F16.F32.PACK_AB R3, RZ, R3 ;  /* 0x00000003ff03723e */ /* 0x000fce00000000ff */
[----:B------:R0:W-:Y:S01]  /*2be70*/  @P6 STG.E.U16 desc[UR16][R4.64+0x30], R3 ;  /* 0x0000300304006986 */ /* 0x0001e2000c101510 */
[----:B------:R-:W-:Y:S01]  /*2be80*/  ISETP.GT.AND P6, PT, R0, 0x19, P4 ;  /* 0x000000190000780c */ /* 0x000fe200027c4270 */
[----:B0-----:R-:W-:Y:S02]  /*2be90*/  FMUL R3, R20, R2 ;  /* 0x0000000214037220 */ /* 0x001fe40000400000 */
[----:B------:R-:W5:Y:S03]  /*2bea0*/  LDL.LU R20, [R1+0x1bc] ;  /* 0x0001bc0001147983 */ /* 0x000f660000300800 */
[----:B------:R-:W-:Y:S01]  /*2beb0*/  F2FP.F16.F32.PACK_AB R3, RZ, R3 ;  /* 0x00000003ff03723e */ /* 0x000fe200000000ff */
[----:B------:R-:W5:Y:S06]  /*2bec0*/  LDL.LU R235, [R1+0x180] ;  /* 0x0001800001eb7983 */ /* 0x000f6c0000300800 */
[----:B------:R0:W-:Y:S01]  /*2bed0*/  @P6 STG.E.U16 desc[UR16][R4.64+0x32], R3 ;  /* 0x0000320304006986 */ /* 0x0001e2000c101510 */
[----:B------:R-:W-:-:S03]  /*2bee0*/  ISETP.GT.AND P6, PT, R0, 0x10, P3 ;  /* 0x000000100000780c */ /* 0x000fc60001fc4270 */
[----:B------:R-:W5:Y:S04]  /*2bef0*/  LDL.LU R234, [R1+0x184] ;  /* 0x0001840001ea7983 */ /* 0x000f680000300800 */
[----:B------:R-:W5:Y:S01]  /*2bf00*/  LDL.LU R233, [R1+0x188] ;  /* 0x0001880001e97983 */ /* 0x000f620000300800 */
[----:B0-----:R-:W-:-:S03]  /*2bf10*/  FMUL R3, R18, R2 ;  /* 0x0000000212037220 */ /* 0x001fc60000400000 */
[----:B------:R-:W5:Y:S02]  /*2bf20*/  LDL.LU R232, [R1+0x18c] ;  /* 0x00018c0001e87983 */ /* 0x000f640000300800 */
[----:B------:R-:W-:-:S05]  /*2bf30*/  F2FP.F16.F32.PACK_AB R3, RZ, R3 ;  /* 0x00000003ff03723e */ /* 0x000fca00000000ff */
[----:B------:R0:W-:Y:S01]  /*2bf40*/  @P6 STG.E.U16 desc[UR16][R10.64+0x20], R3 ;  /* 0x000020030a006986 */ /* 0x0001e2000c101510 */
[----:B------:R-:W-:Y:S01]  /*2bf50*/  ISETP.GT.AND P6, PT, R0, 0x11, P3 ;  /* 0x000000110000780c */ /* 0x000fe20001fc4270 */
[----:B0-----:R-:W-:-:S05]  /*2bf60*/  FMUL R3, R19, R2 ;  /* 0x0000000213037220 */ /* 0x001fca0000400000 */
[----:B------:R-:W-:-:S07]  /*2bf70*/  F2FP.F16.F32.PACK_AB R3, RZ, R3 ;  /* 0x00000003ff03723e */ /* 0x000fce00000000ff */
[----:B------:R0:W-:Y:S04]  /*2bf80*/  @P6 STG.E.U16 desc[UR16][R10.64+0x22], R3 ;  /* 0x000022030a006986 */ /* 0x0001e8000c101510 */
[----:B0-----:R-:W2:Y:S01]  /*2bf90*/  LDL.LU R3, [R1+0x1a8] ;  /* 0x0001a80001037983 */ /* 0x001ea20000300800 */
[----:B------:R-:W-:-:S04]  /*2bfa0*/  IADD3 R18, P6, R10, UR5, RZ ;  /* 0x000000050a127c10 */ /* 0x000fc8000ffde0ff */
[----:B------:R-:W-:Y:S02]  /*2bfb0*/  IADD3.X R19, R11, UR4, RZ, P6, !PT ;  /* 0x000000040b137c10 */ /* 0x000fe4000b7fe4ff */
[----:B------:R-:W-:Y:S01]  /*2bfc0*/  ISETP.GT.AND P6, PT, R0, 0x10, P2 ;  /* 0x000000100000780c */ /* 0x000fe200017c4270 */
[----:B--2---:R-:W-:-:S05]  /*2bfd0*/  FMUL R3, R3, R2 ;  /* 0x0000000203037220 */ /* 0x004fca0000400000 */
[----:B------:R-:W-:-:S07]  /*2bfe0*/  F2FP.F16.F32.PACK_AB R3, RZ, R3 ;  /* 0x00000003ff03723e */ /* 0x000fce00000000ff */
[----:B------:R0:W-:Y:S01]  /*2bff0*/  @P6 STG.E.U16 desc[UR16][R18.64+0x20], R3 ;  /* 0x0000200312006986 */ /* 0x0001e2000c101510 */
[----:B------:R-:W-:Y:S01]  /*2c000*/  ISETP.GT.AND P6, PT, R0, 0x11, P2 ;  /* 0x000000110000780c */ /* 0x000fe200017c4270 */
[----:B0-----:R-:W-:-:S05]  /*2c010*/  FMUL R3, R17, R2 ;  /* 0x0000000211037220 */ /* 0x001fca0000400000 */
        /* <DEDUP_REMOVED lines=8> */
[----:B---3--:R-:W-:Y:S02]  /*2c0a0*/  FMUL R3, R22, R2 ;  /* 0x0000000216037220 */ /* 0x008fe40000400000 */
[----:B------:R-:W3:Y:S03]  /*2c0b0*/  LDL.LU R22, [R1+0x194] ;  /* 0x0001940001167983 */ /* 0x000ee60000300800 */
[----:B------:R-:W-:-:S07]  /*2c0c0*/  F2FP.F16.F32.PACK_AB R3, RZ, R3 ;  /* 0x00000003ff03723e */ /* 0x000fce00000000ff */
[----:B------:R4:W-:Y:S01]  /*2c0d0*/  @P6 STG.E.U16 desc[UR16][R10.64+0x32], R3 ;  /* 0x000032030a006986 */ /* 0x0009e2000c101510 */
[----:B------:R-:W-:Y:S01]  /*2c0e0*/  ISETP.GT.AND P6, PT, R0, 0x18, P2 ;  /* 0x000000180000780c */ /* 0x000fe200017c4270 */
[----:B----4-:R-:W-:Y:S02]  /*2c0f0*/  FMUL R3, R21, R2 ;  /* 0x0000000215037220 */ /* 0x010fe40000400000 */
[----:B------:R-:W4:Y:S03]  /*2c100*/  LDL.LU R21, [R1+0x198] ;  /* 0x0001980001157983 */ /* 0x000f260000300800 */
[----:B------:R-:W-:-:S07]  /*2c110*/  F2FP.F16.F32.PACK_AB R3, RZ, R3 ;  /* 0x00000003ff03723e */ /* 0x000fce00000000ff */
[----:B------:R5:W-:Y:S02]  /*2c120*/  @P6 STG.E.U16 desc[UR16][R8.64+0x30], R3 ;  /* 0x0000300308006986 */ /* 0x000be4000c101510 */
[-C--:B-----5:R-:W-:Y:S02]  /*2c130*/  FMUL R3, R20, R2.reuse ;  /* 0x0000000214037220 */ /* 0x0a0fe40000400000 */
[----:B------:R-:W5:Y:S01]  /*2c140*/  LDL.LU R20, [R1+0x19c] ;  /* 0x00019c0001147983 */ /* 0x000f620000300800 */
[C---:B------:R-:W-:Y:S02]  /*2c150*/  ISETP.GT.AND P6, PT, R0.reuse, 0x19, P2 ;  /* 0x000000190000780c */ /* 0x040fe400017c4270 */
[----:B------:R-:W-:Y:S01]  /*2c160*/  F2FP.F16.F32.PACK_AB R3, RZ, R3 ;  /* 0x00000003ff03723e */ /* 0x000fe200000000ff */
[----:B------:R-:W5:Y:S04]  /*2c170*/  LDL.LU R18, [R1+0x164] ;  /* 0x0001640001127983 */ /* 0x000f680000300800 */
[----:B------:R-:W5:Y:S04]  /*2c180*/  LDL.LU R19, [R1+0x168] ;  /* 0x0001680001137983 */ /* 0x000f680000300800 */
[----:B------:R-:W5:Y:S04]  /*2c190*/  LDL.LU R17, [R1+0x16c] ;  /* 0x00016c0001117983 */ /* 0x000f680000300800 */
[----:B------:R0:W-:Y:S01]  /*2c1a0*/  @P6 STG.E.U16 desc[UR16][R8.64+0x32], R3 ;  /* 0x0000320308006986 */ /* 0x0001e2000c101510 */
        /* <DEDUP_REMOVED lines=17> */
[----:B--2---:R-:W-:Y:S02]  /*2c2c0*/  FMUL R3, R23, R2 ;  /* 0x0000000217037220 */ /* 0x004fe40000400000 */
        /* <DEDUP_REMOVED lines=12> */
[----:B------:R5:W-:Y:S01]  /*2c390*/  @P6 STG.E.U16 desc[UR16][R14.64+0x50], R3 ;  /* 0x000050030e006986 */ /* 0x000be2000c101510 */
[----:B------:R-:W-:Y:S01]  /*2c3a0*/  ISETP.GT.AND P6, PT, R0, 0x29, P5 ;  /* 0x000000290000780c */ /* 0x000fe20002fc4270 */
[-C--:B-----5:R-:W-:Y:S02]  /*2c3b0*/  FMUL R3, R20, R2.reuse ;  /* 0x0000000214037220 */ /* 0x0a0fe40000400000 */
[----:B------:R-:W5:Y:S03]  /*2c3c0*/  LDL.LU R20, [R1+0x17c] ;  /* 0x00017c0001147983 */ /* 0x000f660000300800 */
[----:B------:R-:W-:Y:S01]  /*2c3d0*/  F2FP.F16.F32.PACK_AB R3, RZ, R3 ;  /* 0x00000003ff03723e */ /* 0x000fe200000000ff */
[----:B------:R-:W5:Y:S04]  /*2c3e0*/  LDL.LU R235, [R1+0x140] ;  /* 0x0001400001eb7983 */ /* 0x000f680000300800 */
[----:B------:R-:W5:Y:S04]  /*2c3f0*/  LDL.LU R234, [R1+0x144] ;  /* 0x0001440001ea7983 */ /* 0x000f680000300800 */
[----:B------:R-:W5:Y:S04]  /*2c400*/  LDL.LU R233, [R1+0x148] ;  /* 0x0001480001e97983 */ /* 0x000f680000300800 */
[----:B------:R-:W5:Y:S04]  /*2c410*/  LDL.LU R232, [R1+0x14c] ;  /* 0x00014c0001e87983 */ /* 0x000f680000300800 */
[----:B------:R0:W-:Y:S04]  /*2c420*/  @P6 STG.E.U16 desc[UR16][R14.64+0x52], R3 ;  /* 0x000052030e006986 */ /* 0x0001e8000c101510 */
[----:B0-----:R-:W2:Y:S01]  /*2c430*/  LDL.LU R3, [R1+0x160] ;  /* 0x0001600001037983 */ /* 0x001ea20000300800 */
        /* <DEDUP_REMOVED lines=390> */
[-C--:B-----5:R-:W-:Y:S02]  /*2dca0*/  FMUL R3, R20, R2.reuse ;  /* 0x0000000214037220 */ /* 0x0a0fe40000400000 */
[----:B------:R-:W4:Y:S03]  /*2dcb0*/  LDL.LU R20, [R1+0x3c] ;  /* 0x00003c0001147983 */ /* 0x000f260000300800 */
[----:B------:R-:W-:Y:S01]  /*2dcc0*/  F2FP.F16.F32.PACK_AB R3, RZ, R3 ;  /* 0x00000003ff03723e */ /* 0x000fe200000000ff */
[----:B------:R-:W5:Y:S04]  /*2dcd0*/  LDL.LU R235, [R1] ;  /* 0x0000000001eb7983 */ /* 0x000f680000300800 */
        /* <DEDUP_REMOVED lines=36> */
[----:B------:R4:W-:Y:S02]  /*2df20*/  @P6 STG.E.U16 desc[UR16][R8.64+0xb0], R3 ;  /* 0x0000b00308006986 */ /* 0x0009e4000c101510 */
[----:B----4-:R-:W-:Y:S02]  /*2df30*/  FMUL R3, R20, R2 ;  /* 0x0000000214037220 */ /* 0x010fe40000400000 */
[----:B------:R-:W4:Y:S01]  /*2df40*/  LDL.LU R20, [R1+0x1c] ;  /* 0x00001c0001147983 */ /* 0x000f220000300800 */
[----:B------:R-:W-:Y:S02]  /*2df50*/  ISETP.GT.AND P6, PT, R0, 0x59, P2 ;  /* 0x000000590000780c */ /* 0x000fe400017c4270 */
[----:B------:R-:W-:-:S11]  /*2df60*/  F2FP.F16.F32.PACK_AB R3, RZ, R3 ;  /* 0x00000003ff03723e */ /* 0x000fd600000000ff */
[----:B------:R5:W-:Y:S01]  /*2df70*/  @P6 STG.E.U16 desc[UR16][R8.64+0xb2], R3 ;  /* 0x0000b20308006986 */ /* 0x000be2000c101510 */
[----:B------:R-:W-:Y:S01]  /*2df80*/  ISETP.GT.AND P6, PT, R0, 0x60, P0 ;  /* 0x000000600000780c */ /* 0x000fe200007c4270 */
[----:B-----5:R-:W-:-:S05]  /*2df90*/  FMUL R3, R235, R2 ;  /* 0x00000002eb037220 */ /* 0x020fca0000400000 */
        /* <DEDUP_REMOVED lines=19> */
[----:B------:R-:W-:-:S05]  /*2e0d0*/  FMUL R224, R224, R2 ;  /* 0x00000002e0e07220 */ /* 0x000fca0000400000 */
[----:B------:R-:W-:Y:S01]  /*2e0e0*/  F2FP.F16.F32.PACK_AB R224, RZ, R224 ;  /* 0x000000e0ffe0723e */ /* 0x000fe200000000ff */
[----:B------:R-:W-:-:S05]  /*2e0f0*/  FMUL R225, R225, R2 ;  /* 0x00000002e1e17220 */ /* 0x000fca0000400000 */
[----:B------:R-:W-:Y:S01]  /*2e100*/  F2FP.F16.F32.PACK_AB R225, RZ, R225 ;  /* 0x000000e1ffe1723e */ /* 0x000fe200000000ff */
[----:B------:R-:W-:-:S05]  /*2e110*/  FMUL R226, R226, R2 ;  /* 0x00000002e2e27220 */ /* 0x000fca0000400000 */
[----:B------:R-:W-:Y:S01]  /*2e120*/  F2FP.F16.F32.PACK_AB R226, RZ, R226 ;  /* 0x000000e2ffe2723e */ /* 0x000fe200000000ff */
[----:B------:R-:W-:-:S05]  /*2e130*/  FMUL R227, R227, R2 ;  /* 0x00000002e3e37220 */ /* 0x000fca0000400000 */
[----:B------:R-:W-:Y:S01]  /*2e140*/  F2FP.F16.F32.PACK_AB R227, RZ, R227 ;  /* 0x000000e3ffe3723e */ /* 0x000fe200000000ff */
[-C--:B------:R-:W-:Y:S01]  /*2e150*/  FMUL R228, R228, R2.reuse ;  /* 0x00000002e4e47220 */ /* 0x080fe20000400000 */
[----:B--2---:R-:W-:-:S05]  /*2e160*/  FMUL R3, R22, R2 ;  /* 0x0000000216037220 */ /* 0x004fca0000400000 */
[----:B------:R-:W-:-:S05]  /*2e170*/  F2FP.F16.F32.PACK_AB R3, RZ, R3 ;  /* 0x00000003ff03723e */ /* 0x000fca00000000ff */
[----:B------:R3:W-:Y:S01]  /*2e180*/  @P6 STG.E.U16 desc[UR16][R12.64+0xd2], R3 ;  /* 0x0000d2030c006986 */ /* 0x0007e2000c101510 */
[----:B------:R-:W-:Y:S01]  /*2e190*/  ISETP.GT.AND P6, PT, R0, 0x68, P5 ;  /* 0x000000680000780c */ /* 0x000fe20002fc4270 */
[----:B---3--:R-:W-:-:S05]  /*2e1a0*/  FMUL R3, R21, R2 ;  /* 0x0000000215037220 */ /* 0x008fca0000400000 */
[----:B------:R-:W-:-:S07]  /*2e1b0*/  F2FP.F16.F32.PACK_AB R3, RZ, R3 ;  /* 0x00000003ff03723e */ /* 0x000fce00000000ff */
[----:B------:R0:W-:Y:S01]  /*2e1c0*/  @P6 STG.E.U16 desc[UR16][R14.64+0xd0], R3 ;  /* 0x0000d0030e006986 */ /* 0x0001e2000c101510 */
[----:B------:R-:W-:Y:S01]  /*2e1d0*/  ISETP.GT.AND P6, PT, R0, 0x69, P5 ;  /* 0x000000690000780c */ /* 0x000fe20002fc4270 */
[----:B----4-:R-:W-:-:S05]  /*2e1e0*/  FMUL R17, R20, R2 ;  /* 0x0000000214117220 */ /* 0x010fca0000400000 */
[----:B------:R-:W-:-:S07]  /*2e1f0*/  F2FP.F16.F32.PACK_AB R17, RZ, R17 ;  /* 0x00000011ff11723e */ /* 0x000fce00000000ff */
[----:B------:R-:W-:Y:S01]  /*2e200*/  @P6 STG.E.U16 desc[UR16][R14.64+0xd2], R17 ;  /* 0x0000d2110e006986 */ /* 0x000fe2000c101510 */
[----:B------:R-:W-:Y:S02]  /*2e210*/  ISETP.GT.AND P6, PT, R0, 0x60, P1 ;  /* 0x000000600000780c */ /* 0x000fe40000fc4270 */
[----:B0-----:R-:W-:-:S11]  /*2e220*/  PRMT R3, R224, 0x7610, R3 ;  /* 0x00007610e0037816 */ /* 0x001fd60000000003 */
[----:B------:R-:W-:Y:S01]  /*2e230*/  @P6 STG.E.U16 desc[UR16][R6.64+0xc0], R3 ;  /* 0x0000c00306006986 */ /* 0x000fe2000c101510 */
[----:B------:R-:W-:-:S13]  /*2e240*/  ISETP.GT.AND P6, PT, R0, 0x61, P1 ;  /* 0x000000610000780c */ /* 0x000fda0000fc4270 */
[----:B------:R-:W-:Y:S01]  /*2e250*/  @P6 STG.E.U16 desc[UR16][R6.64+0xc2], R225 ;  /* 0x0000c2e106006986 */ /* 0x000fe2000c101510 */
[----:B------:R-:W-:-:S13]  /*2e260*/  ISETP.GT.AND P6, PT, R0, 0x60, P4 ;  /* 0x000000600000780c */ /* 0x000fda00027c4270 */
[----:B------:R-:W-:Y:S01]  /*2e270*/  @P6 STG.E.U16 desc[UR16][R4.64+0xc0], R226 ;  /* 0x0000c0e204006986 */ /* 0x000fe2000c101510 */
[----:B------:R-:W-:Y:S02]  /*2e280*/  ISETP.GT.AND P6, PT, R0, 0x61, P4 ;  /* 0x000000610000780c */ /* 0x000fe400027c4270 */
[----:B------:R-:W-:-:S11]  /*2e290*/  F2FP.F16.F32.PACK_AB R228, RZ, R228 ;  /* 0x000000e4ffe4723e */ /* 0x000fd600000000ff */
[----:B------:R-:W-:Y:S01]  /*2e2a0*/  @P6 STG.E.U16 desc[UR16][R4.64+0xc2], R227 ;  /* 0x0000c2e304006986 */ /* 0x000fe2000c101510 */
[----:B------:R-:W-:Y:S01]  /*2e2b0*/  ISETP.GT.AND P6, PT, R0, 0x68, P1 ;  /* 0x000000680000780c */ /* 0x000fe20000fc4270 */
[----:B------:R-:W-:-:S12]  /*2e2c0*/  FMUL R229, R229, R2 ;  /* 0x00000002e5e57220 */ /* 0x000fd80000400000 */
[----:B------:R-:W-:Y:S01]  /*2e2d0*/  @P6 STG.E.U16 desc[UR16][R6.64+0xd0], R228 ;  /* 0x0000d0e406006986 */ /* 0x000fe2000c101510 */
[----:B------:R-:W-:Y:S02]  /*2e2e0*/  ISETP.GT.AND P6, PT, R0, 0x69, P1 ;  /* 0x000000690000780c */ /* 0x000fe40000fc4270 */
[----:B------:R-:W-:Y:S01]  /*2e2f0*/  F2FP.F16.F32.PACK_AB R229, RZ, R229 ;  /* 0x000000e5ffe5723e */ /* 0x000fe200000000ff */
[----:B------:R-:W-:-:S10]  /*2e300*/  FMUL R230, R230, R2 ;  /* 0x00000002e6e67220 */ /* 0x000fd40000400000 */
        /* <DEDUP_REMOVED lines=729> */
[C---:B------:R-:W-:Y:S02]  /*310a0*/  ISETP.GT.AND P6, PT, R0.reuse, 0xe8, P0 ;  /* 0x000000e80000780c */ /* 0x040fe400007c4270 */
[----:B------:R-:W-:Y:S02]  /*310b0*/  ISETP.GT.AND P0, PT, R0, 0xe9, P0 ;  /* 0x000000e90000780c */ /* 0x000fe40000704270 */
[----:B------:R-:W-:Y:S01]  /*310c0*/  F2FP.F16.F32.PACK_AB R45, RZ, R45 ;  /* 0x0000002dff2d723e */ /* 0x000fe200000000ff */
[-C--:B------:R-:W-:Y:S01]  /*310d0*/  FMUL R44, R44, R2.reuse ;  /* 0x000000022c2c7220 */ /* 0x080fe20000400000 */
[----:B------:R-:W-:-:S09]  /*310e0*/  FMUL R46, R46, R2 ;  /* 0x000000022e2e7220 */ /* 0x000fd20000400000 */
[----:B------:R-:W-:Y:S01]  /*310f0*/  @P0 STG.E.U16 desc[UR16][R12.64+0x1d2], R45 ;  /* 0x0001d22d0c000986 */ /* 0x000fe2000c101510 */
[C---:B------:R-:W-:Y:S02]  /*31100*/  ISETP.GT.AND P0, PT, R0.reuse, 0xe8, P5 ;  /* 0x000000e80000780c */ /* 0x040fe40002f04270 */
[----:B------:R-:W-:Y:S02]  /*31110*/  F2FP.F16.F32.PACK_AB R44, RZ, R44 ;  /* 0x0000002cff2c723e */ /* 0x000fe400000000ff */
[----:B------:R-:W-:Y:S02]  /*31120*/  F2FP.F16.F32.PACK_AB R46, RZ, R46 ;  /* 0x0000002eff2e723e */ /* 0x000fe400000000ff */
[----:B------:R-:W-:Y:S01]  /*31130*/  ISETP.GT.AND P5, PT, R0, 0xe9, P5 ;  /* 0x000000e90000780c */ /* 0x000fe20002fa4270 */
[----:B------:R0:W-:Y:S01]  /*31140*/  @P6 STG.E.U16 desc[UR16][R12.64+0x1d0], R44 ;  /* 0x0001d02c0c006986 */ /* 0x0001e2000c101510 */
[-C--:B------:R-:W-:Y:S01]  /*31150*/  FMUL R47, R47, R2.reuse ;  /* 0x000000022f2f7220 */ /* 0x080fe20000400000 */
[----:B------:R-:W-:-:S04]  /*31160*/  FMUL R32, R32, R2 ;  /* 0x0000000220207220 */ /* 0x000fc80000400000 */
[----:B------:R-:W-:Y:S01]  /*31170*/  @P0 STG.E.U16 desc[UR16][R14.64+0x1d0], R46 ;  /* 0x0001d02e0e000986 */ /* 0x000fe2000c101510 */
[----:B------:R-:W-:Y:S02]  /*31180*/  ISETP.GT.AND P0, PT, R0, 0xe0, P1 ;  /* 0x000000e00000780c */ /* 0x000fe40000f04270 */
[----:B------:R-:W-:Y:S02]  /*31190*/  F2FP.F16.F32.PACK_AB R47, RZ, R47 ;  /* 0x0000002fff2f723e */ /* 0x000fe400000000ff */
[----:B------:R-:W-:-:S03]  /*311a0*/  F2FP.F16.F32.PACK_AB R32, RZ, R32 ;  /* 0x00000020ff20723e */ /* 0x000fc600000000ff */
[----:B------:R-:W-:Y:S01]  /*311b0*/  @P5 STG.E.U16 desc[UR16][R14.64+0x1d2], R47 ;  /* 0x0001d22f0e005986 */ /* 0x000fe2000c101510 */
[----:B------:R-:W-:Y:S01]  /*311c0*/  ISETP.GT.AND P5, PT, R0, 0xe1, P1 ;  /* 0x000000e10000780c */ /* 0x000fe20000fa4270 */
[----:B------:R-:W-:-:S04]  /*311d0*/  FMUL R33, R33, R2 ;  /* 0x0000000221217220 */ /* 0x000fc80000400000 */
[----:B------:R-:W-:Y:S01]  /*311e0*/  @P0 STG.E.U16 desc[UR16][R6.64+0x1c0], R32 ;  /* 0x0001c02006000986 */ /* 0x000fe2000c101510 */
[----:B------:R-:W-:Y:S01]  /*311f0*/  ISETP.GT.AND P0, PT, R0, 0xe0, P4 ;  /* 0x000000e00000780c */ /* 0x000fe20002704270 */
[----:B------:R-:W-:Y:S01]  /*31200*/  FMUL R34, R34, R2 ;  /* 0x0000000222227220 */ /* 0x000fe20000400000 */
[----:B------:R-:W-:-:S04]  /*31210*/  F2FP.F16.F32.PACK_AB R33, RZ, R33 ;  /* 0x00000021ff21723e */ /* 0x000fc800000000ff */
[----:B------:R-:W-:Y:S01]  /*31220*/  F2FP.F16.F32.PACK_AB R34, RZ, R34 ;  /* 0x00000022ff22723e */ /* 0x000fe200000000ff */
[----:B------:R-:W-:Y:S01]  /*31230*/  @P5 STG.E.U16 desc[UR16][R6.64+0x1c2], R33 ;  /* 0x0001c22106005986 */ /* 0x000fe2000c101510 */
[----:B------:R-:W-:Y:S01]  /*31240*/  ISETP.GT.AND P5, PT, R0, 0xe1, P4 ;  /* 0x000000e10000780c */ /* 0x000fe200027a4270 */
[----:B------:R-:W-:-:S04]  /*31250*/  FMUL R35, R35, R2 ;  /* 0x0000000223237220 */ /* 0x000fc80000400000 */
[----:B------:R-:W-:Y:S01]  /*31260*/  @P0 STG.E.U16 desc[UR16][R4.64+0x1c0], R34 ;  /* 0x0001c02204000986 */ /* 0x000fe2000c101510 */
[C---:B------:R-:W-:Y:S02]  /*31270*/  ISETP.GT.AND P0, PT, R0.reuse, 0xe8, P1 ;  /* 0x000000e80000780c */ /* 0x040fe40000f04270 */
[----:B------:R-:W-:Y:S01]  /*31280*/  ISETP.GT.AND P1, PT, R0, 0xe9, P1 ;  /* 0x000000e90000780c */ /* 0x000fe20000f24270 */
[-C--:B------:R-:W-:Y:S01]  /*31290*/  FMUL R36, R36, R2.reuse ;  /* 0x0000000224247220 */ /* 0x080fe20000400000 */
[----:B------:R-:W-:Y:S01]  /*312a0*/  F2FP.F16.F32.PACK_AB R35, RZ, R35 ;  /* 0x00000023ff23723e */ /* 0x000fe200000000ff */
[----:B------:R-:W-:-:S03]  /*312b0*/  FMUL R37, R37, R2 ;  /* 0x0000000225257220 */ /* 0x000fc60000400000 */
[----:B------:R-:W-:Y:S01]  /*312c0*/  F2FP.F16.F32.PACK_AB R36, RZ, R36 ;  /* 0x00000024ff24723e */ /* 0x000fe200000000ff */
[----:B------:R-:W-:Y:S01]  /*312d0*/  @P5 STG.E.U16 desc[UR16][R4.64+0x1c2], R35 ;  /* 0x0001c22304005986 */ /* 0x000fe2000c101510 */
[----:B------:R-:W-:Y:S02]  /*312e0*/  F2FP.F16.F32.PACK_AB R37, RZ, R37 ;  /* 0x00000025ff25723e */ /* 0x000fe400000000ff */
[----:B------:R-:W-:-:S03]  /*312f0*/  ISETP.GT.AND P5, PT, R0, 0xe8, P4 ;  /* 0x000000e80000780c */ /* 0x000fc600027a4270 */
[----:B0-----:R-:W-:Y:S01]  /*31300*/  @P1 IMAD.MOV.U32 R12, RZ, RZ, R6 ;  /* 0x000000ffff0c1224 */ /* 0x001fe200078e0006 */
[----:B------:R-:W-:Y:S01]  /*31310*/  @P1 MOV R13, R7 ;  /* 0x00000007000d1202 */ /* 0x000fe20000000f00 */
[----:B------:R-:W-:Y:S01]  /*31320*/  FMUL R38, R38, R2 ;  /* 0x0000000226267220 */ /* 0x000fe20000400000 */
[----:B------:R-:W-:Y:S01]  /*31330*/  @P0 STG.E.U16 desc[UR16][R6.64+0x1d0], R36 ;  /* 0x0001d02406000986 */ /* 0x000fe2000c101510 */
[----:B------:R-:W-:-:S03]  /*31340*/  ISETP.GT.AND P4, PT, R0, 0xe9, P4 ;  /* 0x000000e90000780c */ /* 0x000fc60002784270 */
[----:B------:R-:W-:Y:S01]  /*31350*/  @P1 STG.E.U16 desc[UR16][R12.64+0x1d2], R37 ;  /* 0x0001d2250c001986 */ /* 0x000fe2000c101510 */
[----:B------:R-:W-:Y:S01]  /*31360*/  ISETP.GT.AND P1, PT, R0, 0xe0, P3 ;  /* 0x000000e00000780c */ /* 0x000fe20001f24270 */
[----:B------:R-:W-:Y:S01]  /*31370*/  FMUL R39, R39, R2 ;  /* 0x0000000227277220 */ /* 0x000fe20000400000 */
[----:B------:R-:W-:Y:S01]  /*31380*/  F2FP.F16.F32.PACK_AB R38, RZ, R38 ;  /* 0x00000026ff26723e */ /* 0x000fe200000000ff */
[----:B------:R-:W-:Y:S01]  /*31390*/  FMUL R24, R24, R2 ;  /* 0x0000000218187220 */ /* 0x000fe20000400000 */
[C---:B------:R-:W-:Y:S02]  /*313a0*/  ISETP.GT.AND P0, PT, R0.reuse, 0xe1, P3 ;  /* 0x000000e10000780c */ /* 0x040fe40001f04270 */
[----:B------:R-:W-:Y:S01]  /*313b0*/  F2FP.F16.F32.PACK_AB R39, RZ, R39 ;  /* 0x00000027ff27723e */ /* 0x000fe200000000ff */
[----:B------:R-:W-:Y:S01]  /*313c0*/  @P5 STG.E.U16 desc[UR16][R4.64+0x1d0], R38 ;  /* 0x0001d02604005986 */ /* 0x000fe2000c101510 */
[----:B------:R-:W-:Y:S02]  /*313d0*/  F2FP.F16.F32.PACK_AB R24, RZ, R24 ;  /* 0x00000018ff18723e */ /* 0x000fe400000000ff */
[----:B------:R-:W-:Y:S01]  /*313e0*/  ISETP.GT.AND P5, PT, R0, 0xe0, P2 ;  /* 0x000000e00000780c */ /* 0x000fe200017a4270 */
[-C--:B------:R-:W-:Y:S01]  /*313f0*/  FMUL R25, R25, R2.reuse ;  /* 0x0000000219197220 */ /* 0x080fe20000400000 */
[----:B------:R0:W-:Y:S01]  /*31400*/  @P4 STG.E.U16 desc[UR16][R4.64+0x1d2], R39 ;  /* 0x0001d22704004986 */ /* 0x0001e2000c101510 */
[----:B------:R-:W-:-:S03]  /*31410*/  FMUL R26, R26, R2 ;  /* 0x000000021a1a7220 */ /* 0x000fc60000400000 */
[----:B------:R-:W-:Y:S01]  /*31420*/  @P1 STG.E.U16 desc[UR16][R10.64+0x1c0], R24 ;  /* 0x0001c0180a001986 */ /* 0x000fe2000c101510 */
[C---:B------:R-:W-:Y:S02]  /*31430*/  ISETP.GT.AND P1, PT, R0.reuse, 0xe1, P2 ;  /* 0x000000e10000780c */ /* 0x040fe40001724270 */
[----:B------:R-:W-:Y:S02]  /*31440*/  F2FP.F16.F32.PACK_AB R25, RZ, R25 ;  /* 0x00000019ff19723e */ /* 0x000fe400000000ff */
[C---:B------:R-:W-:Y:S01]  /*31450*/  ISETP.GT.AND P4, PT, R0.reuse, 0xe8, P2 ;  /* 0x000000e80000780c */ /* 0x040fe20001784270 */
[----:B------:R-:W-:Y:S01]  /*31460*/  FMUL R27, R27, R2 ;  /* 0x000000021b1b7220 */ /* 0x000fe20000400000 */
[----:B------:R-:W-:Y:S01]  /*31470*/  F2FP.F16.F32.PACK_AB R26, RZ, R26 ;  /* 0x0000001aff1a723e */ /* 0x000fe200000000ff */
[----:B0-----:R-:W-:Y:S01]  /*31480*/  @P5 IMAD.MOV.U32 R4, RZ, RZ, R8 ;  /* 0x000000ffff045224 */ /* 0x001fe200078e0008 */
[----:B------:R-:W-:Y:S01]  /*31490*/  @P5 MOV R5, R9 ;  /* 0x0000000900055202 */ /* 0x000fe20000000f00 */
[----:B------:R-:W-:Y:S01]  /*314a0*/  @P0 STG.E.U16 desc[UR16][R10.64+0x1c2], R25 ;  /* 0x0001c2190a000986 */ /* 0x000fe2000c101510 */
[----:B------:R-:W-:-:S02]  /*314b0*/  ISETP.GT.AND P0, PT, R0, 0xe8, P3 ;  /* 0x000000e80000780c */ /* 0x000fc40001f04270 */
[C---:B------:R-:W-:Y:S01]  /*314c0*/  ISETP.GT.AND P3, PT, R0.reuse, 0xe9, P3 ;  /* 0x000000e90000780c */ /* 0x040fe20001f64270 */
[----:B------:R0:W-:Y:S01]  /*314d0*/  @P5 STG.E.U16 desc[UR16][R4.64+0x1c0], R26 ;  /* 0x0001c01a04005986 */ /* 0x0001e2000c101510 */
[----:B------:R-:W-:Y:S01]  /*314e0*/  ISETP.GT.AND P2, PT, R0, 0xe9, P2 ;  /* 0x000000e90000780c */ /* 0x000fe20001744270 */
[-C--:B------:R-:W-:Y:S01]  /*314f0*/  FMUL R28, R28, R2.reuse ;  /* 0x000000021c1c7220 */ /* 0x080fe20000400000 */
[-C--:B------:R-:W-:Y:S01]  /*31500*/  FMUL R29, R29, R2.reuse ;  /* 0x000000021d1d7220 */ /* 0x080fe20000400000 */
[----:B------:R-:W-:Y:S01]  /*31510*/  F2FP.F16.F32.PACK_AB R27, RZ, R27 ;  /* 0x0000001bff1b723e */ /* 0x000fe200000000ff */
[-C--:B------:R-:W-:Y:S01]  /*31520*/  FMUL R30, R30, R2.reuse ;  /* 0x000000021e1e7220 */ /* 0x080fe20000400000 */
[----:B------:R-:W-:Y:S01]  /*31530*/  FMUL R31, R31, R2 ;  /* 0x000000021f1f7220 */ /* 0x000fe20000400000 */
[----:B------:R-:W-:Y:S01]  /*31540*/  F2FP.F16.F32.PACK_AB R28, RZ, R28 ;  /* 0x0000001cff1c723e */ /* 0x000fe200000000ff */
[----:B0-----:R-:W-:Y:S01]  /*31550*/  @P1 IMAD.MOV.U32 R4, RZ, RZ, R8 ;  /* 0x000000ffff041224 */ /* 0x001fe200078e0008 */
[----:B------:R-:W-:-:S02]  /*31560*/  @P1 MOV R5, R9 ;  /* 0x0000000900051202 */ /* 0x000fc40000000f00 */
[----:B------:R-:W-:Y:S02]  /*31570*/  F2FP.F16.F32.PACK_AB R29, RZ, R29 ;  /* 0x0000001dff1d723e */ /* 0x000fe400000000ff */
[----:B------:R-:W-:Y:S01]  /*31580*/  F2FP.F16.F32.PACK_AB R30, RZ, R30 ;  /* 0x0000001eff1e723e */ /* 0x000fe200000000ff */
[----:B------:R0:W-:Y:S01]  /*31590*/  @P1 STG.E.U16 desc[UR16][R4.64+0x1c2], R27 ;  /* 0x0001c21b04001986 */ /* 0x0001e2000c101510 */
[----:B------:R-:W-:-:S03]  /*315a0*/  F2FP.F16.F32.PACK_AB R31, RZ, R31 ;  /* 0x0000001fff1f723e */ /* 0x000fc600000000ff */
[----:B------:R1:W-:Y:S04]  /*315b0*/  @P0 STG.E.U16 desc[UR16][R10.64+0x1d0], R28 ;  /* 0x0001d01c0a000986 */ /* 0x0003e8000c101510 */
[----:B------:R1:W-:Y:S01]  /*315c0*/  @P3 STG.E.U16 desc[UR16][R10.64+0x1d2], R29 ;  /* 0x0001d21d0a003986 */ /* 0x0003e2000c101510 */
[----:B0-----:R-:W-:Y:S01]  /*315d0*/  @P4 IMAD.MOV.U32 R4, RZ, RZ, R8 ;  /* 0x000000ffff044224 */ /* 0x001fe200078e0008 */
[----:B------:R-:W-:-:S05]  /*315e0*/  @P4 MOV R5, R9 ;  /* 0x0000000900054202 */ /* 0x000fca0000000f00 */
[----:B------:R1:W-:Y:S04]  /*315f0*/  @P4 STG.E.U16 desc[UR16][R4.64+0x1d0], R30 ;  /* 0x0001d01e04004986 */ /* 0x0003e8000c101510 */
[----:B------:R1:W-:Y:S02]  /*31600*/  @P2 STG.E.U16 desc[UR16][R8.64+0x1d2], R31 ;  /* 0x0001d21f08002986 */ /* 0x0003e4000c101510 */
.L_x_740:
[----:B------:R-:W-:Y:S05]  /*31610*/  BSYNC B0 ;  /* 0x0000000000007941 */ /* 0x000fea0003800000 */
.L_x_28:
[----:B01----:R-:W2:Y:S04]  /*31620*/  LDL.LU R5, [R1+0x294] ;  /* 0x0002940001057983 */ /* 0x003ea80000300800 */
[----:B------:R-:W2:Y:S01]  /*31630*/  LDL.LU R4, [R1+0x298] ;  /* 0x0002980001047983 */ /* 0x000ea20000300800 */
[----:B------:R-:W-:Y:S01]  /*31640*/  ULDC UR4, c[0x0][0xc] ;  /* 0x0000030000047ab9 */ /* 0x000fe20000000800 */
[----:B------:R-:W-:Y:S01]  /*31650*/  ULDC UR5, c[0x0][0x10] ;  /* 0x0000040000057ab9 */ /* 0x000fe20000000800 */
[----:B------:R-:W2:Y:S01]  /*31660*/  LDC R3, c[0x0][0x14] ;  /* 0x00000500ff037b82 */ /* 0x000ea20000000800 */
[----:B------:R-:W-:Y:S01]  /*31670*/  UIMAD.WIDE.U32 UR4, UR4, UR5, URZ ;  /* 0x00000005040472a5 */ /* 0x000fe2000f8e003f */
[----:B------:R-:W-:-:S05]  /*31680*/  PRMT R0, RZ, 0x7610, R0 ;  /* 0x00007610ff007816 */ /* 0x000fca0000000000 */
[----:B--2---:R-:W-:-:S04]  /*31690*/  IMAD.WIDE.U32 R4, R3, UR4, R4 ;  /* 0x0000000403047c25 */ /* 0x004fc8000f8e0004 */
[----:B------:R-:W-:Y:S01]  /*316a0*/  IMAD R3, R3, UR5, RZ ;  /* 0x0000000503037c24 */ /* 0x000fe2000f8e02ff */
[----:B------:R-:W-:Y:S01]  /*316b0*/  ULDC.64 UR4, c[0x0][0x650] ;  /* 0x0001940000047ab9 */ /* 0x000fe20000000a00 */
[----:B----4-:R-:W-:Y:S02]  /*316c0*/  MOV R21, R4 ;  /* 0x0000000400157202 */ /* 0x010fe40000000f00 */
[----:B------:R-:W-:Y:S01]  /*316d0*/  ISETP.GE.U32.AND P0, PT, R4, UR4, PT ;  /* 0x0000000404007c0c */ /* 0x000fe2000bf06070 */
[----:B------:R-:W-:Y:S01]  /*316e0*/  IMAD.IADD R23, R5, 0x1, R3 ;  /* 0x0000000105177824 */ /* 0x000fe200078e0203 */
[----:B------:R-:W-:Y:S02]  /*316f0*/  UMOV UR4, 0xffffffff ;  /* 0xffffffff00047882 */ /* 0x000fe40000000000 */
[----:B------:R-:W-:Y:S02]  /*31700*/  IMAD.U32 R3, RZ, RZ, UR4 ;  /* 0x00000004ff037e24 */ /* 0x000fe4000f8e00ff */
[----:B------:R0:W-:Y:S01]  /*31710*/  STL [R1+0x294], R23 ;  /* 0x0002941701007387 */ /* 0x0001e20000100800 */
[----:B------:R-:W-:Y:S01]  /*31720*/  ISETP.GE.U32.AND.EX P0, PT, R23, UR5, PT, P0 ;  /* 0x0000000517007c0c */ /* 0x000fe2000bf06100 */
[----:B------:R-:W-:-:S02]  /*31730*/  UMOV UR5, 0xffffffff ;  /* 0xffffffff00057882 */ /* 0x000fc40000000000 */
[----:B------:R0:W-:Y:S01]  /*31740*/  STL [R1+0x298], R21 ;  /* 0x0002981501007387 */ /* 0x0001e20000100800 */
[----:B------:R-:W-:-:S03]  /*31750*/  MOV R18, UR5 ;  /* 0x0000000500127c02 */ /* 0x000fc60008000f00 */
[----:B------:R0:W-:Y:S06]  /*31760*/  STL [R1+0x288], R3 ;  /* 0x0002880301007387 */ /* 0x0001ec0000100800 */
[----:B------:R-:W-:Y:S05]  /*31770*/  @P0 BRA `(.L_x_741) ;  /* 0x0000000400840947 */ /* 0x000fea0003800000 */
[----:B-----5:R-:W1:Y:S01]  /*31780*/  S2R R17, SR_CTAID.X ;  /* 0x0000000000117919 */ /* 0x020e620000002500 */
[----:B------:R-:W2:Y:S01]  /*31790*/  LDC.64 R10, c[0x0][0x628] ;  /* 0x00018a00ff0a7b82 */ /* 0x000ea20000000a00 */
[----:B------:R-:W-:Y:S01]  /*317a0*/  ULDC UR4, c[0x0][0x150] ;  /* 0x0000540000047ab9 */ /* 0x000fe20000000800 */
[----:B------:R-:W-:Y:S01]  /*317b0*/  IMAD.MOV.U32 R8, RZ, RZ, R21 ;  /* 0x000000ffff087224 */ /* 0x000fe200078e0015 */
[----:B------:R-:W4:Y:S01]  /*317c0*/  S2R R19, SR_CTAID.Y ;  /* 0x0000000000137919 */ /* 0x000f220000002600 */
[----:B------:R-:W-:-:S04]  /*317d0*/  MOV R9, R23 ;  /* 0x0000001700097202 */ /* 0x000fc80000000f00 */
[----:B------:R-:W0:Y:S08]  /*317e0*/  LDC R20, c[0x0][0x144] ;  /* 0x00005100ff147b82 */ /* 0x000e300000000800 */
[----:B------:R-:W0:Y:S08]  /*317f0*/  LDC R12, c[0x0][0x630] ;  /* 0x00018c00ff0c7b82 */ /* 0x000e300000000800 */
[----:B------:R-:W0:Y:S01]  /*31800*/  LDC.64 R14, c[0x0][0x620] ;  /* 0x00018800ff0e7b82 */ /* 0x000e220000000a00 */
[----:B--2---:R-:W-:-:S04]  /*31810*/  ISETP.NE.U32.AND P0, PT, R10, RZ, PT ;  /* 0x000000ff0a00720c */ /* 0x004fc80003f05070 */
[----:B------:R-:W-:Y:S02]  /*31820*/  ISETP.NE.AND.EX P0, PT, R11, RZ, PT, P0 ;  /* 0x000000ff0b00720c */ /* 0x000fe40003f05300 */
[----:B-1----:R-:W-:-:S05]  /*31830*/  I2FP.F32.U32 R0, R17 ;  /* 0x0000001100007245 */ /* 0x002fca0000201000 */
[----:B------:R-:W-:-:S04]  /*31840*/  FMUL R0, R0, UR4 ;  /* 0x0000000400007c20 */ /* 0x000fc80008400000 */
[----:B------:R1:W2:Y:S02]  /*31850*/  F2I.U32.TRUNC.NTZ R18, R0 ;  /* 0x0000000000127305 */ /* 0x0002a4000020f000 */
[----:B----4-:R-:W-:Y:S05]  /*31860*/  @!P0 BRA `(.L_x_742) ;  /* 0x0000000000288947 */ /* 0x010fea0003800000 */
[----:B-1----:R-:W0:Y:S02]  /*31870*/  LDC R0, c[0x0][0x634] ;  /* 0x00018d00ff007b82 */ /* 0x002e240000000800 */
[----:B0-----:R-:W-:-:S05]  /*31880*/  IADD3 R3, P0, R21, R0, RZ ;  /* 0x0000000015037210 */ /* 0x001fca0007f1e0ff */
[----:B------:R-:W-:-:S04]  /*31890*/  IMAD.X R13, RZ, RZ, R23, P0 ;  /* 0x000000ffff0d7224 */ /* 0x000fc800000e0617 */
[----:B------:R-:W-:-:S04]  /*318a0*/  IMAD.WIDE.U32 R4, R13, R10, RZ ;  /* 0x0000000a0d047225 */ /* 0x000fc800078e00ff */
[----:B------:R-:W-:-:S04]  /*318b0*/  IMAD.WIDE.U32 R6, P0, R3, R11, R4 ;  /* 0x0000000b03067225 */ /* 0x000fc80007800004 */
[----:B------:R-:W-:Y:S01]  /*318c0*/  IMAD.WIDE.U32 R4, R3, R10, RZ ;  /* 0x0000000a03047225 */ /* 0x000fe200078e00ff */
[----:B------:R-:W-:-:S03]  /*318d0*/  IADD3.X R9, RZ, RZ, RZ, P0, !PT ;  /* 0x000000ffff097210 */ /* 0x000fc600007fe4ff */
[----:B------:R-:W-:Y:S01]  /*318e0*/  IMAD.MOV.U32 R8, RZ, RZ, R7 ;  /* 0x000000ffff087224 */ /* 0x000fe200078e0007 */
[----:B------:R-:W-:-:S05]  /*318f0*/  IADD3 RZ, P0, R5, R6, RZ ;  /* 0x0000000605ff7210 */ /* 0x000fca0007f1e0ff */
[----:B------:R-:W-:-:S08]  /*31900*/  IMAD.WIDE.U32.X R8, R13, R11, R8, P0 ;  /* 0x0000000b0d087225 */ /* 0x000fd000000e0408 */
.L_x_742:
[-CC-:B0-----:R-:W-:Y:S01]  /*31910*/  SHF.R.U64 R27, R8, R12.reuse, R9.reuse ;  /* 0x0000000c081b7219 */ /* 0x181fe20000001209 */
[----:B------:R-:W0:Y:S01]  /*31920*/  LDC.64 R24, c[0x0][0x640] ;  /* 0x00019000ff187b82 */ /* 0x000e220000000a00 */
[----:B-1----:R-:W-:Y:S01]  /*31930*/  SHF.R.U32.HI R0, RZ, R12, R9 ;  /* 0x0000000cff007219 */ /* 0x002fe20000011609 */
[----:B--2---:R-:W-:Y:S01]  /*31940*/  IMAD.MOV R18, RZ, RZ, -R18 ;  /* 0x000000ffff127224 */ /* 0x004fe200078e0a12 */
[----:B------:R-:W-:Y:S01]  /*31950*/  IADD3 R3, P0, RZ, -R27, RZ ;  /* 0x8000001bff037210 */ /* 0x000fe20007f1e0ff */
[----:B------:R-:W-:Y:S01]  /*31960*/  ULDC UR4, c[0x0][0x154] ;  /* 0x0000550000047ab9 */ /* 0x000fe20000000800 */
[----:B------:R-:W-:Y:S01]  /*31970*/  MOV R4, R21 ;  /* 0x0000001500047202 */ /* 0x000fe20000000f00 */
[----:B------:R-:W-:Y:S01]  /*31980*/  IMAD R17, R20, R18, R17 ;  /* 0x0000001214117224 */ /* 0x000fe200078e0211 */
[----:B------:R-:W-:Y:S01]  /*31990*/  IADD3.X R5, RZ, ~R0, RZ, P0, !PT ;  /* 0x80000000ff057210 */ /* 0x000fe200007fe4ff */
[----:B------:R-:W1:Y:S01]  /*319a0*/  LDC R6, c[0x0][0x618] ;  /* 0x00018600ff067b82 */ /* 0x000e620000000800 */
[----:B------:R-:W-:-:S03]  /*319b0*/  MOV R7, 0x1 ;  /* 0x0000000100077802 */ /* 0x000fc60000000f00 */
[-C--:B------:R-:W-:Y:S02]  /*319c0*/  IMAD R0, R5, R14.reuse, RZ ;  /* 0x0000000e05007224 */ /* 0x080fe400078e02ff */
[----:B------:R-:W-:Y:S02]  /*319d0*/  IMAD.MOV.U32 R5, RZ, RZ, R23 ;  /* 0x000000ffff057224 */ /* 0x000fe400078e0017 */
[----:B------:R-:W2:Y:S01]  /*319e0*/  LDC R8, c[0x0][0x608] ;  /* 0x00018200ff087b82 */ /* 0x000ea20000000800 */
[----:B------:R-:W-:-:S04]  /*319f0*/  IMAD.WIDE.U32 R4, R3, R14, R4 ;  /* 0x0000000e03047225 */ /* 0x000fc800078e0004 */
[----:B------:R-:W-:Y:S01]  /*31a00*/  IMAD R3, R3, R15, R0 ;  /* 0x0000000f03037224 */ /* 0x000fe200078e0200 */
[----:B------:R-:W-:Y:S02]  /*31a10*/  I2FP.F32.U32 R0, R19 ;  /* 0x0000001300007245 */ /* 0x000fe40000201000 */
[----:B------:R-:W4:Y:S01]  /*31a20*/  LDC R22, c[0x0][0x658] ;  /* 0x00019600ff167b82 */ /* 0x000f220000000800 */
[----:B0-----:R-:W-:Y:S02]  /*31a30*/  ISETP.NE.U32.AND P0, PT, R24, RZ, PT ;  /* 0x000000ff1800720c */ /* 0x001fe40003f05070 */
[----:B------:R-:W-:Y:S01]  /*31a40*/  IADD3 R3, R5, R3, RZ ;  /* 0x0000000305037210 */ /* 0x000fe20007ffe0ff */
[----:B------:R-:W-:Y:S01]  /*31a50*/  FMUL R0, R0, UR4 ;  /* 0x0000000400007c20 */ /* 0x000fe20008400000 */
[----:B------:R-:W-:Y:S01]  /*31a60*/  ISETP.NE.AND.EX P0, PT, R25, RZ, PT, P0 ;  /* 0x000000ff1900720c */ /* 0x000fe20003f05300 */
[----:B------:R-:W-:Y:S02]  /*31a70*/  IMAD.MOV.U32 R5, RZ, RZ, -0x1 ;  /* 0xffffffffff057424 */ /* 0x000fe400078e00ff */
[----:B------:R-:W0:Y:S01]  /*31a80*/  LDC R18, c[0x0][0x148] ;  /* 0x00005200ff127b82 */ /* 0x000e220000000800 */
[-CC-:B-1----:R-:W-:Y:S01]  /*31a90*/  SHF.R.U64 R12, R4, R6.reuse, R3.reuse ;  /* 0x00000006040c7219 */ /* 0x182fe20000001203 */
[----:B------:R1:W0:Y:S01]  /*31aa0*/  F2I.U32.TRUNC.NTZ R13, R0 ;  /* 0x00000000000d7305 */ /* 0x000222000020f000 */
[----:B------:R-:W-:-:S05]  /*31ab0*/  SHF.R.U32.HI R3, RZ, R6, R3 ;  /* 0x00000006ff037219 */ /* 0x000fca0000011603 */
[----:B------:R-:W0:Y:S01]  /*31ac0*/  LDC R15, c[0x0][0x600] ;  /* 0x00018000ff0f7b82 */ /* 0x000e220000000800 */
[-CC-:B--2---:R-:W-:Y:S02]  /*31ad0*/  SHF.R.U64 R10, R12, R8.reuse, R3.reuse ;  /* 0x000000080c0a7219 */ /* 0x184fe40000001203 */
[----:B------:R-:W-:-:S05]  /*31ae0*/  SHF.R.U32.HI R3, RZ, R8, R3 ;  /* 0x00000008ff037219 */ /* 0x000fca0000011603 */
[----:B------:R-:W2:Y:S01]  /*31af0*/  LDC R20, c[0x0][0x648] ;  /* 0x00019200ff147b82 */ /* 0x000ea20000000800 */
[-C--:B----4-:R-:W-:Y:S02]  /*31b00*/  SHF.L.U32 R4, R5, R22.reuse, RZ ;  /* 0x0000001605047219 */ /* 0x090fe400000006ff */
[-CC-:B------:R-:W-:Y:S02]  /*31b10*/  SHF.R.U64 R14, R10, R22.reuse, R3.reuse ;  /* 0x000000160a0e7219 */ /* 0x180fe40000001203 */
[----:B------:R-:W-:Y:S02]  /*31b20*/  SHF.R.U32.HI R5, RZ, R22, R3 ;  /* 0x00000016ff057219 */ /* 0x000fe40000011603 */
[----:B------:R-:W-:Y:S01]  /*31b30*/  LOP3.LUT R21, RZ, R4, RZ, 0x33, !PT ;  /* 0x00000004ff157212 */ /* 0x000fe200078e33ff */
[----:B------:R-:W4:Y:S01]  /*31b40*/  LDC R23, c[0x0][0x638] ;  /* 0x00018e00ff177b82 */ /* 0x000f220000000800 */
[----:B------:R-:W-:Y:S01]  /*31b50*/  SHF.L.U32 R22, R7, R22, RZ ;  /* 0x0000001607167219 */ /* 0x000fe200000006ff */
[----:B------:R-:W-:-:S06]  /*31b60*/  IMAD.MOV.U32 R4, RZ, RZ, R14 ;  /* 0x000000ffff047224 */ /* 0x000fcc00078e000e */
[----:B------:R-:W0:Y:S01]  /*31b70*/  LDC R26, c[0x0][0x610] ;  /* 0x00018400ff1a7b82 */ /* 0x000e220000000800 */
[----:B-1----:R-:W-:Y:S05]  /*31b80*/  @!P0 BRA `(.L_x_743) ;  /* 0x0000000000288947 */ /* 0x002fea0003800000 */
[----:B------:R-:W1:Y:S02]  /*31b90*/  LDC R3, c[0x0][0x64c] ;  /* 0x00019300ff037b82 */ /* 0x000e640000000800 */
[----:B-1----:R-:W-:-:S04]  /*31ba0*/  IADD3 R3, P0, R14, R3, RZ ;  /* 0x000000030e037210 */ /* 0x002fc80007f1e0ff */
[----:B------:R-:W-:-:S05]  /*31bb0*/  IADD3.X R11, RZ, R5, RZ, P0, !PT ;  /* 0x00000005ff0b7210 */ /* 0x000fca00007fe4ff */
[----:B------:R-:W-:-:S04]  /*31bc0*/  IMAD.WIDE.U32 R4, R11, R24, RZ ;  /* 0x000000180b047225 */ /* 0x000fc800078e00ff */
[----:B------:R-:W-:-:S04]  /*31bd0*/  IMAD.WIDE.U32 R6, P0, R3, R25, R4 ;  /* 0x0000001903067225 */ /* 0x000fc80007800004 */
[----:B------:R-:W-:Y:S01]  /*31be0*/  IMAD.WIDE.U32 R4, R3, R24, RZ ;  /* 0x0000001803047225 */ /* 0x000fe200078e00ff */
[----:B------:R-:W-:-:S03]  /*31bf0*/  MOV R8, R7 ;  /* 0x0000000700087202 */ /* 0x000fc60000000f00 */
[----:B------:R-:W-:Y:S01]  /*31c00*/  IMAD.X R9, RZ, RZ, RZ, P0 ;  /* 0x000000ffff097224 */ /* 0x000fe200000e06ff */
[----:B------:R-:W-:-:S05]  /*31c10*/  IADD3 RZ, P0, R5, R6, RZ ;  /* 0x0000000605ff7210 */ /* 0x000fca0007f1e0ff */
[----:B------:R-:W-:-:S08]  /*31c20*/  IMAD.WIDE.U32.X R4, R11, R25, R8, P0 ;  /* 0x000000190b047225 */ /* 0x000fd000000e0408 */
.L_x_743:
[----:B------:R-:W1:Y:S01]  /*31c30*/  LDC R3, c[0x0][0x65c] ;  /* 0x00019700ff037b82 */ /* 0x000e620000000800 */
[----:B--2---:R-:W-:Y:S01]  /*31c40*/  SHF.R.U64 R0, R4, R20, R5 ;  /* 0x0000001404007219 */ /* 0x004fe20000001205 */
[----:B0-----:R-:W-:Y:S01]  /*31c50*/  IMAD.MOV R13, RZ, RZ, -R13 ;  /* 0x000000ffff0d7224 */ /* 0x001fe200078e0a0d */
[----:B------:R-:W-:Y:S02]  /*31c60*/  LOP3.LUT R5, R10, R21, RZ, 0xc0, !PT ;  /* 0x000000150a057212 */ /* 0x000fe400078ec0ff */
[----:B------:R-:W-:Y:S02]  /*31c70*/  IADD3 R7, R15, -0x1, RZ ;  /* 0xffffffff0f077810 */ /* 0x000fe40007ffe0ff */
[----:B------:R-:W-:Y:S02]  /*31c80*/  R2UR UR5, R27 ;  /* 0x000000001b0572ca */ /* 0x000fe400000e0000 */
[----:B------:R-:W-:Y:S02]  /*31c90*/  LOP3.LUT R12, R12, R7, RZ, 0xc0, !PT ;  /* 0x000000070c0c7212 */ /* 0x000fe400078ec0ff */
[----:B-1----:R-:W-:Y:S01]  /*31ca0*/  ISETP.NE.AND P0, PT, R3, 0x1, PT ;  /* 0x000000010300780c */ /* 0x002fe20003f05270 */
[----:B------:R-:W-:-:S02]  /*31cb0*/  IMAD.MOV R3, RZ, RZ, -R0 ;  /* 0x000000ffff037224 */ /* 0x000fc400078e0a00 */
[----:B------:R-:W-:Y:S02]  /*31cc0*/  IMAD R0, R22, R0, R5 ;  /* 0x0000000016007224 */ /* 0x000fe400078e0205 */
[----:B----4-:R-:W-:-:S04]  /*31cd0*/  IMAD R3, R3, R23, R14 ;  /* 0x0000001703037224 */ /* 0x010fc800078e020e */
[----:B------:R-:W-:-:S04]  /*31ce0*/  IMAD R3, R3, R15, R12 ;  /* 0x0000000f03037224 */ /* 0x000fc800078e020c */
[----:B------:R-:W-:-:S04]  /*31cf0*/  @P0 IMAD R17, R18, R13, R19 ;  /* 0x0000000d12110224 */ /* 0x000fc800078e0213 */
[----:B------:R-:W-:-:S05]  /*31d00*/  IMAD R0, R0, R26, R17 ;  /* 0x0000001a00007224 */ /* 0x000fca00078e0211 */
[----:B------:R-:W-:Y:S02]  /*31d10*/  SEL R4, R3, R0, !P0 ;  /* 0x0000000003047207 */ /* 0x000fe40004000000 */
[----:B------:R-:W-:Y:S02]  /*31d20*/  SEL R0, R0, R3, !P0 ;  /* 0x0000000300007207 */ /* 0x000fe40004000000 */
[----:B------:R-:W-:Y:S02]  /*31d30*/  MOV R3, UR5 ;  /* 0x0000000500037c02 */ /* 0x000fe40008000f00 */
[----:B------:R-:W-:Y:S02]  /*31d40*/  R2UR UR4, R4 ;  /* 0x00000000040472ca */ /* 0x000fe400000e0000 */
[----:B------:R-:W-:Y:S01]  /*31d50*/  R2UR UR6, R0 ;  /* 0x00000000000672ca */ /* 0x000fe200000e0000 */
[----:B------:R1:W-:Y:S01]  /*31d60*/  STL [R1+0x288], R3 ;  /* 0x0002880301007387 */ /* 0x0003e20000100800 */
[----:B------:R-:W-:-:S09]  /*31d70*/  IMAD.MOV.U32 R0, RZ, RZ, 0x1 ;  /* 0x00000001ff007424 */ /* 0x000fd200078e00ff */
[----:B-1----:R-:W-:-:S07]  /*31d80*/  MOV R18, UR4 ;  /* 0x0000000400127c02 */ /* 0x002fce0008000f00 */
.L_x_741:
[----:B------:R-:W-:Y:S01]  /*31d90*/  LOP3.LUT P0, RZ, R0, 0xff, RZ, 0xc0, !PT ;  /* 0x000000ff00ff7812 */ /* 0x000fe2000780c0ff */
[----:B------:R-:W-:-:S12]  /*31da0*/  IMAD.U32 R19, RZ, RZ, UR6 ;  /* 0x00000006ff137e24 */ /* 0x000fd8000f8e00ff */
[----:B------:R-:W-:Y:S05]  /*31db0*/  @P0 BRA `(.L_x_744) ;  /* 0xfffffcf000d80947 */ /* 0x000fea000383ffff */
[----:B------:R-:W-:Y:S05]  /*31dc0*/  EXIT ;  /* 0x000000000000794d */ /* 0x000fea0003800000 */
.L_x_3:
[----:B---3--:R-:W2:Y:S01]  /*31dd0*/  LDL R17, [R1+0x298] ;  /* 0x0002980001117983 */ /* 0x008ea20000100800 */
[----:B------:R-:W-:-:S03]  /*31de0*/  ULDC.64 UR4, c[0x0][0x650] ;  /* 0x0001940000047ab9 */ /* 0x000fc60000000a00 */
[----:B------:R-:W3:Y:S01]  /*31df0*/  LDL R18, [R1+0x294] ;  /* 0x0002940001127983 */ /* 0x000ee20000100800 */
[----:B------:R-:W-:Y:S01]  /*31e00*/  PRMT R6, RZ, 0x7610, R6 ;  /* 0x00007610ff067816 */ /* 0x000fe20000000006 */
[----:B------:R-:W-:Y:S01]  /*31e10*/  IMAD.MOV.U32 R3, RZ, RZ, -0x1 ;  /* 0xffffffffff037424 */ /* 0x000fe200078e00ff */
[----:B------:R-:W-:Y:S02]  /*31e20*/  MOV R2, 0xffffffff ;  /* 0xffffffff00027802 */ /* 0x000fe40000000f00 */
[----:B------:R-:W-:Y:S02]  /*31e30*/  MOV R10, 0xffffffff ;  /* 0xffffffff000a7802 */ /* 0x000fe40000000f00 */
[----:B--2---:R-:W-:-:S04]  /*31e40*/  ISETP.GE.U32.AND P0, PT, R17, UR4, PT ;  /* 0x0000000411007c0c */ /* 0x004fc8000bf06070 */
[----:B---3--:R-:W-:-:S13]  /*31e50*/  ISETP.GE.U32.AND.EX P0, PT, R18, UR5, PT, P0 ;  /* 0x0000000512007c0c */ /* 0x008fda000bf06100 */
[----:B------:R-:W-:Y:S05]  /*31e60*/  @P0 BRA `(.L_x_745) ;  /* 0x0000000400640947 */ /* 0x000fea0003800000 */
        /* <DEDUP_REMOVED lines=18> */
.L_x_746:
[--C-:B------:R-:W-:Y:S01]  /*31f90*/  SHF.R.U64 R10, R8, R12, R9.reuse ;  /* 0x0000000c080a7219 */ /* 0x100fe20000001209 */
[----:B------:R-:W0:Y:S01]  /*31fa0*/  LDC R16, c[0x0][0x618] ;  /* 0x00018600ff107b82 */ /* 0x000e220000000800 */
[----:B------:R-:W-:Y:S01]  /*31fb0*/  I2FP.F32.U32 R6, R4 ;  /* 0x0000000400067245 */ /* 0x000fe20000201000 */
[----:B------:R-:W-:Y:S01]  /*31fc0*/  ULDC UR4, c[0x0][0x150] ;  /* 0x0000540000047ab9 */ /* 0x000fe20000000800 */
[----:B------:R-:W-:Y:S02]  /*31fd0*/  MOV R3, R18 ;  /* 0x0000001200037202 */ /* 0x000fe40000000f00 */
[----:B------:R-:W-:Y:S01]  /*31fe0*/  SHF.R.U32.HI R2, RZ, R12, R9 ;  /* 0x0000000cff027219 */ /* 0x000fe20000011609 */
[----:B------:R-:W-:Y:S01]  /*31ff0*/  FMUL R9, R6, UR4 ;  /* 0x0000000406097c20 */ /* 0x000fe20008400000 */
[----:B------:R-:W-:Y:S01]  /*32000*/  IADD3 R5, P0, RZ, -R10, RZ ;  /* 0x8000000aff057210 */ /* 0x000fe20007f1e0ff */
[----:B------:R-:W1:Y:S01]  /*32010*/  LDC.64 R18, c[0x0][0x640] ;  /* 0x00019000ff127b82 */ /* 0x000e620000000a00 */
[----:B------:R-:W-:-:S02]  /*32020*/  ULDC UR4, c[0x0][0x154] ;  /* 0x0000550000047ab9 */ /* 0x000fc40000000800 */
[----:B------:R-:W-:Y:S01]  /*32030*/  IADD3.X R7, RZ, ~R2, RZ, P0, !PT ;  /* 0x80000002ff077210 */ /* 0x000fe200007fe4ff */
[----:B------:R-:W-:Y:S01]  /*32040*/  IMAD.MOV.U32 R2, RZ, RZ, R17 ;  /* 0x000000ffff027224 */ /* 0x000fe200078e0011 */
[----:B------:R-:W2:Y:S03]  /*32050*/  F2I.U32.TRUNC.NTZ R9, R9 ;  /* 0x0000000900097305 */ /* 0x000ea6000020f000 */
[----:B------:R-:W3:Y:S01]  /*32060*/  LDC R11, c[0x0][0x144] ;  /* 0x00005100ff0b7b82 */ /* 0x000ee20000000800 */
[-C--:B------:R-:W-:Y:S02]  /*32070*/  IMAD R6, R7, R14.reuse, RZ ;  /* 0x0000000e07067224 */ /* 0x080fe400078e02ff */
[----:B------:R-:W-:-:S04]  /*32080*/  IMAD.WIDE.U32 R2, R5, R14, R2 ;  /* 0x0000000e05027225 */ /* 0x000fc800078e0002 */
[----:B------:R-:W-:Y:S01]  /*32090*/  IMAD R5, R5, R15, R6 ;  /* 0x0000000f05057224 */ /* 0x000fe200078e0206 */
[----:B------:R-:W4:Y:S01]  /*320a0*/  LDC R12, c[0x0][0x608] ;  /* 0x00018200ff0c7b82 */ /* 0x000f220000000800 */
[----:B------:R-:W-:Y:S02]  /*320b0*/  IMAD.MOV.U32 R6, RZ, RZ, -0x1 ;  /* 0xffffffffff067424 */ /* 0x000fe400078e00ff */
[----:B------:R-:W-:Y:S01]  /*320c0*/  IMAD.IADD R3, R3, 0x1, R5 ;  /* 0x0000000103037824 */ /* 0x000fe200078e0205 */
[----:B------:R-:W-:-:S04]  /*320d0*/  I2FP.F32.U32 R5, R0 ;  /* 0x0000000000057245 */ /* 0x000fc80000201000 */
[----:B------:R-:W5:Y:S01]  /*320e0*/  LDC R7, c[0x0][0x658] ;  /* 0x00019600ff077b82 */ /* 0x000f620000000800 */
[-CC-:B0-----:R-:W-:Y:S01]  /*320f0*/  SHF.R.U64 R8, R2, R16.reuse, R3.reuse ;  /* 0x0000001002087219 */ /* 0x181fe20000001203 */
[----:B------:R-:W-:Y:S01]  /*32100*/  FMUL R5, R5, UR4 ;  /* 0x0000000405057c20 */ /* 0x000fe20008400000 */
[----:B--2---:R-:W-:Y:S02]  /*32110*/  IADD3 R2, -R9, RZ, RZ ;  /* 0x000000ff09027210 */ /* 0x004fe40007ffe1ff */
[----:B-1----:R-:W-:Y:S02]  /*32120*/  ISETP.NE.U32.AND P0, PT, R18, RZ, PT ;  /* 0x000000ff1200720c */ /* 0x002fe40003f05070 */
[----:B------:R-:W-:Y:S01]  /*32130*/  SHF.R.U32.HI R3, RZ, R16, R3 ;  /* 0x00000010ff037219 */ /* 0x000fe20000011603 */
[----:B------:R-:W0:Y:S01]  /*32140*/  LDC R15, c[0x0][0x148] ;  /* 0x00005200ff0f7b82 */ /* 0x000e220000000800 */
[----:B------:R-:W-:Y:S01]  /*32150*/  ISETP.NE.AND.EX P0, PT, R19, RZ, PT, P0 ;  /* 0x000000ff1300720c */ /* 0x000fe20003f05300 */
[----:B---3--:R-:W-:Y:S01]  /*32160*/  IMAD R17, R11, R2, R4 ;  /* 0x000000020b117224 */ /* 0x008fe200078e0204 */
[----:B------:R-:W-:-:S05]  /*32170*/  MOV R4, 0x1 ;  /* 0x0000000100047802 */ /* 0x000fca0000000f00 */
[----:B------:R-:W1:Y:S01]  /*32180*/  LDC R14, c[0x0][0x600] ;  /* 0x00018000ff0e7b82 */ /* 0x000e620000000800 */
[-CC-:B----4-:R-:W-:Y:S02]  /*32190*/  SHF.R.U64 R11, R8, R12.reuse, R3.reuse ;  /* 0x0000000c080b7219 */ /* 0x190fe40000001203 */
[----:B------:R-:W-:Y:S02]  /*321a0*/  SHF.R.U32.HI R2, RZ, R12, R3 ;  /* 0x0000000cff027219 */ /* 0x000fe40000011603 */
[----:B------:R2:W3:Y:S03]  /*321b0*/  F2I.U32.TRUNC.NTZ R12, R5 ;  /* 0x00000005000c7305 */ /* 0x0004e6000020f000 */
[----:B------:R-:W4:Y:S01]  /*321c0*/  LDC R20, c[0x0][0x648] ;  /* 0x00019200ff147b82 */ /* 0x000f220000000800 */
[-C--:B-----5:R-:W-:Y:S02]  /*321d0*/  SHF.R.U64 R13, R11, R7.reuse, R2 ;  /* 0x000000070b0d7219 */ /* 0x0a0fe40000001202 */
[----:B------:R-:W-:-:S02]  /*321e0*/  SHF.L.U32 R6, R6, R7, RZ ;  /* 0x0000000706067219 */ /* 0x000fc400000006ff */
[-C--:B------:R-:W-:Y:S01]  /*321f0*/  SHF.R.U32.HI R3, RZ, R7.reuse, R2 ;  /* 0x00000007ff037219 */ /* 0x080fe20000011602 */
[----:B------:R-:W-:Y:S01]  /*32200*/  IMAD.MOV.U32 R2, RZ, RZ, R13 ;  /* 0x000000ffff027224 */ /* 0x000fe200078e000d */
[----:B------:R-:W-:Y:S01]  /*32210*/  SHF.L.U32 R16, R4, R7, RZ ;  /* 0x0000000704107219 */ /* 0x000fe200000006ff */
[----:B------:R-:W0:Y:S01]  /*32220*/  LDC R21, c[0x0][0x638] ;  /* 0x00018e00ff157b82 */ /* 0x000e220000000800 */
[----:B------:R-:W-:-:S07]  /*32230*/  LOP3.LUT R22, RZ, R6, RZ, 0x33, !PT ;  /* 0x00000006ff167212 */ /* 0x000fce00078e33ff */
[----:B------:R-:W0:Y:S01]  /*32240*/  LDC R23, c[0x0][0x610] ;  /* 0x00018400ff177b82 */ /* 0x000e220000000800 */
[----:B--23--:R-:W-:Y:S05]  /*32250*/  @!P0 BRA `(.L_x_747) ;  /* 0x0000000000288947 */ /* 0x00cfea0003800000 */
[----:B------:R-:W2:Y:S02]  /*32260*/  LDC R2, c[0x0][0x64c] ;  /* 0x00019300ff027b82 */ /* 0x000ea40000000800 */
[----:B--2---:R-:W-:-:S04]  /*32270*/  IADD3 R7, P0, R13, R2, RZ ;  /* 0x000000020d077210 */ /* 0x004fc80007f1e0ff */
        /* <DEDUP_REMOVED lines=8> */
.L_x_747:
[----:B------:R-:W2:Y:S01]  /*32300*/  LDC R4, c[0x0][0x65c] ;  /* 0x00019700ff047b82 */ /* 0x000ea20000000800 */
[----:B----4-:R-:W-:Y:S01]  /*32310*/  SHF.R.U64 R3, R2, R20, R3 ;  /* 0x0000001402037219 */ /* 0x010fe20000001203 */
[----:B------:R-:W-:Y:S01]  /*32320*/  IMAD.MOV R12, RZ, RZ, -R12 ;  /* 0x000000ffff0c7224 */ /* 0x000fe200078e0a0c */
[----:B------:R-:W-:Y:S02]  /*32330*/  LOP3.LUT R2, R11, R22, RZ, 0xc0, !PT ;  /* 0x000000160b027212 */ /* 0x000fe400078ec0ff */
[----:B-1----:R-:W-:Y:S02]  /*32340*/  IADD3 R5, R14, -0x1, RZ ;  /* 0xffffffff0e057810 */ /* 0x002fe40007ffe0ff */
[----:B------:R-:W-:Y:S01]  /*32350*/  MOV R6, 0x1 ;  /* 0x0000000100067802 */ /* 0x000fe20000000f00 */
[----:B------:R-:W-:Y:S01]  /*32360*/  IMAD R2, R16, R3, R2 ;  /* 0x0000000310027224 */ /* 0x000fe200078e0202 */
[----:B------:R-:W-:Y:S02]  /*32370*/  LOP3.LUT R5, R8, R5, RZ, 0xc0, !PT ;  /* 0x0000000508057212 */ /* 0x000fe400078ec0ff */
[----:B--2---:R-:W-:Y:S01]  /*32380*/  ISETP.NE.AND P0, PT, R4, 0x1, PT ;  /* 0x000000010400780c */ /* 0x004fe20003f05270 */
[----:B------:R-:W-:-:S12]  /*32390*/  IMAD.MOV R4, RZ, RZ, -R3 ;  /* 0x000000ffff047224 */ /* 0x000fd800078e0a03 */
[----:B0-----:R-:W-:Y:S02]  /*323a0*/  @P0 IMAD R17, R15, R12, R0 ;  /* 0x0000000c0f110224 */ /* 0x001fe400078e0200 */
[----:B------:R-:W-:Y:S02]  /*323b0*/  IMAD R0, R4, R21, R13 ;  /* 0x0000001504007224 */ /* 0x000fe400078e020d */
[----:B------:R-:W-:Y:S02]  /*323c0*/  IMAD R2, R2, R23, R17 ;  /* 0x0000001702027224 */ /* 0x000fe400078e0211 */
[----:B------:R-:W-:-:S05]  /*323d0*/  IMAD R5, R0, R14, R5 ;  /* 0x0000000e00057224 */ /* 0x000fca00078e0205 */
[----:B------:R-:W-:Y:S02]  /*323e0*/  SEL R3, R5, R2, !P0 ;  /* 0x0000000205037207 */ /* 0x000fe40004000000 */
[----:B------:R-:W-:-:S07]  /*323f0*/  SEL R2, R2, R5, !P0 ;  /* 0x0000000502027207 */ /* 0x000fce0004000000 */
.L_x_745:
[----:B------:R-:W-:-:S08]  /*32400*/  NOP ;  /* 0x0000000000007918 */ /* 0x000fd00000000000 */
[----:B------:R-:W0:-:S00]  /*32410*/  USETMAXREG.DEALLOC.CTAPOOL 0x18 ;  /* 0x00000018000079c8 */ /* 0x000e0000080e0500 */
[----:B------:R-:W-:-:S13]  /*32420*/  ISETP.NE.AND P0, PT, RZ, UR8, PT ;  /* 0x00000008ff007c0c */ /* 0x000fda000bf05270 */
[----:B------:R-:W-:Y:S05]  /*32430*/  @P0 EXIT ;  /* 0x000000000000094d */ /* 0x000fea0003800000 */
[----:B0-----:R-:W-:Y:S01]  /*32440*/  LOP3.LUT P0, RZ, R6, 0xff, RZ, 0xc0, !PT ;  /* 0x000000ff06ff7812 */ /* 0x001fe2000780c0ff */
[----:B------:R-:W-:Y:S01]  /*32450*/  IMAD.MOV.U32 R0, RZ, RZ, 0x1 ;  /* 0x00000001ff007424 */ /* 0x000fe200078e00ff */
[----:B------:R-:W-:-:S11]  /*32460*/  MOV R6, RZ ;  /* 0x000000ff00067202 */ /* 0x000fd60000000f00 */
[----:B------:R-:W-:Y:S05]  /*32470*/  @!P0 BRA `(.L_x_748) ;  /* 0x0000000c00608947 */ /* 0x000fea0003800000 */
[----:B------:R-:W2:Y:S01]  /*32480*/  LDL R5, [R1+0x284] ;  /* 0x0002840001057983 */ /* 0x000ea20000100800 */
[----:B------:R-:W0:Y:S01]  /*32490*/  LDC R0, c[0x0][0x28c] ;  /* 0x0000a300ff007b82 */ /* 0x000e220000000800 */
[----:B------:R-:W-:Y:S01]  /*324a0*/  ULDC UR5, c[0x0][0x658] ;  /* 0x0001960000057ab9 */ /* 0x000fe20000000800 */
[----:B------:R-:W-:Y:S01]  /*324b0*/  UMOV UR7, 0xffffffff ;  /* 0xffffffff00077882 */ /* 0x000fe20000000000 */
[----:B------:R-:W1:Y:S01]  /*324c0*/  S2R R4, SR_TID.X ;  /* 0x0000000000047919 */ /* 0x000e620000002100 */
[----:B------:R-:W-:Y:S01]  /*324d0*/  ULDC UR6, c[0x0][0xc] ;  /* 0x0000030000067ab9 */ /* 0x000fe20000000800 */
[----:B------:R-:W-:Y:S01]  /*324e0*/  UMOV UR9, 0x1 ;  /* 0x0000000100097882 */ /* 0x000fe20000000000 */
[----:B------:R-:W-:Y:S01]  /*324f0*/  BSSY B0, `(.L_x_748) ;  /* 0x00000d0000007945 */ /* 0x000fe20003800000 */
[----:B------:R-:W-:Y:S01]  /*32500*/  USHF.L.U32 UR18, UR9, UR5, URZ ;  /* 0x0000000509127299 */ /* 0x000fe2000800063f */
[----:B------:R-:W-:Y:S01]  /*32510*/  MOV R9, 0x1 ;  /* 0x0000000100097802 */ /* 0x000fe20000000f00 */
[----:B------:R-:W-:Y:S01]  /*32520*/  ULDC UR4, c[0x0][0x600] ;  /* 0x0001800000047ab9 */ /* 0x000fe20000000800 */
[----:B------:R-:W-:Y:S01]  /*32530*/  MOV R6, RZ ;  /* 0x000000ff00067202 */ /* 0x000fe20000000f00 */
[----:B------:R-:W-:Y:S01]  /*32540*/  UIADD3 UR4, UR4, -0x1, URZ ;  /* 0xffffffff04047890 */ /* 0x000fe2000fffe03f */
[----:B------:R-:W-:Y:S01]  /*32550*/  ULDC.64 UR22, c[0x0][0x198] ;  /* 0x0000660000167ab9 */ /* 0x000fe20000000a00 */
[----:B0-----:R-:W-:Y:S01]  /*32560*/  VIADD R0, R0, 0x3f ;  /* 0x0000003f00007836 */ /* 0x001fe20000000000 */
[----:B-1----:R-:W-:-:S02]  /*32570*/  LOP3.LUT P2, RZ, R4, 0x7f, RZ, 0xc0, !PT ;  /* 0x0000007f04ff7812 */ /* 0x002fc4000784c0ff */
[----:B------:R-:W-:-:S04]  /*32580*/  LOP3.LUT P0, RZ, R4, 0x1f, RZ, 0xc0, !PT ;  /* 0x0000001f04ff7812 */ /* 0x000fc8000780c0ff */
[----:B------:R-:W-:Y:S02]  /*32590*/  PLOP3.LUT P0, PT, P0, P2, PT, 0x8a, 0x0 ;  /* 0x000000000000781c */ /* 0x000fe40000705172 */
[----:B--2---:R-:W-:Y:S02]  /*325a0*/  R2UR UR8, R5 ;  /* 0x00000000050872ca */ /* 0x004fe400000e0000 */
[----:B------:R-:W-:-:S04]  /*325b0*/  SHF.R.S32.HI R5, RZ, 0x1f, R0 ;  /* 0x0000001fff057819 */ /* 0x000fc80000011400 */
[----:B------:R-:W-:Y:S01]  /*325c0*/  LEA.HI R5, R5, R0, RZ, 0x6 ;  /* 0x0000000005057211 */ /* 0x000fe200078f30ff */
[----:B------:R-:W-:-:S03]  /*325d0*/  IMAD.MOV.U32 R0, RZ, RZ, 0x1 ;  /* 0x00000001ff007424 */ /* 0x000fc600078e00ff */
[----:B------:R-:W-:-:S03]  /*325e0*/  SHF.R.S32.HI R7, RZ, 0x6, R5 ;  /* 0x00000006ff077819 */ /* 0x000fc60000011405 */
[----:B------:R-:W-:Y:S02]  /*325f0*/  ULOP3.LUT UR24, UR8, 0x2, URZ, 0xfc, !UPT ;  /* 0x0000000208187892 */ /* 0x000fe4000f8efc3f */
[----:B------:R-:W-:Y:S01]  /*32600*/  USHF.L.U32 UR8, UR7, UR5, URZ ;  /* 0x0000000507087299 */ /* 0x000fe2000800063f */
[----:B------:R-:W-:Y:S02]  /*32610*/  VIADD R16, R7, 0x1 ;  /* 0x0000000107107836 */ /* 0x000fe40000000000 */
[----:B------:R-:W-:Y:S01]  /*32620*/  ULDC UR7, c[0x0][0x10] ;  /* 0x0000040000077ab9 */ /* 0x000fe20000000800 */
[----:B------:R-:W-:Y:S01]  /*32630*/  ULDC UR5, c[0x0][0x14] ;  /* 0x0000050000057ab9 */ /* 0x000fe20000000800 */
[----:B------:R-:W-:Y:S02]  /*32640*/  UIMAD.WIDE.U32 UR6, UR6, UR7, URZ ;  /* 0x00000007060672a5 */ /* 0x000fe4000f8e003f */
[----:B------:R-:W-:Y:S02]  /*32650*/  ULOP3.LUT UR17, URZ, UR8, URZ, 0x33, !UPT ;  /* 0x000000083f117292 */ /* 0x000fe4000f8e333f */
[----:B------:R-:W-:-:S02]  /*32660*/  UIMAD.WIDE.U32 UR20, UR6, UR5, URZ ;  /* 0x00000005061472a5 */ /* 0x000fc4000f8e003f */
[----:B------:R-:W-:-:S04]  /*32670*/  UIMAD UR13, UR7, UR5, URZ ;  /* 0x00000005070d72a4 */ /* 0x000fc8000f8e023f */
[----:B------:R-:W-:-:S12]  /*32680*/  UIADD3 UR13, UR21, UR13, URZ ;  /* 0x0000000d150d7290 */ /* 0x000fd8000fffe03f */
.L_x_760:
[----:B------:R-:W-:-:S03]  /*32690*/  UMOV UR5, 0xffffffff ;  /* 0xffffffff00057882 */ /* 0x000fc60000000000 */
[----:B------:R-:W-:Y:S05]  /*326a0*/  BRA.DIV UR5, `(.L_x_749) ;  /* 0x0000000e05847947 */ /* 0x000fea000b800000 */
[----:B------:R-:W-:-:S13]  /*326b0*/  ELECT P6, URZ, PT ;  /* 0x00000000003f782f */ /* 0x000fda00038c0000 */
.L_x_769:
[----:B------:R-:W0:Y:S01]  /*326c0*/  LDC R4, c[0x0][0x28c] ;  /* 0x0000a300ff047b82 */ /* 0x000e220000000800 */
[----:B------:R-:W-:Y:S01]  /*326d0*/  BSSY B1, `(.L_x_750) ;  /* 0x0000038000017945 */ /* 0x000fe20003800000 */
[----:B0-----:R-:W-:-:S13]  /*326e0*/  ISETP.LT.OR P6, PT, R4, 0x1, !P6 ;  /* 0x000000010400780c */ /* 0x001fda00077c1670 */
[----:B------:R-:W-:Y:S05]  /*326f0*/  @P6 BRA `(.L_x_751) ;  /* 0x0000000000d46947 */ /* 0x000fea0003800000 */
[----:B------:R-:W-:Y:S01]  /*32700*/  IMAD R3, R3, 0xf0, RZ ;  /* 0x000000f003037824 */ /* 0x000fe200078e02ff */
[----:B------:R-:W-:Y:S01]  /*32710*/  MOV R13, RZ ;  /* 0x000000ff000d7202 */ /* 0x000fe20000000f00 */
[----:B------:R-:W-:Y:S01]  /*32720*/  IMAD R2, R2, 0x180, RZ ;  /* 0x0000018002027824 */ /* 0x000fe200078e02ff */
[----:B------:R-:W-:Y:S01]  /*32730*/  MOV R5, R0 ;  /* 0x0000000000057202 */ /* 0x000fe20000000f00 */
[----:B------:R-:W-:Y:S02]  /*32740*/  IMAD.MOV.U32 R4, RZ, RZ, R16 ;  /* 0x000000ffff047224 */ /* 0x000fe400078e0010 */
[----:B------:R-:W-:-:S07]  /*32750*/  IMAD.MOV.U32 R8, RZ, RZ, R6 ;  /* 0x000000ffff087224 */ /* 0x000fce00078e0006 */
.L_x_755:
[----:B------:R-:W0:Y:S01]  /*32760*/  S2R R12, SR_CgaCtaId ;  /* 0x00000000000c7919 */ /* 0x000e220000008800 */
[----:B------:R-:W-:Y:S01]  /*32770*/  MOV R11, 0x400 ;  /* 0x00000400000b7802 */ /* 0x000fe20000000f00 */
[----:B------:R-:W1:Y:S03]  /*32780*/  @!P2 LDC R14, c[0x0][0x500] ;  /* 0x00014000ff0eab82 */ /* 0x000e660000000800 */
[----:B0-----:R-:W-:Y:S02]  /*32790*/  LEA R15, R12, R11, 0x18 ;  /* 0x0000000b0c0f7211 */ /* 0x001fe400078ec0ff */
[----:B------:R-:W-:Y:S02]  /*327a0*/  SHF.L.U32 R12, R5, 0x1f, RZ ;  /* 0x0000001f050c7819 */ /* 0x000fe400000006ff */
[----:B------:R-:W-:-:S04]  /*327b0*/  LEA R11, R8, R15, 0x3 ;  /* 0x0000000f080b7211 */ /* 0x000fc800078e18ff */
[----:B------:R-:W0:Y:S02]  /*327c0*/  SYNCS.PHASECHK.TRANS64.TRYWAIT P1, [R11+URZ+0x10], R12 ;  /* 0x0000100c0b0075a7 */ /* 0x000e24000802017f */
[----:B01----:R-:W-:Y:S05]  /*327d0*/  @!P1 BRA `(.L_x_752) ;  /* 0x0000000c00589947 */ /* 0x003fea0003800000 */
.L_x_770:
[----:B------:R-:W-:Y:S01]  /*327e0*/  UPRMT UR5, UR24, 0x9910, URZ ;  /* 0x0000991018057896 */ /* 0x000fe2000800003f */
[----:B------:R1:W-:Y:S03]  /*327f0*/  @!P2 SYNCS.ARRIVE.TRANS64 RZ, [R11+URZ], R14 ;  /* 0x0000000e0bffa9a7 */ /* 0x0003e6000800003f */
[----:B------:R-:W-:-:S06]  /*32800*/  UISETP.NE.AND UP0, UPT, UR5, 0x2, UPT ;  /* 0x000000020500788c */ /* 0x000fcc000bf05270 */
[----:B------:R-:W-:-:S13]  /*32810*/  PLOP3.LUT P1, PT, PT, PT, UP0, 0x80, 0x0 ;  /* 0x000000000000781c */ /* 0x000fda0003f2f008 */
[----:B-1----:R-:W-:Y:S05]  /*32820*/  @P1 BRA `(.L_x_753) ;  /* 0x0000000000041947 */ /* 0x002fea0003800000 */
[----:B------:R-:W-:Y:S01]  /*32830*/  BPT.TRAP 0x1 ;  /* 0x000000040000795c */ /* 0x000fe20000300000 */
.L_x_753:
[----:B------:R-:W-:Y:S05]  /*32840*/  @P0 BRA `(.L_x_754) ;  /* 0x0000000000040947 */ /* 0x000fea0003800000 */
[----:B------:R-:W-:Y:S01]  /*32850*/  BPT.TRAP 0x1 ;  /* 0x000000040000795c */ /* 0x000fe20000300000 */
.L_x_754:
[C-C-:B0-----:R-:W-:Y:S01]  /*32860*/  IMAD R12, R8.reuse, 0xc000, R15.reuse ;  /* 0x0000c000080c7824 */ /* 0x141fe200078e020f */
[----:B------:R-:W-:Y:S01]  /*32870*/  R2UR UR9, R11 ;  /* 0x000000000b0972ca */ /* 0x000fe200000e0000 */
[----:B------:R-:W-:Y:S01]  /*32880*/  IMAD R15, R8, 0x7800, R15 ;  /* 0x00007800080f7824 */ /* 0x000fe200078e020f */
[----:B------:R-:W-:Y:S01]  /*32890*/  UIADD3 UR6, UP0, UR22, 0xf0, URZ ;  /* 0x000000f016067890 */ /* 0x000fe2000ff1e03f */
[----:B------:R-:W-:Y:S01]  /*328a0*/  R2UR UR11, R2 ;  /* 0x00000000020b72ca */ /* 0x000fe200000e0000 */
[----:B------:R-:W-:Y:S01]  /*328b0*/  UIADD3 UR26, UP1, UR22, 0x1f0, URZ ;  /* 0x000001f0161a7890 */ /* 0x000fe2000ff3e03f */
[----:B------:R-:W-:Y:S01]  /*328c0*/  R2UR UR5, R12 ;  /* 0x000000000c0572ca */ /* 0x000fe200000e0000 */
[----:B------:R-:W-:Y:S01]  /*328d0*/  UIADD3.X UR7, URZ, UR23, URZ, UP0, !UPT ;  /* 0x000000173f077290 */ /* 0x000fe200087fe43f */
[----:B------:R-:W-:Y:S01]  /*328e0*/  R2UR UR8, R15 ;  /* 0x000000000f0872ca */ /* 0x000fe200000e0000 */
[----:B------:R-:W-:Y:S01]  /*328f0*/  VIADD R8, R8, 0x1 ;  /* 0x0000000108087836 */ /* 0x000fe20000000000 */
[----:B------:R-:W-:Y:S01]  /*32900*/  R2UR UR10, R13 ;  /* 0x000000000d0a72ca */ /* 0x000fe200000e0000 */
[----:B------:R-:W-:Y:S01]  /*32910*/  UIADD3.X UR27, URZ, UR23, URZ, UP1, !UPT ;  /* 0x000000173f1b7290 */ /* 0x000fe20008ffe43f */
[----:B------:R-:W-:Y:S01]  /*32920*/  R2UR UR12, R10 ;  /* 0x000000000a0c72ca */ /* 0x000fe200000e0000 */
[----:B------:R-:W-:Y:S01]  /*32930*/  UMOV UR14, 0x0 ;  /* 0x00000000000e7882 */ /* 0x000fe20000000000 */
[----:B------:R-:W-:Y:S01]  /*32940*/  IADD3 R4, R4, -0x1, RZ ;  /* 0xffffffff04047810 */ /* 0x000fe20007ffe0ff */
[----:B------:R-:W-:Y:S01]  /*32950*/  UMOV UR15, 0x10000000 ;  /* 0x10000000000f7882 */ /* 0x000fe20000000000 */
[----:B------:R-:W-:Y:S01]  /*32960*/  R2UR UR19, R3 ;  /* 0x00000000031372ca */ /* 0x000fe200000e0000 */
[----:B------:R-:W-:Y:S01]  /*32970*/  VIADD R13, R13, 0x40 ;  /* 0x000000400d0d7836 */ /* 0x000fe20000000000 */
[----:B------:R-:W-:Y:S01]  /*32980*/  ISETP.GT.AND P3, PT, R4, 0x1, PT ;  /* 0x000000010400780c */ /* 0x000fe20003f64270 */
[----:B------:R-:W-:Y:S01]  /*32990*/  UIADD3 UR5, UR5, 0x100, URZ ;  /* 0x0000010005057890 */ /* 0x000fe2000fffe03f */
[----:B------:R-:W-:Y:S01]  /*329a0*/  ISETP.NE.AND P1, PT, R8, 0x2, PT ;  /* 0x000000020800780c */ /* 0x000fe20003f25270 */
[----:B------:R-:W-:-:S03]  /*329b0*/  UIADD3 UR16, UR8, 0x18100, URZ ;  /* 0x0001810008107890 */ /* 0x000fc6000fffe03f */
[----:B------:R-:W-:Y:S02]  /*329c0*/  SEL R12, RZ, 0x1, P1 ;  /* 0x00000001ff0c7807 */ /* 0x000fe40000800000 */
[----:B------:R-:W-:Y:S01]  /*329d0*/  UMOV UR8, UR5 ;  /* 0x0000000500087c82 */ /* 0x000fe20008000000 */
[----:B------:R-:W-:Y:S01]  /*329e0*/  SEL R8, R8, RZ, P1 ;  /* 0x000000ff08087207 */ /* 0x000fe20000800000 */
[----:B------:R0:W-:Y:S01]  /*329f0*/  UTMALDG.3D [UR8], [UR6], desc[UR14] ;  /* 0x00000e08060075b4 */ /* 0x0001e20008011000 */
[----:B------:R-:W-:Y:S01]  /*32a00*/  LOP3.LUT R5, R5, R12, RZ, 0x3c, !PT ;  /* 0x0000000c05057212 */ /* 0x000fe200078e3cff */
[----:B0-----:R-:W-:Y:S01]  /*32a10*/  UMOV UR8, UR16 ;  /* 0x0000001000087c82 */ /* 0x001fe20008000000 */
[----:B------:R-:W-:Y:S02]  /*32a20*/  UMOV UR11, UR19 ;  /* 0x00000013000b7c82 */ /* 0x000fe40008000000 */
[----:B------:R0:W-:Y:S02]  /*32a30*/  UTMALDG.3D [UR8], [UR26], desc[UR14] ;  /* 0x00000e081a0075b4 */ /* 0x0001e40008011000 */
[----:B0-----:R-:W-:Y:S05]  /*32a40*/  @P3 BRA `(.L_x_755) ;  /* 0xfffffffc00443947 */ /* 0x001fea000383ffff */
.L_x_751:
[----:B------:R-:W-:Y:S05]  /*32a50*/  BSYNC B1 ;  /* 0x0000000000017941 */ /* 0x000fea0003800000 */
.L_x_750:
[----:B------:R-:W2:Y:S01]  /*32a60*/  LDL.LU R14, [R1+0x294] ;  /* 0x00029400010e7983 */ /* 0x000ea20000300800 */
[----:B------:R-:W-:Y:S01]  /*32a70*/  LOP3.LUT P4, RZ, R9, 0xff, RZ, 0xc0, !PT ;  /* 0x000000ff09ff7812 */ /* 0x000fe2000788c0ff */
[----:B------:R-:W-:Y:S02]  /*32a80*/  ULDC.64 UR6, c[0x0][0x650] ;  /* 0x0001940000067ab9 */ /* 0x000fe40000000a00 */
[----:B------:R-:W3:Y:S01]  /*32a90*/  LDL.LU R12, [R1+0x298] ;  /* 0x00029800010c7983 */ /* 0x000ee20000300800 */
[----:B------:R-:W-:Y:S01]  /*32aa0*/  IADD3 R6, R7, R6, RZ ;  /* 0x0000000607067210 */ /* 0x000fe20007ffe0ff */
[----:B------:R-:W-:Y:S01]  /*32ab0*/  BSSY B1, `(.L_x_756) ;  /* 0x0000071000017945 */ /* 0x000fe20003800000 */
[----:B------:R-:W-:Y:S01]  /*32ac0*/  IMAD.MOV.U32 R10, RZ, RZ, -0x1 ;  /* 0xffffffffff0a7424 */ /* 0x000fe200078e00ff */
[----:B------:R-:W-:Y:S02]  /*32ad0*/  PRMT R4, RZ, 0x7610, R4 ;  /* 0x00007610ff047816 */ /* 0x000fe40000000004 */
[----:B------:R-:W-:-:S02]  /*32ae0*/  SHF.R.U32.HI R2, RZ, 0x1, R6 ;  /* 0x00000001ff027819 */ /* 0x000fc40000011606 */
[----:B------:R-:W-:Y:S02]  /*32af0*/  ISETP.GT.U32.AND P1, PT, R6, 0x1, PT ;  /* 0x000000010600780c */ /* 0x000fe40003f24070 */
[----:B------:R-:W0:Y:S01]  /*32b00*/  @P4 S2R R3, SR_CgaCtaId ;  /* 0x0000000000034919 */ /* 0x000e220000008800 */
[----:B------:R-:W-:Y:S02]  /*32b10*/  LOP3.LUT R2, R2, 0x1, RZ, 0xc0, !PT ;  /* 0x0000000102027812 */ /* 0x000fe400078ec0ff */
[C---:B------:R-:W-:Y:S02]  /*32b20*/  ISETP.LT.U32.AND P1, PT, R7.reuse, 0x2, P1 ;  /* 0x000000020700780c */ /* 0x040fe40000f21070 */
[----:B------:R-:W-:Y:S02]  /*32b30*/  ISETP.NE.U32.AND P3, PT, R2, 0x1, PT ;  /* 0x000000010200780c */ /* 0x000fe40003f65070 */
[----:B------:R-:W-:Y:S02]  /*32b40*/  @P4 MOV R2, 0x400 ;  /* 0x0000040000024802 */ /* 0x000fe40000000f00 */
[----:B------:R-:W-:-:S02]  /*32b50*/  ISETP.GT.U32.AND P3, PT, R7, 0x1, !P3 ;  /* 0x000000010700780c */ /* 0x000fc40005f64070 */
[----:B------:R-:W-:Y:S02]  /*32b60*/  LOP3.LUT R6, R6, 0x1, RZ, 0xc0, !PT ;  /* 0x0000000106067812 */ /* 0x000fe400078ec0ff */
[----:B------:R-:W-:Y:S02]  /*32b70*/  PRMT R9, RZ, 0x7610, R9 ;  /* 0x00007610ff097816 */ /* 0x000fe40000000009 */
[----:B0-----:R-:W-:Y:S02]  /*32b80*/  @P4 LEA R2, R3, R2, 0x18 ;  /* 0x0000000203024211 */ /* 0x001fe400078ec0ff */
[----:B------:R-:W-:Y:S02]  /*32b90*/  SEL R3, RZ, 0x1, !P1 ;  /* 0x00000001ff037807 */ /* 0x000fe40004800000 */
[----:B------:R0:W-:Y:S02]  /*32ba0*/  @P4 SYNCS.ARRIVE.TRANS64.A1T0 RZ, [R2+URZ+0x38], RZ ;  /* 0x000038ff02ff49a7 */ /* 0x0001e4000810003f */
[----:B0-----:R-:W-:-:S04]  /*32bb0*/  SEL R2, RZ, 0x1, !P3 ;  /* 0x00000001ff027807 */ /* 0x001fc80005800000 */
[----:B------:R-:W-:Y:S01]  /*32bc0*/  LOP3.LUT R0, R2, R0, R3, 0x96, !PT ;  /* 0x0000000002007212 */ /* 0x000fe200078e9603 */
[----:B------:R-:W-:Y:S01]  /*32bd0*/  IMAD.MOV.U32 R2, RZ, RZ, -0x1 ;  /* 0xffffffffff027424 */ /* 0x000fe200078e00ff */
[----:B------:R-:W-:Y:S02]  /*32be0*/  MOV R3, 0xffffffff ;  /* 0xffffffff00037802 */ /* 0x000fe40000000f00 */
[----:B---3--:R-:W-:-:S04]  /*32bf0*/  IADD3 R12, P1, R12, UR20, RZ ;  /* 0x000000140c0c7c10 */ /* 0x008fc8000ff3e0ff */
[----:B--2---:R-:W-:Y:S01]  /*32c00*/  IADD3.X R14, R14, UR13, RZ, P1, !PT ;  /* 0x0000000d0e0e7c10 */ /* 0x004fe20008ffe4ff */
[----:B------:R0:W-:Y:S01]  /*32c10*/  STL [R1+0x298], R12 ;  /* 0x0002980c01007387 */ /* 0x0001e20000100800 */
[----:B------:R-:W-:-:S03]  /*32c20*/  ISETP.GE.U32.AND P1, PT, R12, UR6, PT ;  /* 0x000000060c007c0c */ /* 0x000fc6000bf26070 */
[----:B------:R0:W-:Y:S01]  /*32c30*/  STL [R1+0x294], R14 ;  /* 0x0002940e01007387 */ /* 0x0001e20000100800 */
[----:B------:R-:W-:-:S13]  /*32c40*/  ISETP.GE.U32.AND.EX P1, PT, R14, UR7, PT, P1 ;  /* 0x000000070e007c0c */ /* 0x000fda000bf26110 */
[----:B0-----:R-:W-:Y:S05]  /*32c50*/  @P1 BRA `(.L_x_757) ;  /* 0x0000000400581947 */ /* 0x001fea0003800000 */
[----:B------:R-:W0:Y:S01]  /*32c60*/  S2R R8, SR_CTAID.X ;  /* 0x0000000000087919 */ /* 0x000e220000002500 */
[----:B------:R-:W1:Y:S01]  /*32c70*/  LDC R15, c[0x0][0x65c] ;  /* 0x00019700ff0f7b82 */ /* 0x000e620000000800 */
[----:B------:R-:W-:Y:S01]  /*32c80*/  ULDC UR5, c[0x0][0x150] ;  /* 0x0000540000057ab9 */ /* 0x000fe20000000800 */
[----:B------:R-:W-:Y:S01]  /*32c90*/  ULDC.64 UR6, c[0x0][0x628] ;  /* 0x00018a0000067ab9 */ /* 0x000fe20000000a00 */
[----:B------:R-:W2:Y:S01]  /*32ca0*/  S2R R2, SR_CTAID.Y ;  /* 0x0000000000027919 */ /* 0x000ea20000002600 */
[----:B------:R-:W-:Y:S01]  /*32cb0*/  ISETP.NE.U32.AND P1, PT, RZ, UR6, PT ;  /* 0x00000006ff007c0c */ /* 0x000fe2000bf25070 */
[----:B------:R-:W-:-:S03]  /*32cc0*/  ULDC UR8, c[0x0][0x630] ;  /* 0x00018c0000087ab9 */ /* 0x000fc60000000800 */
[----:B------:R-:W3:Y:S01]  /*32cd0*/  LDC R5, c[0x0][0x144] ;  /* 0x00005100ff057b82 */ /* 0x000ee20000000800 */
[----:B------:R-:W-:-:S07]  /*32ce0*/  ISETP.NE.AND.EX P1, PT, RZ, UR7, PT, P1 ;  /* 0x00000007ff007c0c */ /* 0x000fce000bf25310 */
[----:B------:R-:W4:Y:S01]  /*32cf0*/  LDC R11, c[0x0][0x148] ;  /* 0x00005200ff0b7b82 */ /* 0x000f220000000800 */
[----:B-1----:R-:W-:Y:S02]  /*32d00*/  ISETP.NE.AND P5, PT, R15, 0x1, PT ;  /* 0x000000010f00780c */ /* 0x002fe40003fa5270 */
[----:B0-----:R-:W-:Y:S02]  /*32d10*/  I2FP.F32.U32 R3, R8 ;  /* 0x0000000800037245 */ /* 0x001fe40000201000 */
[----:B--2---:R-:W-:-:S03]  /*32d20*/  I2FP.F32.U32 R4, R2 ;  /* 0x0000000200047245 */ /* 0x004fc60000201000 */
[----:B------:R-:W-:Y:S01]  /*32d30*/  FMUL R3, R3, UR5 ;  /* 0x0000000503037c20 */ /* 0x000fe20008400000 */
[----:B------:R-:W-:Y:S02]  /*32d40*/  ULDC UR5, c[0x0][0x154] ;  /* 0x0000550000057ab9 */ /* 0x000fe40000000800 */
[----:B------:R-:W-:-:S03]  /*32d50*/  FMUL R10, R4, UR5 ;  /* 0x00000005040a7c20 */ /* 0x000fc60008400000 */
[----:B------:R-:W0:Y:S08]  /*32d60*/  F2I.U32.TRUNC.NTZ R3, R3 ;  /* 0x0000000300037305 */ /* 0x000e30000020f000 */
[----:B------:R-:W1:Y:S01]  /*32d70*/  F2I.U32.TRUNC.NTZ R10, R10 ;  /* 0x0000000a000a7305 */ /* 0x000e62000020f000 */
[----:B0-----:R-:W-:Y:S01]  /*32d80*/  IADD3 R4, -R3, RZ, RZ ;  /* 0x000000ff03047210 */ /* 0x001fe20007ffe1ff */
[----:B------:R-:W-:-:S04]  /*32d90*/  IMAD.MOV.U32 R3, RZ, RZ, R14 ;  /* 0x000000ffff037224 */ /* 0x000fc800078e000e */
[----:B---3--:R-:W-:Y:S02]  /*32da0*/  IMAD R8, R5, R4, R8 ;  /* 0x0000000405087224 */ /* 0x008fe400078e0208 */
[----:B-1----:R-:W-:-:S04]  /*32db0*/  IMAD.MOV R4, RZ, RZ, -R10 ;  /* 0x000000ffff047224 */ /* 0x002fc800078e0a0a */
[----:B----4-:R-:W-:Y:S01]  /*32dc0*/  @P5 IMAD R8, R11, R4, R2 ;  /* 0x000000040b085224 */ /* 0x010fe200078e0202 */
[----:B------:R-:W-:Y:S01]  /*32dd0*/  MOV R2, R12 ;  /* 0x0000000c00027202 */ /* 0x000fe20000000f00 */
[----:B------:R-:W-:Y:S06]  /*32de0*/  @!P1 BRA `(.L_x_758) ;  /* 0x0000000000289947 */ /* 0x000fec0003800000 */
[----:B------:R-:W-:Y:S02]  /*32df0*/  ULDC UR5, c[0x0][0x634] ;  /* 0x00018d0000057ab9 */ /* 0x000fe40000000800 */
[----:B------:R-:W-:-:S04]  /*32e00*/  IADD3 R3, P1, R12, UR5, RZ ;  /* 0x000000050c037c10 */ /* 0x000fc8000ff3e0ff */
[----:B------:R-:W-:-:S05]  /*32e10*/  IADD3.X R11, RZ, R14, RZ, P1, !PT ;  /* 0x0000000eff0b7210 */ /* 0x000fca0000ffe4ff */
[----:B------:R-:W-:-:S04]  /*32e20*/  IMAD.WIDE.U32 R4, R11, UR6, RZ ;  /* 0x000000060b047c25 */ /* 0x000fc8000f8e00ff */
[----:B------:R-:W-:-:S04]  /*32e30*/  IMAD.WIDE.U32 R4, P1, R3, UR7, R4 ;  /* 0x0000000703047c25 */ /* 0x000fc8000f820004 */
[----:B------:R-:W-:Y:S01]  /*32e40*/  IMAD.WIDE.U32 R2, R3, UR6, RZ ;  /* 0x0000000603027c25 */ /* 0x000fe2000f8e00ff */
[----:B------:R-:W-:-:S04]  /*32e50*/  MOV R2, R5 ;  /* 0x0000000500027202 */ /* 0x000fc80000000f00 */
[----:B------:R-:W-:Y:S01]  /*32e60*/  IADD3 RZ, P3, R3, R4, RZ ;  /* 0x0000000403ff7210 */ /* 0x000fe20007f7e0ff */
[----:B------:R-:W-:-:S04]  /*32e70*/  IMAD.X R3, RZ, RZ, RZ, P1 ;  /* 0x000000ffff037224 */ /* 0x000fc800008e06ff */
[----:B------:R-:W-:-:S08]  /*32e80*/  IMAD.WIDE.U32.X R2, R11, UR7, R2, P3 ;  /* 0x000000070b027c25 */ /* 0x000fd000098e0402 */
.L_x_758:
[--C-:B------:R-:W-:Y:S01]  /*32e90*/  SHF.R.U64 R10, R2, UR8, R3.reuse ;  /* 0x00000008020a7c19 */ /* 0x100fe20008001203 */
[----:B------:R-:W-:Y:S01]  /*32ea0*/  ULDC.64 UR6, c[0x0][0x620] ;  /* 0x0001880000067ab9 */ /* 0x000fe20000000a00 */
[----:B------:R-:W-:Y:S01]  /*32eb0*/  SHF.R.U32.HI R2, RZ, UR8, R3 ;  /* 0x00000008ff027c19 */ /* 0x000fe20008011603 */
[----:B------:R-:W-:Y:S01]  /*32ec0*/  IMAD.MOV.U32 R3, RZ, RZ, R14 ;  /* 0x000000ffff037224 */ /* 0x000fe200078e000e */
[----:B------:R-:W-:Y:S01]  /*32ed0*/  IADD3 R11, P1, RZ, -R10, RZ ;  /* 0x8000000aff0b7210 */ /* 0x000fe20007f3e0ff */
[----:B------:R-:W-:-:S04]  /*32ee0*/  ULDC UR5, c[0x0][0x618] ;  /* 0x0001860000057ab9 */ /* 0x000fc80000000800 */
[----:B------:R-:W-:-:S04]  /*32ef0*/  IMAD.X R2, RZ, RZ, ~R2, P1 ;  /* 0x000000ffff027224 */ /* 0x000fc800008e0e02 */
[----:B------:R-:W-:-:S04]  /*32f00*/  IMAD R2, R2, UR6, RZ ;  /* 0x0000000602027c24 */ /* 0x000fc8000f8e02ff */
[----:B------:R-:W-:Y:S01]  /*32f10*/  IMAD R5, R11, UR7, R2 ;  /* 0x000000070b057c24 */ /* 0x000fe2000f8e0202 */
[----:B------:R-:W-:-:S05]  /*32f20*/  MOV R2, R12 ;  /* 0x0000000c00027202 */ /* 0x000fca0000000f00 */
[----:B------:R-:W-:Y:S01]  /*32f30*/  IMAD.WIDE.U32 R2, R11, UR6, R2 ;  /* 0x000000060b027c25 */ /* 0x000fe2000f8e0002 */
[----:B------:R-:W-:Y:S02]  /*32f40*/  ULDC.64 UR6, c[0x0][0x640] ;  /* 0x0001900000067ab9 */ /* 0x000fe40000000a00 */
[----:B------:R-:W-:Y:S02]  /*32f50*/  ISETP.NE.U32.AND P1, PT, RZ, UR6, PT ;  /* 0x00000006ff007c0c */ /* 0x000fe4000bf25070 */
[----:B------:R-:W-:Y:S02]  /*32f60*/  IADD3 R3, R3, R5, RZ ;  /* 0x0000000503037210 */ /* 0x000fe40007ffe0ff */
[----:B------:R-:W-:Y:S02]  /*32f70*/  ISETP.NE.AND.EX P1, PT, RZ, UR7, PT, P1 ;  /* 0x00000007ff007c0c */ /* 0x000fe4000bf25310 */
[--C-:B------:R-:W-:Y:S02]  /*32f80*/  SHF.R.U64 R11, R2, UR5, R3.reuse ;  /* 0x00000005020b7c19 */ /* 0x100fe40008001203 */
[----:B------:R-:W-:Y:S01]  /*32f90*/  SHF.R.U32.HI R2, RZ, UR5, R3 ;  /* 0x00000005ff027c19 */ /* 0x000fe20008011603 */
[----:B------:R-:W-:-:S03]  /*32fa0*/  ULDC UR5, c[0x0][0x608] ;  /* 0x0001820000057ab9 */ /* 0x000fc60000000800 */
[--C-:B------:R-:W-:Y:S02]  /*32fb0*/  SHF.R.U64 R12, R11, UR5, R2.reuse ;  /* 0x000000050b0c7c19 */ /* 0x100fe40008001202 */
[----:B------:R-:W-:Y:S01]  /*32fc0*/  SHF.R.U32.HI R3, RZ, UR5, R2 ;  /* 0x00000005ff037c19 */ /* 0x000fe20008011602 */
[----:B------:R-:W-:-:S03]  /*32fd0*/  ULDC UR5, c[0x0][0x658] ;  /* 0x0001960000057ab9 */ /* 0x000fc60000000800 */
[--C-:B------:R-:W-:Y:S02]  /*32fe0*/  SHF.R.U64 R13, R12, UR5, R3.reuse ;  /* 0x000000050c0d7c19 */ /* 0x100fe40008001203 */
[----:B------:R-:W-:-:S03]  /*32ff0*/  SHF.R.U32.HI R14, RZ, UR5, R3 ;  /* 0x00000005ff0e7c19 */ /* 0x000fc60008011603 */
[----:B------:R-:W-:Y:S01]  /*33000*/  IMAD.MOV.U32 R2, RZ, RZ, R13 ;  /* 0x000000ffff027224 */ /* 0x000fe200078e000d */
[----:B------:R-:W-:Y:S01]  /*33010*/  MOV R3, R14 ;  /* 0x0000000e00037202 */ /* 0x000fe20000000f00 */
[----:B------:R-:W-:Y:S06]  /*33020*/  @!P1 BRA `(.L_x_759) ;  /* 0x0000000000289947 */ /* 0x000fec0003800000 */
[----:B------:R-:W-:Y:S02]  /*33030*/  ULDC UR5, c[0x0][0x64c] ;  /* 0x0001930000057ab9 */ /* 0x000fe40000000800 */
[----:B------:R-:W-:-:S05]  /*33040*/  IADD3 R3, P1, R13, UR5, RZ ;  /* 0x000000050d037c10 */ /* 0x000fca000ff3e0ff */
[----:B------:R-:W-:-:S04]  /*33050*/  IMAD.X R14, RZ, RZ, R14, P1 ;  /* 0x000000ffff0e7224 */ /* 0x000fc800008e060e */
[----:B------:R-:W-:-:S04]  /*33060*/  IMAD.WIDE.U32 R4, R14, UR6, RZ ;  /* 0x000000060e047c25 */ /* 0x000fc8000f8e00ff */
[----:B------:R-:W-:-:S04]  /*33070*/  IMAD.WIDE.U32 R4, P1, R3, UR7, R4 ;  /* 0x0000000703047c25 */ /* 0x000fc8000f820004 */
[----:B------:R-:W-:-:S04]  /*33080*/  IMAD.WIDE.U32 R2, R3, UR6, RZ ;  /* 0x0000000603027c25 */ /* 0x000fc8000f8e00ff */
[----:B------:R-:W-:Y:S01]  /*33090*/  IMAD.MOV.U32 R2, RZ, RZ, R5 ;  /* 0x000000ffff027224 */ /* 0x000fe200078e0005 */
[----:B------:R-:W-:Y:S02]  /*330a0*/  IADD3 RZ, P3, R3, R4, RZ ;  /* 0x0000000403ff7210 */ /* 0x000fe40007f7e0ff */
[----:B------:R-:W-:-:S03]  /*330b0*/  IADD3.X R3, RZ, RZ, RZ, P1, !PT ;  /* 0x000000ffff037210 */ /* 0x000fc60000ffe4ff */
[----:B------:R-:W-:-:S08]  /*330c0*/  IMAD.WIDE.U32.X R2, R14, UR7, R2, P3 ;  /* 0x000000070e027c25 */ /* 0x000fd000098e0402 */
.L_x_759:
[----:B------:R-:W-:Y:S01]  /*330d0*/  ULDC UR5, c[0x0][0x648] ;  /* 0x0001920000057ab9 */ /* 0x000fe20000000800 */
[----:B------:R-:W-:Y:S01]  /*330e0*/  LOP3.LUT R12, R12, UR17, RZ, 0xc0, !PT ;  /* 0x000000110c0c7c12 */ /* 0x000fe2000f8ec0ff */
[----:B------:R-:W-:Y:S01]  /*330f0*/  IMAD.MOV.U32 R4, RZ, RZ, 0x1 ;  /* 0x00000001ff047424 */ /* 0x000fe200078e00ff */
[----:B------:R-:W-:Y:S01]  /*33100*/  SHF.R.U64 R3, R2, UR5, R3 ;  /* 0x0000000502037c19 */ /* 0x000fe20008001203 */
[----:B------:R-:W-:-:S03]  /*33110*/  ULDC UR5, c[0x0][0x638] ;  /* 0x00018e0000057ab9 */ /* 0x000fc60000000800 */
[C---:B------:R-:W-:Y:S01]  /*33120*/  IADD3 R2, -R3.reuse, RZ, RZ ;  /* 0x000000ff03027210 */ /* 0x040fe20007ffe1ff */
[----:B------:R-:W-:-:S04]  /*33130*/  IMAD R5, R3, UR18, R12 ;  /* 0x0000001203057c24 */ /* 0x000fc8000f8e020c */
[----:B------:R-:W-:Y:S01]  /*33140*/  IMAD R13, R2, UR5, R13 ;  /* 0x00000005020d7c24 */ /* 0x000fe2000f8e020d */
[----:B------:R-:W-:Y:S01]  /*33150*/  ULDC UR5, c[0x0][0x610] ;  /* 0x0001840000057ab9 */ /* 0x000fe20000000800 */
[----:B------:R-:W-:Y:S01]  /*33160*/  LOP3.LUT R2, R11, UR4, RZ, 0xc0, !PT ;  /* 0x000000040b027c12 */ /* 0x000fe2000f8ec0ff */
[----:B------:R-:W-:Y:S01]  /*33170*/  IMAD R8, R5, UR5, R8 ;  /* 0x0000000505087c24 */ /* 0x000fe2000f8e0208 */
[----:B------:R-:W-:-:S03]  /*33180*/  ULDC UR5, c[0x0][0x600] ;  /* 0x0001800000057ab9 */ /* 0x000fc60000000800 */
[----:B------:R-:W-:-:S05]  /*33190*/  IMAD R13, R13, UR5, R2 ;  /* 0x000000050d0d7c24 */ /* 0x000fca000f8e0202 */
[----:B------:R-:W-:Y:S02]  /*331a0*/  SEL R3, R13, R8, !P5 ;  /* 0x000000080d037207 */ /* 0x000fe40006800000 */
[----:B------:R-:W-:-:S07]  /*331b0*/  SEL R2, R8, R13, !P5 ;  /* 0x0000000d08027207 */ /* 0x000fce0006800000 */
.L_x_757:
[----:B------:R-:W-:Y:S05]  /*331c0*/  BSYNC B1 ;  /* 0x0000000000017941 */ /* 0x000fea0003800000 */
.L_x_756:
[----:B------:R-:W-:-:S13]  /*331d0*/  LOP3.LUT P1, RZ, R4, 0xff, RZ, 0xc0, !PT ;  /* 0x000000ff04ff7812 */ /* 0x000fda000782c0ff */
[----:B------:R-:W-:Y:S05]  /*331e0*/  @P1 BRA `(.L_x_760) ;  /* 0xfffffff400281947 */ /* 0x000fea000383ffff */
[----:B------:R-:W-:Y:S05]  /*331f0*/  BSYNC B0 ;  /* 0x0000000000007941 */ /* 0x000fea0003800000 */
.L_x_748:
[----:B------:R-:W-:-:S03]  /*33200*/  UMOV UR5, 0xffffffff ;  /* 0xffffffff00057882 */ /* 0x000fc60000000000 */
[----:B------:R-:W-:Y:S05]  /*33210*/  BRA.DIV UR5, `(.L_x_761) ;  /* 0x0000000205dc7947 */ /* 0x000fea000b800000 */
[----:B------:R-:W-:-:S13]  /*33220*/  ELECT P6, URZ, PT ;  /* 0x00000000003f782f */ /* 0x000fda00038c0000 */
.L_x_773:
[----:B------:R-:W-:Y:S04]  /*33230*/  BSSY B0, `(.L_x_762) ;  /* 0x000001c000007945 */ /* 0x000fe80003800000 */
[----:B------:R-:W-:Y:S05]  /*33240*/  @!P6 BRA `(.L_x_763) ;  /* 0x000000000068e947 */ /* 0x000fea0003800000 */
[----:B------:R-:W2:Y:S02]  /*33250*/  LDL R2, [R1+0x284] ;  /* 0x0002840001027983 */ /* 0x000ea40000100800 */
[----:B--2---:R-:W-:-:S13]  /*33260*/  R2UR UR5, R2 ;  /* 0x00000000020572ca */ /* 0x004fda00000e0000 */
[----:B------:R-:W-:-:S04]  /*33270*/  ULOP3.LUT UR5, UR5, 0x2, URZ, 0xfc, !UPT ;  /* 0x0000000205057892 */ /* 0x000fc8000f8efc3f */
[----:B------:R-:W-:-:S06]  /*33280*/  UISETP.NE.AND UP0, UPT, UR5, 0x3, UPT ;  /* 0x000000030500788c */ /* 0x000fcc000bf05270 */
[----:B------:R-:W-:-:S13]  /*33290*/  PLOP3.LUT P0, PT, PT, PT, UP0, 0x80, 0x0 ;  /* 0x000000000000781c */ /* 0x000fda0003f0f008 */
[----:B------:R-:W-:Y:S05]  /*332a0*/  @!P0 BRA `(.L_x_764) ;  /* 0x0000000000048947 */ /* 0x000fea0003800000 */
[----:B------:R-:W-:Y:S01]  /*332b0*/  BPT.TRAP 0x1 ;  /* 0x000000040000795c */ /* 0x000fe20000300000 */
.L_x_764:
[----:B------:R-:W0:Y:S01]  /*332c0*/  S2R R3, SR_CgaCtaId ;  /* 0x0000000000037919 */ /* 0x000e220000008800 */
[----:B------:R-:W-:-:S04]  /*332d0*/  MOV R2, 0x400 ;  /* 0x0000040000027802 */ /* 0x000fc80000000f00 */
[----:B0-----:R-:W-:Y:S02]  /*332e0*/  LEA R3, R3, R2, 0x18 ;  /* 0x0000000203037211 */ /* 0x001fe400078ec0ff */
[----:B------:R-:W-:Y:S02]  /*332f0*/  SHF.L.U32 R2, R0, 0x1f, RZ ;  /* 0x0000001f00027819 */ /* 0x000fe400000006ff */
[----:B------:R-:W-:-:S05]  /*33300*/  IADD3 R3, R3, 0x10, RZ ;  /* 0x0000001003037810 */ /* 0x000fca0007ffe0ff */
[----:B------:R-:W-:-:S04]  /*33310*/  IMAD R5, R6, 0x8, R3 ;  /* 0x0000000806057824 */ /* 0x000fc800078e0203 */
[----:B------:R-:W0:Y:S02]  /*33320*/  SYNCS.PHASECHK.TRANS64.TRYWAIT P0, [R5+URZ], R2 ;  /* 0x00000002050075a7 */ /* 0x000e24000800017f */
[----:B0-----:R-:W-:Y:S05]  /*33330*/  @!P0 BRA `(.L_x_765) ;  /* 0x0000000000b48947 */ /* 0x001fea0003800000 */
.L_x_774:
[----:B------:R-:W-:-:S04]  /*33340*/  IADD3 R6, R6, 0x1, RZ ;  /* 0x0000000106067810 */ /* 0x000fc80007ffe0ff */
[----:B------:R-:W-:-:S04]  /*33350*/  ISETP.NE.AND P0, PT, R6, 0x2, PT ;  /* 0x000000020600780c */ /* 0x000fc80003f05270 */
[----:B0-----:R-:W-:Y:S02]  /*33360*/  SEL R5, RZ, 0x1, P0 ;  /* 0x00000001ff057807 */ /* 0x001fe40000000000 */
[----:B------:R-:W-:Y:S02]  /*33370*/  SEL R6, R6, RZ, P0 ;  /* 0x000000ff06067207 */ /* 0x000fe40000000000 */
[----:B------:R-:W-:-:S03]  /*33380*/  LOP3.LUT R0, R0, R5, RZ, 0x3c, !PT ;  /* 0x0000000500007212 */ /* 0x000fc600078e3cff */
[----:B------:R-:W-:Y:S01]  /*33390*/  IMAD R3, R6, 0x8, R3 ;  /* 0x0000000806037824 */ /* 0x000fe200078e0203 */
[----:B------:R-:W-:-:S07]  /*333a0*/  SHF.L.U32 R0, R0, 0x1f, RZ ;  /* 0x0000001f00007819 */ /* 0x000fce00000006ff */
.L_x_766:
[----:B0-----:R0:W1:Y:S02]  /*333b0*/  SYNCS.PHASECHK.TRANS64.TRYWAIT P0, [R3+URZ], R0 ;  /* 0x00000000030075a7 */ /* 0x001064000800017f */
[----:B-1----:R-:W-:Y:S05]  /*333c0*/  @!P0 NANOSLEEP.SYNCS 0x989680 ;  /* 0x009896800000895d */ /* 0x002fea0003900000 */
[----:B------:R-:W1:Y:S02]  /*333d0*/  @!P0 SYNCS.PHASECHK.TRANS64 P0, [R3+URZ], R0 ;  /* 0x00000000030085a7 */ /* 0x000e64000800007f */
[----:B-1----:R-:W-:Y:S05]  /*333e0*/  @!P0 BRA `(.L_x_766) ;  /* 0xfffffffc00f08947 */ /* 0x002fea000383ffff */
.L_x_763:
[----:B------:R-:W-:Y:S05]  /*333f0*/  BSYNC B0 ;  /* 0x0000000000007941 */ /* 0x000fea0003800000 */
.L_x_762:
[----:B------:R-:W-:Y:S05]  /*33400*/  EXIT ;  /* 0x000000000000794d */ /* 0x000fea0003800000 */
.L_x_17:
[----:B-1----:R1:W2:Y:S02]  /*33410*/  SYNCS.PHASECHK.TRANS64.TRYWAIT P1, [R3+URZ], R0 ;  /* 0x00000000030075a7 */ /* 0x0022a4000802017f */
[----:B--2---:R-:W-:Y:S05]  /*33420*/  @!P1 NANOSLEEP.SYNCS 0x989680 ;  /* 0x009896800000995d */ /* 0x004fea0003900000 */
[----:B------:R-:W2:Y:S02]  /*33430*/  @!P1 SYNCS.PHASECHK.TRANS64 P1, [R3+URZ], R0 ;  /* 0x00000000030095a7 */ /* 0x000ea4000802007f */
[----:B--2---:R-:W-:Y:S05]  /*33440*/  @!P1 BRA `(.L_x_17) ;  /* 0xfffffffc00f09947 */ /* 0x004fea000383ffff */
[----:B------:R-:W-:Y:S05]  /*33450*/  BRA `(.L_x_16) ;  /* 0xfffffce000147947 */ /* 0x000fea000383ffff */
.L_x_22:
[----:B-1----:R-:W-:-:S04]  /*33460*/  MOV R6, UR4 ;  /* 0x0000000400067c02 */ /* 0x002fc80008000f00 */
[----:B------:R1:W2:Y:S03]  /*33470*/  SYNCS.PHASECHK.TRANS64.TRYWAIT P1, [R6+URZ], R4 ;  /* 0x00000004060075a7 */ /* 0x0002a6000802017f */
[----:B--2---:R-:W-:Y:S05]  /*33480*/  @!P1 NANOSLEEP.SYNCS 0x989680 ;  /* 0x009896800000995d */ /* 0x004fea0003900000 */
[----:B------:R-:W2:Y:S02]  /*33490*/  @!P1 SYNCS.PHASECHK.TRANS64 P1, [R6+URZ], R4 ;  /* 0x00000004060095a7 */ /* 0x000ea4000802007f */
[----:B--2---:R-:W-:Y:S05]  /*334a0*/  @!P1 BRA `(.L_x_22) ;  /* 0xfffffffc00ec9947 */ /* 0x004fea000383ffff */
[----:B------:R-:W-:Y:S05]  /*334b0*/  BRA `(.L_x_21) ;  /* 0xfffffd8400047947 */ /* 0x000fea000383ffff */
.L_x_749:
[----:B------:R-:W-:Y:S01]  /*334c0*/  BSSY B1, `(.L_x_767) ;  /* 0x0000006000017945 */ /* 0x000fe20003800000 */
[----:B------:R-:W-:-:S07]  /*334d0*/  IMAD.MOV.U32 R15, RZ, RZ, -0x1 ;  /* 0xffffffffff0f7424 */ /* 0x000fce00078e00ff */
[----:B------:R-:W-:Y:S05]  /*334e0*/  WARPSYNC.COLLECTIVE R15, `(.L_x_768) ;  /* 0x000000000f0c7348 */ /* 0x000fea0003c00000 */
[----:B------:R-:W-:Y:S02]  /*334f0*/  ELECT P6, UR62, PT ;  /* 0x00000000003e782f */ /* 0x000fe400038c0000 */
[----:B------:R-:W-:Y:S01]  /*33500*/  MOV R14, UR62 ;  /* 0x0000003e000e7c02 */ /* 0x000fe20008000f00 */
[----:B------:R-:W-:Y:S10]  /*33510*/  ENDCOLLECTIVE ;  /* 0x000000000000791b */ /* 0x000ff40003800000 */
.L_x_768:
[----:B------:R-:W-:Y:S05]  /*33520*/  BSYNC B1 ;  /* 0x0000000000017941 */ /* 0x000fea0003800000 */
.L_x_767:
[----:B------:R-:W-:Y:S05]  /*33530*/  BRA `(.L_x_769) ;  /* 0xfffffff000607947 */ /* 0x000fea000383ffff */
.L_x_752:
[----:B0-----:R0:W1:Y:S02]  /*33540*/  SYNCS.PHASECHK.TRANS64.TRYWAIT P1, [R11+URZ+0x10], R12 ;  /* 0x0000100c0b0075a7 */ /* 0x001064000802017f */
[----:B-1----:R-:W-:Y:S05]  /*33550*/  @!P1 NANOSLEEP.SYNCS 0x989680 ;  /* 0x009896800000995d */ /* 0x002fea0003900000 */
[----:B------:R-:W1:Y:S02]  /*33560*/  @!P1 SYNCS.PHASECHK.TRANS64 P1, [R11+URZ+0x10], R12 ;  /* 0x0000100c0b0095a7 */ /* 0x000e64000802007f */
[----:B-1----:R-:W-:Y:S05]  /*33570*/  @!P1 BRA `(.L_x_752) ;  /* 0xfffffffc00f09947 */ /* 0x002fea000383ffff */
[----:B------:R-:W-:Y:S05]  /*33580*/  BRA `(.L_x_770) ;  /* 0xfffffff000947947 */ /* 0x000fea000383ffff */
.L_x_761:
[----:B------:R-:W-:Y:S01]  /*33590*/  BSSY B0, `(.L_x_771) ;  /* 0x0000006000007945 */ /* 0x000fe20003800000 */
[----:B------:R-:W-:-:S07]  /*335a0*/  MOV R15, 0xffffffff ;  /* 0xffffffff000f7802 */ /* 0x000fce0000000f00 */
[----:B------:R-:W-:Y:S05]  /*335b0*/  WARPSYNC.COLLECTIVE R15, `(.L_x_772) ;  /* 0x000000000f0c7348 */ /* 0x000fea0003c00000 */
[----:B------:R-:W-:Y:S02]  /*335c0*/  ELECT P6, UR62, PT ;  /* 0x00000000003e782f */ /* 0x000fe400038c0000 */
[----:B------:R-:W-:Y:S01]  /*335d0*/  MOV R14, UR62 ;  /* 0x0000003e000e7c02 */ /* 0x000fe20008000f00 */
[----:B------:R-:W-:Y:S10]  /*335e0*/  ENDCOLLECTIVE ;  /* 0x000000000000791b */ /* 0x000ff40003800000 */
.L_x_772:
[----:B------:R-:W-:Y:S05]  /*335f0*/  BSYNC B0 ;  /* 0x0000000000007941 */ /* 0x000fea0003800000 */
.L_x_771:
[----:B------:R-:W-:Y:S05]  /*33600*/  BRA `(.L_x_773) ;  /* 0xfffffffc00087947 */ /* 0x000fea000383ffff */
.L_x_765:
[----:B0-----:R0:W1:Y:S02]  /*33610*/  SYNCS.PHASECHK.TRANS64.TRYWAIT P0, [R5+URZ], R2 ;  /* 0x00000002050075a7 */ /* 0x001064000800017f */
[----:B-1----:R-:W-:Y:S05]  /*33620*/  @!P0 NANOSLEEP.SYNCS 0x989680 ;  /* 0x009896800000895d */ /* 0x002fea0003900000 */
[----:B------:R-:W1:Y:S02]  /*33630*/  @!P0 SYNCS.PHASECHK.TRANS64 P0, [R5+URZ], R2 ;  /* 0x00000002050085a7 */ /* 0x000e64000800007f */
[----:B-1----:R-:W-:Y:S05]  /*33640*/  @!P0 BRA `(.L_x_765) ;  /* 0xfffffffc00f08947 */ /* 0x002fea000383ffff */
[----:B------:R-:W-:Y:S05]  /*33650*/  BRA `(.L_x_774) ;  /* 0xfffffffc00387947 */ /* 0x000fea000383ffff */
.L_x_775:
[----:B------:R-:W-:-:S00]  /*33660*/  BRA `(.L_x_775) ;  /* 0xfffffffc00fc7947 */ /* 0x000fc0000383ffff */
[----:B------:R-:W-:-:S00]  /*33670*/  NOP ;  /* 0x0000000000007918 */ /* 0x000fc00000000000 */
        /* <DEDUP_REMOVED lines=8> */
.L_x_776:


//--------------------- .nv.global.init           --------------------------
	.section	.nv.global.init,"aw",@progbits
.nv.global.init:
	.type		$str$22,@object
	.size		$str$22,($str$23 - $str$22)
$str$22:
        /*0000*/ 	.byte	0x6b, 0x5f, 0x74, 0x69, 0x6c, 0x65, 0x5f, 0x63, 0x6f, 0x75, 0x6e, 0x74, 0x20, 0x3e, 0x3d, 0x20
        /*0010*/ 	.byte	0x31, 0x00
	.type		$str$23,@object
	.size		$str$23,(__unnamed_1 - $str$23)
$str$23:
        /*0012*/ 	.byte	0x2f, 0x74, 0x6d, 0x70, 0x2f, 0x63, 0x75, 0x74, 0x6c, 0x61, 0x73, 0x73, 0x5f, 0x73, 0x77, 0x65
        /*0022*/ 	.byte	0x65, 0x70, 0x5f, 0x73, 0x72, 0x63, 0x2f, 0x69, 0x6e, 0x63, 0x6c, 0x75, 0x64, 0x65, 0x2f, 0x63
        /*0032*/ 	.byte	0x75, 0x74, 0x6c, 0x61, 0x73, 0x73, 0x2f, 0x67, 0x65, 0x6d, 0x6d, 0x2f, 0x63, 0x6f, 0x6c, 0x6c
        /*0042*/ 	.byte	0x65, 0x63, 0x74, 0x69, 0x76, 0x65, 0x2f, 0x73, 0x6d, 0x39, 0x30, 0x5f, 0x6d, 0x6d, 0x61, 0x5f
        /*0052*/ 	.byte	0x74, 0x6d, 0x61, 0x5f, 0x67, 0x6d, 0x6d, 0x61, 0x5f, 0x73, 0x73, 0x5f, 0x77, 0x61, 0x72, 0x70
        /*0062*/ 	.byte	0x73, 0x70, 0x65, 0x63, 0x69, 0x61, 0x6c, 0x69, 0x7a, 0x65, 0x64, 0x2e, 0x68, 0x70, 0x70, 0x00
	.type		__unnamed_1,@object
	.size		__unnamed_1,(.L_0 - __unnamed_1)
__unnamed_1:
        /* <DEDUP_REMOVED lines=181> */
.L_0:


//--------------------- .nv.shared._ZN7cutlass13device_kernelINS_4gemm6kernel13GemmUniversalIN4cute5tupleIJiiiiEEENS1_10collective13CollectiveMmaINS1_34MainloopSm90TmaGmmaWarpSpecializedILi2ENS5_IJNS4_1CILi1EEESB_SB_EEENS1_35KernelTmaWarpSpecializedCooperativeEEENS5_IJNSA_ILi384EEENSA_ILi240EEENSA_ILi64EEEEEENS_6half_tENS5_IJlSB_lEEESJ_SK_NS4_8TiledMMAINS4_8MMA_AtomIJNS4_4SM904GMMA25MMA_64x16x16_F32F16F16_SSILNSO_5MajorE0ELSQ_0ELNSO_7ScaleInE1ELSR_1EEEEEENS4_6LayoutINS5_IJNSA_ILi2EEESB_SB_EEENS5_IJSB_NSA_ILi0EEESX_EEEEENS5_IJNS4_10UnderscoreES10_S10_EEEEENS4_13SM90_TMA_LOADENS4_14ComposedLayoutINS4_7SwizzleILi3ELi4ELi3EEENS4_18smem_ptr_flag_bitsILi16EEENSU_INS5_IJNSA_ILi8EEESH_EEENS5_IJSH_SB_EEEEEEEvNS4_8identityES13_S1D_vS1E_EENS_8epilogue10collective6detail29Sm90TmaWarpSpecializedAdapterINS1H_15DefaultEpilogueISJ_SK_SK_NS1G_6thread17LinearCombinationISJ_Li1EffLNS1L_9ScaleType4KindE0ELNS_15FloatRoundStyleE2ESJ_EENS1_15EpilogueDefaultEEEEEvvEEEEvNT_6ParamsE --------------------------
	.section	.nv.shared._ZN7cutlass13device_kernelINS_4gemm6kernel13GemmUniversalIN4cute5tupleIJiiiiEEENS1_10collective13CollectiveMmaINS1_34MainloopSm90TmaGmmaWarpSpecializedILi2ENS5_IJNS4_1CILi1EEESB_SB_EEENS1_35KernelTmaWarpSpecializedCooperativeEEENS5_IJNSA_ILi384EEENSA_ILi240EEENSA_ILi64EEEEEENS_6half_tENS5_IJlSB_lEEESJ_SK_NS4_8TiledMMAINS4_8MMA_AtomIJNS4_4SM904GMMA25MMA_64x16x16_F32F16F16_SSILNSO_5MajorE0ELSQ_0ELNSO_7ScaleInE1ELSR_1EEEEEENS4_6LayoutINS5_IJNSA_ILi2EEESB_SB_EEENS5_IJSB_NSA_ILi0EEESX_EEEEENS5_IJNS4_10UnderscoreES10_S10_EEEEENS4_13SM90_TMA_LOADENS4_14ComposedLayoutINS4_7SwizzleILi3ELi4ELi3EEENS4_18smem_ptr_flag_bitsILi16EEENSU_INS5_IJNSA_ILi8EEESH_EEENS5_IJSH_SB_EEEEEEEvNS4_8identityES13_S1D_vS1E_EENS_8epilogue10collective6detail29Sm90TmaWarpSpecializedAdapterINS1H_15DefaultEpilogueISJ_SK_SK_NS1G_6thread17LinearCombinationISJ_Li1EffLNS1L_9ScaleType4KindE0ELNS_15FloatRoundStyleE2ESJ_EENS1_15EpilogueDefaultEEEEEvvEEEEvNT_6ParamsE,"aw",@nobits
	.sectionflags	@""
	.align	16
	.zero		1024


//--------------------- .nv.shared.reserved.0     --------------------------
	.section	.nv.shared.reserved.0,"aw",@nobits
	.weak		__nv_reservedSMEM_offset_0_alias
	.size		__nv_reservedSMEM_offset_0_alias, 0, 0
	.other		__nv_reservedSMEM_offset_0_alias,@"STO_CUDA_RESERVED_SHARED STV_DEFAULT"
__nv_reservedSMEM_offset_0_alias:
	.zero		0


//--------------------- .nv.global                --------------------------
	.section	.nv.global,"aw",@nobits
.nv.global:
	.type		_ZN39_INTERNAL_d65c93f8_4_k_cu_0dd4cb60_47134cute1_E,@object
	.size		_ZN39_INTERNAL_d65c93f8_4_k_cu_0dd4cb60_47134cute1_E,(_ZN39_INTERNAL_d65c93f8_4_k_cu_0dd4cb60_47134cuda3std3__45__cpo6cbeginE - _ZN39_INTERNAL_d65c93f8_4_k_cu_0dd4cb60_47134cute1_E)
_ZN39_INTERNAL_d65c93f8_4_k_cu_0dd4cb60_47134cute1_E:
	.zero		1
	.type		_ZN39_INTERNAL_d65c93f8_4_k_cu_0dd4cb60_47134cuda3std3__45__cpo6cbeginE,@object
	.size		_ZN39_INTERNAL_d65c93f8_4_k_cu_0dd4cb60_47134cuda3std3__45__cpo6cbeginE,(_ZN39_INTERNAL_d65c93f8_4_k_cu_0dd4cb60_47134cuda3std3__48in_placeE - _ZN39_INTERNAL_d65c93f8_4_k_cu_0dd4cb60_47134cuda3std3__45__cpo6cbeginE)
_ZN39_INTERNAL_d65c93f8_4_k_cu_0dd4cb60_47134cuda3std3__45__cpo6cbeginE:
	.zero		1
	.type		_ZN39_INTERNAL_d65c93f8_4_k_cu_0dd4cb60_47134cuda3std3__48in_placeE,@object
	.size		_ZN39_INTERNAL_d65c93f8_4_k_cu_0dd4cb60_47134cuda3std3__48in_placeE,(_ZN39_INTERNAL_d65c93f8_4_k_cu_0dd4cb60_47134cuda3std6ranges3__45__cpo9iter_moveE - _ZN39_INTERNAL_d65c93f8_4_k_cu_0dd4cb60_47134cuda3std3__48in_placeE)
_ZN39_INTERNAL_d65c93f8_4_k_cu_0dd4cb60_47134cuda3std3__48in_placeE:
	.zero		1
	.type		_ZN39_INTERNAL_d65c93f8_4_k_cu_0dd4cb60_47134cuda3std6ranges3__45__cpo9iter_moveE,@object
	.size		_ZN39_INTERNAL_d65c93f8_4_k_cu_0dd4cb60_47134cuda3std6ranges3__45__cpo9iter_moveE,(_ZN39_INTERNAL_d65c93f8_4_k_cu_0dd4cb60_47134cuda3std3__45__cpo5beginE - _ZN39_INTERNAL_d65c93f8_4_k_cu_0dd4cb60_47134cuda3std6ranges3__45__cpo9iter_moveE)
_ZN39_INTERNAL_d65c93f8_4_k_cu_0dd4cb60_47134cuda3std6ranges3__45__cpo9iter_moveE:
	.zero		1
	.type		_ZN39_INTERNAL_d65c93f8_4_k_cu_0dd4cb60_47134cuda3std3__45__cpo5beginE,@object
	.size		_ZN39_INTERNAL_d65c93f8_4_k_cu_0dd4cb60_47134cuda3std3__45__cpo5beginE,(_ZN39_INTERNAL_d65c93f8_4_k_cu_0dd4cb60_47134cuda3std3__441_GLOBAL__N__d65c93f8_4_k_cu_0dd4cb60_47136ignoreE - _ZN39_INTERNAL_d65c93f8_4_k_cu_0dd4cb60_47134cuda3std3__45__cpo5beginE)
_ZN39_INTERNAL_d65c93f8_4_k_cu_0dd4cb60_47134cuda3std3__45__cpo5beginE:
	.zero		1
	.type		_ZN39_INTERNAL_d65c93f8_4_k_cu_0dd4cb60_47134cuda3std3__441_GLOBAL__N__d65c93f8_4_k_cu_0dd4cb60_47136ignoreE,@object
	.size		_ZN39_INTERNAL_d65c93f8_4_k_cu_0dd4cb60_47134cuda3std3__441_GLOBAL__N__d65c93f8_4_k_cu_0dd4cb60_47136ignoreE,(_ZN39_INTERNAL_d65c93f8_4_k_cu_0dd4cb60_47134cute7productE - _ZN39_INTERNAL_d65c93f8_4_k_cu_0dd4cb60_47134cuda3std3__441_GLOBAL__N__d65c93f8_4_k_cu_0dd4cb60_47136ignoreE)
_ZN39_INTERNAL_d65c93f8_4_k_cu_0dd4cb60_47134cuda3std3__441_GLOBAL__N__d65c93f8_4_k_cu_0dd4cb60_47136ignoreE:
	.zero		1
	.type		_ZN39_INTERNAL_d65c93f8_4_k_cu_0dd4cb60_47134cute7productE,@object
	.size		_ZN39_INTERNAL_d65c93f8_4_k_cu_0dd4cb60_47134cute7productE,(_ZN39_INTERNAL_d65c93f8_4_k_cu_0dd4cb60_47134cuda3std3__45__cpo3endE - _ZN39_INTERNAL_d65c93f8_4_k_cu_0dd4cb60_47134cute7productE)
_ZN39_INTERNAL_d65c93f8_4_k_cu_0dd4cb60_47134cute7productE:
	.zero		1
	.type		_ZN39_INTERNAL_d65c93f8_4_k_cu_0dd4cb60_47134cuda3std3__45__cpo3endE,@object
	.size		_ZN39_INTERNAL_d65c93f8_4_k_cu_0dd4cb60_47134cuda3std3__45__cpo3endE,(_ZN39_INTERNAL_d65c93f8_4_k_cu_0dd4cb60_47134cuda3std3__419piecewise_constructE - _ZN39_INTERNAL_d65c93f8_4_k_cu_0dd4cb60_47134cuda3std3__45__cpo3endE)
_ZN39_INTERNAL_d65c93f8_4_k_cu_0dd4cb60_47134cuda3std3__45__cpo3endE:
	.zero		1
	.type		_ZN39_INTERNAL_d65c93f8_4_k_cu_0dd4cb60_47134cuda3std3__419piecewise_constructE,@object
	.size		_ZN39_INTERNAL_d65c93f8_4_k_cu_0dd4cb60_47134cuda3std3__419piecewise_constructE,(_ZN39_INTERNAL_d65c93f8_4_k_cu_0dd4cb60_47134cuda3std3__45__cpo4cendE - _ZN39_INTERNAL_d65c93f8_4_k_cu_0dd4cb60_47134cuda3std3__419piecewise_constructE)
_ZN39_INTERNAL_d65c93f8_4_k_cu_0dd4cb60_47134cuda3std3__419piecewise_constructE:
	.zero		1
	.type		_ZN39_INTERNAL_d65c93f8_4_k_cu_0dd4cb60_47134cuda3std3__45__cpo4cendE,@object
	.size		_ZN39_INTERNAL_d65c93f8_4_k_cu_0dd4cb60_47134cuda3std3__45__cpo4cendE,(_ZN39_INTERNAL_d65c93f8_4_k_cu_0dd4cb60_47134cuda3std6ranges3__45__cpo4swapE - _ZN39_INTERNAL_d65c93f8_4_k_cu_0dd4cb60_47134cuda3std3__45__cpo4cendE)
_ZN39_INTERNAL_d65c93f8_4_k_cu_0dd4cb60_47134cuda3std3__45__cpo4cendE:
	.zero		1
	.type		_ZN39_INTERNAL_d65c93f8_4_k_cu_0dd4cb60_47134cuda3std6ranges3__45__cpo4swapE,@object
	.size		_ZN39_INTERNAL_d65c93f8_4_k_cu_0dd4cb60_47134cuda3std6ranges3__45__cpo4swapE,(.L_8 - _ZN39_INTERNAL_d65c93f8_4_k_cu_0dd4cb60_47134cuda3std6ranges3__45__cpo4swapE)
_ZN39_INTERNAL_d65c93f8_4_k_cu_0dd4cb60_47134cuda3std6ranges3__45__cpo4swapE:
	.zero		1
.L_8:


//--------------------- .nv.constant0._ZN7cutlass13device_kernelINS_4gemm6kernel13GemmUniversalIN4cute5tupleIJiiiiEEENS1_10collective13CollectiveMmaINS1_34MainloopSm90TmaGmmaWarpSpecializedILi2ENS5_IJNS4_1CILi1EEESB_SB_EEENS1_35KernelTmaWarpSpecializedCooperativeEEENS5_IJNSA_ILi384EEENSA_ILi240EEENSA_ILi64EEEEEENS_6half_tENS5_IJlSB_lEEESJ_SK_NS4_8TiledMMAINS4_8MMA_AtomIJNS4_4SM904GMMA25MMA_64x16x16_F32F16F16_SSILNSO_5MajorE0ELSQ_0ELNSO_7ScaleInE1ELSR_1EEEEEENS4_6LayoutINS5_IJNSA_ILi2EEESB_SB_EEENS5_IJSB_NSA_ILi0EEESX_EEEEENS5_IJNS4_10UnderscoreES10_S10_EEEEENS4_13SM90_TMA_LOADENS4_14ComposedLayoutINS4_7SwizzleILi3ELi4ELi3EEENS4_18smem_ptr_flag_bitsILi16EEENSU_INS5_IJNSA_ILi8EEESH_EEENS5_IJSH_SB_EEEEEEEvNS4_8identityES13_S1D_vS1E_EENS_8epilogue10collective6detail29Sm90TmaWarpSpecializedAdapterINS1H_15DefaultEpilogueISJ_SK_SK_NS1G_6thread17LinearCombinationISJ_Li1EffLNS1L_9ScaleType4KindE0ELNS_15FloatRoundStyleE2ESJ_EENS1_15EpilogueDefaultEEEEEvvEEEEvNT_6ParamsE --------------------------
	.section	.nv.constant0._ZN7cutlass13device_kernelINS_4gemm6kernel13GemmUniversalIN4cute5tupleIJiiiiEEENS1_10collective13CollectiveMmaINS1_34MainloopSm90TmaGmmaWarpSpecializedILi2ENS5_IJNS4_1CILi1EEESB_SB_EEENS1_35KernelTmaWarpSpecializedCooperativeEEENS5_IJNSA_ILi384EEENSA_ILi240EEENSA_ILi64EEEEEENS_6half_tENS5_IJlSB_lEEESJ_SK_NS4_8TiledMMAINS4_8MMA_AtomIJNS4_4SM904GMMA25MMA_64x16x16_F32F16F16_SSILNSO_5MajorE0ELSQ_0ELNSO_7ScaleInE1ELSR_1EEEEEENS4_6LayoutINS5_IJNSA_ILi2EEESB_SB_EEENS5_IJSB_NSA_ILi0EEESX_EEEEENS5_IJNS4_10UnderscoreES10_S10_EEEEENS4_13SM90_TMA_LOADENS4_14ComposedLayoutINS4_7SwizzleILi3ELi4ELi3EEENS4_18smem_ptr_flag_bitsILi16EEENSU_INS5_IJNSA_ILi8EEESH_EEENS5_IJSH_SB_EEEEEEEvNS4_8identityES13_S1D_vS1E_EENS_8epilogue10collective6detail29Sm90TmaWarpSpecializedAdapterINS1H_15DefaultEpilogueISJ_SK_SK_NS1G_6thread17LinearCombinationISJ_Li1EffLNS1L_9ScaleType4KindE0ELNS_15FloatRoundStyleE2ESJ_EENS1_15EpilogueDefaultEEEEEvvEEEEvNT_6ParamsE,"a",@progbits
	.sectionflags	@""
	.align	4
.nv.constant0._ZN7cutlass13device_kernelINS_4gemm6kernel13GemmUniversalIN4cute5tupleIJiiiiEEENS1_10collective13CollectiveMmaINS1_34MainloopSm90TmaGmmaWarpSpecializedILi2ENS5_IJNS4_1CILi1EEESB_SB_EEENS1_35KernelTmaWarpSpecializedCooperativeEEENS5_IJNSA_ILi384EEENSA_ILi240EEENSA_ILi64EEEEEENS_6half_tENS5_IJlSB_lEEESJ_SK_NS4_8TiledMMAINS4_8MMA_AtomIJNS4_4SM904GMMA25MMA_64x16x16_F32F16F16_SSILNSO_5MajorE0ELSQ_0ELNSO_7ScaleInE1ELSR_1EEEEEENS4_6LayoutINS5_IJNSA_ILi2EEESB_SB_EEENS5_IJSB_NSA_ILi0EEESX_EEEEENS5_IJNS4_10UnderscoreES10_S10_EEEEENS4_13SM90_TMA_LOADENS4_14ComposedLayoutINS4_7SwizzleILi3ELi4ELi3EEENS4_18smem_ptr_flag_bitsILi16EEENSU_INS5_IJNSA_ILi8EEESH_EEENS5_IJSH_SB_EEEEEEEvNS4_8identityES13_S1D_vS1E_EENS_8epilogue10collective6detail29Sm90TmaWarpSpecializedAdapterINS1H_15DefaultEpilogueISJ_SK_SK_NS1G_6thread17LinearCombinationISJ_Li1EffLNS1L_9ScaleType4KindE0ELNS_15FloatRoundStyleE2ESJ_EENS1_15EpilogueDefaultEEEEEvvEEEEvNT_6ParamsE:
	.zero		1664


//--------------------- SYMBOLS --------------------------

	.type		.nv.reservedSmem.offset0,@object
	.size		.nv.reservedSmem.offset0,0x4
	.type		__assertfail,@function
